def matmul_kernel(
    a_ptr,
    b_ptr,
    c_ptr,
    M,
    N,
    K,
    stride_am,
    stride_ak,
    stride_bk,
    stride_bn,
    stride_cm,
    stride_cn,
    BLOCK_M: tl.constexpr,
    BLOCK_N: tl.constexpr,
    BLOCK_K: tl.constexpr,
    GROUP_M: tl.constexpr,
):
    pid = tl.program_id(axis=0)
    num_pid_m = tl.cdiv(M, BLOCK_M)
    num_pid_n = tl.cdiv(N, BLOCK_N)
    num_pid_in_group = GROUP_M * num_pid_n
    group_id = pid // num_pid_in_group
    first_pid_m = group_id * GROUP_M
    group_size_m = min(num_pid_m - first_pid_m, GROUP_M)
    pid_m = first_pid_m + ((pid % num_pid_in_group) % group_size_m)
    pid_n = (pid % num_pid_in_group) // group_size_m

    offs_am = (pid_m * BLOCK_M + tl.arange(0, BLOCK_M)) % M
    offs_bn = (pid_n * BLOCK_N + tl.arange(0, BLOCK_N)) % N
    offs_k = tl.arange(0, BLOCK_K)
    a_ptrs = a_ptr + offs_am[:, None] * stride_am + offs_k[None, :] * stride_ak
    b_ptrs = b_ptr + offs_k[:, None] * stride_bk + offs_bn[None, :] * stride_bn

    acc = tl.zeros((BLOCK_M, BLOCK_N), dtype=tl.float32)
    for kk in range(0, tl.cdiv(K, BLOCK_K)):
        a = tl.load(a_ptrs, mask=offs_k[None, :] < K - kk * BLOCK_K, other=0.0)
        b = tl.load(b_ptrs, mask=offs_k[:, None] < K - kk * BLOCK_K, other=0.0)
        acc = tl.dot(a, b, acc)
        a_ptrs += BLOCK_K * stride_ak
        b_ptrs += BLOCK_K * stride_bk

    c = acc.to(c_ptr.dtype.element_ty)
    offs_cm = pid_m * BLOCK_M + tl.arange(0, BLOCK_M)
    offs_cn = pid_n * BLOCK_N + tl.arange(0, BLOCK_N)
    c_ptrs = c_ptr + offs_cm[:, None] * stride_cm + offs_cn[None, :] * stride_cn
    mask = (offs_cm[:, None] < M) & (offs_cn[None, :] < N)
    tl.store(c_ptrs, c, mask=mask)

# config = {"BLOCK_K": 32, "BLOCK_M": 16, "BLOCK_N": 512, "GROUP_M": 8, "arch": "sm_100", "dtype": "fp16", "num_ctas": 1, "num_stages": 2, "num_warps": 2}
# arch = sm_100


// ===== COMPILED SASS (sm_100a) =====

	.target	sm_100a

	.elftype	@"ET_EXEC"


//--------------------- .note.nv.tkinfo           --------------------------
	.section	.note.nv.tkinfo,"",@"SHT_NOTE"
	.sectionflags	@"SHF_NOTE_NV_TKINFO"
	.tkinfo
        /*0018*/ 	.word	0x00000081
        /*0030*/ 	.string	""
        /*0030*/ 	.string	"ptxas-blackwell"
        /*0030*/ 	.string	"Cuda compilation tools, release 12.9, V12.9.86"
        /*0030*/ 	.string	"Build cuda_12.9.r12.9/compiler.36037853_0"
        /*0030*/ 	.string	"-v  -suppress-debug-info  -lineinfo  -arch sm_100a "



//--------------------- .note.nv.cuver            --------------------------
	.section	.note.nv.cuver,"",@"SHT_NOTE"
	.sectionflags	@"SHF_NOTE_NV_CUVER"
        /*0018*/ 	.short	0x0001
        /*001a*/ 	.short	0x0064
        /*001c*/ 	.short	0x0001
        /*001e*/ 	.short	0x0000
        /*0020*/ 	.short	0x0001
        /*0022*/ 	.short	0x0000


//--------------------- .nv.info                  --------------------------
	.section	.nv.info,"",@"SHT_CUDA_INFO"
	.align	4


	//----- nvinfo : EIATTR_REGCOUNT
	.align		4
        /*0000*/ 	.byte	0x04, 0x2f
        /*0002*/ 	.short	(.L_1 - .L_0)
	.align		4
.L_0:
        /*0004*/ 	.word	index@(matmul_kernel)
        /*0008*/ 	.word	0x00000020


	//----- nvinfo : EIATTR_FRAME_SIZE
	.align		4
.L_1:
        /*000c*/ 	.byte	0x04, 0x11
        /*000e*/ 	.short	(.L_3 - .L_2)
	.align		4
.L_2:
        /*0010*/ 	.word	index@(matmul_kernel)
        /*0014*/ 	.word	0x00001640


	//----- nvinfo : EIATTR_MIN_STACK_SIZE
	.align		4
.L_3:
        /*0018*/ 	.byte	0x04, 0x12
        /*001a*/ 	.short	(.L_5 - .L_4)
	.align		4
.L_4:
        /*001c*/ 	.word	index@(matmul_kernel)
        /*0020*/ 	.word	0x00001640
.L_5:


//--------------------- .nv.info.matmul_kernel    --------------------------
	.section	.nv.info.matmul_kernel,"",@"SHT_CUDA_INFO"
	.sectionflags	@""
	.align	4


	//----- nvinfo : EIATTR_CUDA_API_VERSION
	.align		4
        /*0000*/ 	.byte	0x04, 0x37
        /*0002*/ 	.short	(.L_7 - .L_6)
.L_6:
        /*0004*/ 	.word	0x00000081


	//----- nvinfo : EIATTR_KPARAM_INFO
	.align		4
.L_7:
        /*0008*/ 	.byte	0x04, 0x17
        /*000a*/ 	.short	(.L_9 - .L_8)
.L_8:
        /*000c*/ 	.word	0x00000000
        /*0010*/ 	.short	0x000d
        /*0012*/ 	.short	0x0048
        /*0014*/ 	.byte	0x00, 0xf4, 0x21, 0x00


	//----- nvinfo : EIATTR_KPARAM_INFO
	.align		4
.L_9:
        /*0018*/ 	.byte	0x04, 0x17
        /*001a*/ 	.short	(.L_11 - .L_10)
.L_10:
        /*001c*/ 	.word	0x00000000
        /*0020*/ 	.short	0x000c
        /*0022*/ 	.short	0x0040
        /*0024*/ 	.byte	0x00, 0xf4, 0x21, 0x00


	//----- nvinfo : EIATTR_KPARAM_INFO
	.align		4
.L_11:
        /*0028*/ 	.byte	0x04, 0x17
        /*002a*/ 	.short	(.L_13 - .L_12)
.L_12:
        /*002c*/ 	.word	0x00000000
        /*0030*/ 	.short	0x000b
        /*0032*/ 	.short	0x0038
        /*0034*/ 	.byte	0x00, 0xf0, 0x11, 0x00


	//----- nvinfo : EIATTR_KPARAM_INFO
	.align		4
.L_13:
        /*0038*/ 	.byte	0x04, 0x17
        /*003a*/ 	.short	(.L_15 - .L_14)
.L_14:
        /*003c*/ 	.word	0x00000000
        /*0040*/ 	.short	0x000a
        /*0042*/ 	.short	0x0034
        /*0044*/ 	.byte	0x00, 0xf0, 0x11, 0x00


	//----- nvinfo : EIATTR_KPARAM_INFO
	.align		4
.L_15:
        /*0048*/ 	.byte	0x04, 0x17
        /*004a*/ 	.short	(.L_17 - .L_16)
.L_16:
        /*004c*/ 	.word	0x00000000
        /*0050*/ 	.short	0x0009
        /*0052*/ 	.short	0x0030
        /*0054*/ 	.byte	0x00, 0xf0, 0x11, 0x00


	//----- nvinfo : EIATTR_KPARAM_INFO
	.align		4
.L_17:
        /*0058*/ 	.byte	0x04, 0x17
        /*005a*/ 	.short	(.L_19 - .L_18)
.L_18:
        /*005c*/ 	.word	0x00000000
        /*0060*/ 	.short	0x0008
        /*0062*/ 	.short	0x002c
        /*0064*/ 	.byte	0x00, 0xf0, 0x11, 0x00


	//----- nvinfo : EIATTR_KPARAM_INFO
	.align		4
.L_19:
        /*0068*/ 	.byte	0x04, 0x17
        /*006a*/ 	.short	(.L_21 - .L_20)
.L_20:
        /*006c*/ 	.word	0x00000000
        /*0070*/ 	.short	0x0007
        /*0072*/ 	.short	0x0028
        /*0074*/ 	.byte	0x00, 0xf0, 0x11, 0x00


	//----- nvinfo : EIATTR_KPARAM_INFO
	.align		4
.L_21:
        /*0078*/ 	.byte	0x04, 0x17
        /*007a*/ 	.short	(.L_23 - .L_22)
.L_22:
        /*007c*/ 	.word	0x00000000
        /*0080*/ 	.short	0x0006
        /*0082*/ 	.short	0x0024
        /*0084*/ 	.byte	0x00, 0xf0, 0x11, 0x00


	//----- nvinfo : EIATTR_KPARAM_INFO
	.align		4
.L_23:
        /*0088*/ 	.byte	0x04, 0x17
        /*008a*/ 	.short	(.L_25 - .L_24)
.L_24:
        /*008c*/ 	.word	0x00000000
        /*0090*/ 	.short	0x0005
        /*0092*/ 	.short	0x0020
        /*0094*/ 	.byte	0x00, 0xf0, 0x11, 0x00


	//----- nvinfo : EIATTR_KPARAM_INFO
	.align		4
.L_25:
        /*0098*/ 	.byte	0x04, 0x17
        /*009a*/ 	.short	(.L_27 - .L_26)
.L_26:
        /*009c*/ 	.word	0x00000000
        /*00a0*/ 	.short	0x0004
        /*00a2*/ 	.short	0x001c
        /*00a4*/ 	.byte	0x00, 0xf0, 0x11, 0x00


	//----- nvinfo : EIATTR_KPARAM_INFO
	.align		4
.L_27:
        /*00a8*/ 	.byte	0x04, 0x17
        /*00aa*/ 	.short	(.L_29 - .L_28)
.L_28:
        /*00ac*/ 	.word	0x00000000
        /*00b0*/ 	.short	0x0003
        /*00b2*/ 	.short	0x0018
        /*00b4*/ 	.byte	0x00, 0xf0, 0x11, 0x00


	//----- nvinfo : EIATTR_KPARAM_INFO
	.align		4
.L_29:
        /*00b8*/ 	.byte	0x04, 0x17
        /*00ba*/ 	.short	(.L_31 - .L_30)
.L_30:
        /*00bc*/ 	.word	0x00000000
        /*00c0*/ 	.short	0x0002
        /*00c2*/ 	.short	0x0010
        /*00c4*/ 	.byte	0x00, 0xf4, 0x21, 0x00


	//----- nvinfo : EIATTR_KPARAM_INFO
	.align		4
.L_31:
        /*00c8*/ 	.byte	0x04, 0x17
        /*00ca*/ 	.short	(.L_33 - .L_32)
.L_32:
        /*00cc*/ 	.word	0x00000000
        /*00d0*/ 	.short	0x0001
        /*00d2*/ 	.short	0x0008
        /*00d4*/ 	.byte	0x00, 0xf4, 0x21, 0x00


	//----- nvinfo : EIATTR_KPARAM_INFO
	.align		4
.L_33:
        /*00d8*/ 	.byte	0x04, 0x17
        /*00da*/ 	.short	(.L_35 - .L_34)
.L_34:
        /*00dc*/ 	.word	0x00000000
        /*00e0*/ 	.short	0x0000
        /*00e2*/ 	.short	0x0000
        /*00e4*/ 	.byte	0x00, 0xf4, 0x21, 0x00


	//----- nvinfo : EIATTR_SPARSE_MMA_MASK
	.align		4
.L_35:
        /*00e8*/ 	.byte	0x03, 0x50
        /*00ea*/ 	.short	0x0000


	//----- nvinfo : EIATTR_MAXREG_COUNT
	.align		4
        /*00ec*/ 	.byte	0x03, 0x1b
        /*00ee*/ 	.short	0x00ff


	//----- nvinfo : EIATTR_NUM_BARRIERS
	.align		4
        /*00f0*/ 	.byte	0x02, 0x4c
        /*00f2*/ 	.byte	0x01
	.zero		1


	//----- nvinfo : EIATTR_ANNOTATIONS
	.align		4
        /*00f4*/ 	.byte	0x04, 0x55
        /*00f6*/ 	.short	(.L_37 - .L_36)


	//   ....[0]....
.L_36:
        /*00f8*/ 	.word	0x00000001
        /*00fc*/ 	.byte	0x50, 0x05, 0x00, 0x00, 0x01, 0x00, 0x00, 0x00, 0xa0, 0x05, 0x00, 0x00, 0x01, 0x00, 0x00, 0x00
        /* <DEDUP_REMOVED lines=3013> */
        /*bd5c*/ 	.byte	0xd0, 0x5b, 0x03, 0x00, 0x01, 0x00, 0x00, 0x00, 0xf0, 0x5b, 0x03, 0x00


	//----- nvinfo : EIATTR_VRC_CTA_INIT_COUNT
	.align		4
.L_37:
        /*bd68*/ 	.byte	0x02, 0x4a
	.zero		1
	.zero		1


	//----- nvinfo : EIATTR_EXIT_INSTR_OFFSETS
	.align		4
        /*bd6c*/ 	.byte	0x04, 0x1c
        /*bd6e*/ 	.short	(.L_39 - .L_38)


	//   ....[0]....
.L_38:
        /*bd70*/ 	.word	0x00035f60


	//   ....[1]....
        /*bd74*/ 	.word	0x00035f90


	//----- nvinfo : EIATTR_REQNTID
	.align		4
.L_39:
        /*bd78*/ 	.byte	0x04, 0x10
        /*bd7a*/ 	.short	(.L_41 - .L_40)
.L_40:
        /*bd7c*/ 	.word	0x00000040
        /*bd80*/ 	.word	0x00000001
        /*bd84*/ 	.word	0x00000001


	//----- nvinfo : EIATTR_CBANK_PARAM_SIZE
	.align		4
.L_41:
        /*bd88*/ 	.byte	0x03, 0x19
        /*bd8a*/ 	.short	0x0050


	//----- nvinfo : EIATTR_PARAM_CBANK
	.align		4
        /*bd8c*/ 	.byte	0x04, 0x0a
        /*bd8e*/ 	.short	(.L_43 - .L_42)
	.align		4
.L_42:
        /*bd90*/ 	.word	index@(.nv.constant0.matmul_kernel)
        /*bd94*/ 	.short	0x0380
        /*bd96*/ 	.short	0x0050


	//----- nvinfo : EIATTR_SW_WAR
	.align		4
.L_43:
        /*bd98*/ 	.byte	0x04, 0x36
        /*bd9a*/ 	.short	(.L_45 - .L_44)
.L_44:
        /*bd9c*/ 	.word	0x00000008
.L_45:


//--------------------- .nv.compat                --------------------------
	.section	.nv.compat,"",@"SHT_CUDA_COMPAT_INFO"
	.align	4
        /*0000*/ 	.byte	0x02, 0x02, 0x01, 0x00, 0x02, 0x05, 0x05, 0x00, 0x02, 0x03, 0x00, 0x00, 0x02, 0x06, 0x01, 0x00


//--------------------- .nv.callgraph             --------------------------
	.section	.nv.callgraph,"",@"SHT_CUDA_CALLGRAPH"
	.align	4
	.sectionentsize	8
	.align		4
        /*0000*/ 	.word	0x00000000
	.align		4
        /*0004*/ 	.word	0xffffffff
	.align		4
        /*0008*/ 	.word	0x00000000
	.align		4
        /*000c*/ 	.word	0xfffffffe
	.align		4
        /*0010*/ 	.word	0x00000000
	.align		4
        /*0014*/ 	.word	0xfffffffd
	.align		4
        /*0018*/ 	.word	0x00000000
	.align		4
        /*001c*/ 	.word	0xfffffffc


//--------------------- .text.matmul_kernel       --------------------------
	.section	.text.matmul_kernel,"ax",@progbits
	.align	128
        .global         matmul_kernel
        .type           matmul_kernel,@function
        .size           matmul_kernel,(.L_x_4 - matmul_kernel)
        .other          matmul_kernel,@"STO_CUDA_ENTRY STV_DEFAULT"
matmul_kernel:
.text.matmul_kernel:
[----:B------:R-:W0:Y:S08]  /*0000*/  LDC R1, c[0x0][0x37c] ;  /* 0x0000df00ff017b82 */ /* 0x000e300000000800 */
[----:B------:R-:W1:Y:S01]  /*0010*/  LDC.64 R14, c[0x0][0x398] ;  /* 0x0000e600ff0e7b82 */ /* 0x000e620000000a00 */
[----:B------:R-:W2:Y:S01]  /*0020*/  S2R R12, SR_TID.X ;  /* 0x00000000000c7919 */ /* 0x000ea20000002100 */
[----:B------:R-:W3:Y:S01]  /*0030*/  LDCU UR4, c[0x0][0x3a0] ;  /* 0x00007400ff0477ac */ /* 0x000ee20008000800 */
[----:B0-----:R-:W-:Y:S01]  /*0040*/  VIADD R1, R1, 0xffffe9c0 ;  /* 0xffffe9c001017836 */ /* 0x001fe20000000000 */
[----:B------:R-:W-:Y:S01]  /*0050*/  UMOV UR5, 0x400 ;  /* 0x0000040000057882 */ /* 0x000fe20000000000 */
[----:B------:R-:W0:Y:S03]  /*0060*/  LDCU.64 UR10, c[0x0][0x358] ;  /* 0x00006b00ff0a77ac */ /* 0x000e260008000a00 */
[----:B------:R-:W4:Y:S01]  /*0070*/  S2UR UR6, SR_CgaCtaId ;  /* 0x00000000000679c3 */ /* 0x000f220000008800 */
[----:B---3--:R-:W-:Y:S01]  /*0080*/  UIADD3 UR4, UPT, UPT, UR4, 0x1f, URZ ;  /* 0x0000001f04047890 */ /* 0x008fe2000fffe0ff */
[----:B-1----:R-:W-:-:S03]  /*0090*/  VIADD R0, R15, 0x1ff ;  /* 0x000001ff0f007836 */ /* 0x002fc60000000000 */
[----:B------:R-:W-:Y:S02]  /*00a0*/  UISETP.GT.AND UP0, UPT, UR4, 0x1f, UPT ;  /* 0x0000001f0400788c */ /* 0x000fe4000bf04270 */
[----:B------:R-:W-:Y:S01]  /*00b0*/  SHF.R.S32.HI R3, RZ, 0x1f, R0 ;  /* 0x0000001fff037819 */ /* 0x000fe20000011400 */
[----:B----4-:R-:W-:-:S03]  /*00c0*/  ULEA UR5, UR6, UR5, 0x18 ;  /* 0x0000000506057291 */ /* 0x010fc6000f8ec0ff */
[----:B------:R-:W-:Y:S02]  /*00d0*/  LEA.HI R3, R3, R0, RZ, 0x9 ;  /* 0x0000000003037211 */ /* 0x000fe400078f48ff */
[----:B--2---:R-:W-:Y:S02]  /*00e0*/  LOP3.LUT R29, R12, 0x20, RZ, 0xc0, !PT ;  /* 0x000000200c1d7812 */ /* 0x004fe400078ec0ff */
[----:B------:R-:W-:Y:S02]  /*00f0*/  SHF.R.S32.HI R0, RZ, 0x9, R3 ;  /* 0x00000009ff007819 */ /* 0x000fe40000011403 */
[----:B------:R-:W1:Y:S03]  /*0100*/  S2R R3, SR_CTAID.X ;  /* 0x0000000000037919 */ /* 0x000e660000002500 */
[----:B------:R-:W-:-:S05]  /*0110*/  IMAD.SHL.U32 R0, R0, 0x8, RZ ;  /* 0x0000000800007824 */ /* 0x000fca00078e00ff */
[-C--:B------:R-:W-:Y:S02]  /*0120*/  IABS R7, R0.reuse ;  /* 0x0000000000077213 */ /* 0x080fe40000000000 */
[----:B------:R-:W-:Y:S02]  /*0130*/  IABS R10, R0 ;  /* 0x00000000000a7213 */ /* 0x000fe40000000000 */
[----:B------:R-:W2:Y:S08]  /*0140*/  I2F.RP R2, R7 ;  /* 0x0000000700027306 */ /* 0x000eb00000209400 */
[----:B--2---:R-:W2:Y:S01]  /*0150*/  MUFU.RCP R2, R2 ;  /* 0x0000000200027308 */ /* 0x004ea20000001000 */
[----:B-1----:R-:W-:Y:S01]  /*0160*/  IABS R8, R3 ;  /* 0x0000000300087213 */ /* 0x002fe20000000000 */
[----:B--2---:R-:W-:-:S02]  /*0170*/  VIADD R4, R2, 0xffffffe ;  /* 0x0ffffffe02047836 */ /* 0x004fc40000000000 */
[----:B------:R-:W-:-:S04]  /*0180*/  IMAD.MOV R2, RZ, RZ, -R10 ;  /* 0x000000ffff027224 */ /* 0x000fc800078e0a0a */
[----:B------:R1:W2:Y:S02]  /*0190*/  F2I.FTZ.U32.TRUNC.NTZ R5, R4 ;  /* 0x0000000400057305 */ /* 0x0002a4000021f000 */
[----:B-1----:R-:W-:Y:S02]  /*01a0*/  IMAD.MOV.U32 R4, RZ, RZ, RZ ;  /* 0x000000ffff047224 */ /* 0x002fe400078e00ff */
[----:B--2---:R-:W-:-:S04]  /*01b0*/  IMAD.MOV R6, RZ, RZ, -R5 ;  /* 0x000000ffff067224 */ /* 0x004fc800078e0a05 */
[----:B------:R-:W-:Y:S02]  /*01c0*/  IMAD R9, R6, R7, RZ ;  /* 0x0000000706097224 */ /* 0x000fe400078e02ff */
[----:B------:R-:W-:Y:S02]  /*01d0*/  IMAD.MOV.U32 R6, RZ, RZ, R8 ;  /* 0x000000ffff067224 */ /* 0x000fe400078e0008 */
[----:B------:R-:W-:-:S06]  /*01e0*/  IMAD.HI.U32 R5, R5, R9, R4 ;  /* 0x0000000905057227 */ /* 0x000fcc00078e0004 */
[----:B------:R-:W-:-:S04]  /*01f0*/  IMAD.HI.U32 R5, R5, R6, RZ ;  /* 0x0000000605057227 */ /* 0x000fc800078e00ff */
[----:B------:R-:W-:-:S05]  /*0200*/  IMAD R2, R5, R2, R6 ;  /* 0x0000000205027224 */ /* 0x000fca00078e0206 */
[----:B------:R-:W-:-:S13]  /*0210*/  ISETP.GT.U32.AND P1, PT, R7, R2, PT ;  /* 0x000000020700720c */ /* 0x000fda0003f24070 */
[----:B------:R-:W-:Y:S02]  /*0220*/  @!P1 IMAD.IADD R2, R2, 0x1, -R7 ;  /* 0x0000000102029824 */ /* 0x000fe400078e0a07 */
[----:B------:R-:W-:Y:S01]  /*0230*/  @!P1 VIADD R5, R5, 0x1 ;  /* 0x0000000105059836 */ /* 0x000fe20000000000 */
[----:B------:R-:W-:Y:S02]  /*0240*/  ISETP.NE.AND P1, PT, R0, RZ, PT ;  /* 0x000000ff0000720c */ /* 0x000fe40003f25270 */
[----:B------:R-:W-:Y:S02]  /*0250*/  ISETP.GE.U32.AND P0, PT, R2, R7, PT ;  /* 0x000000070200720c */ /* 0x000fe40003f06070 */
[----:B------:R-:W-:-:S04]  /*0260*/  LOP3.LUT R2, R3, R0, RZ, 0x3c, !PT ;  /* 0x0000000003027212 */ /* 0x000fc800078e3cff */
[----:B------:R-:W-:Y:S01]  /*0270*/  ISETP.GE.AND P2, PT, R2, RZ, PT ;  /* 0x000000ff0200720c */ /* 0x000fe20003f46270 */
[----:B------:R-:W-:-:S06]  /*0280*/  VIADD R2, R14, 0xf ;  /* 0x0000000f0e027836 */ /* 0x000fcc0000000000 */
[----:B------:R-:W-:-:S04]  /*0290*/  @P0 VIADD R5, R5, 0x1 ;  /* 0x0000000105050836 */ /* 0x000fc80000000000 */
[----:B------:R-:W-:Y:S01]  /*02a0*/  IMAD.MOV.U32 R4, RZ, RZ, R5 ;  /* 0x000000ffff047224 */ /* 0x000fe200078e0005 */
[----:B------:R-:W-:-:S03]  /*02b0*/  SHF.R.S32.HI R5, RZ, 0x1f, R2 ;  /* 0x0000001fff057819 */ /* 0x000fc60000011402 */
[----:B------:R-:W-:Y:S01]  /*02c0*/  @!P2 IMAD.MOV R4, RZ, RZ, -R4 ;  /* 0x000000ffff04a224 */ /* 0x000fe200078e0a04 */
[----:B------:R-:W-:Y:S02]  /*02d0*/  @!P1 LOP3.LUT R4, RZ, R0, RZ, 0x33, !PT ;  /* 0x00000000ff049212 */ /* 0x000fe400078e33ff */
[----:B------:R-:W-:-:S03]  /*02e0*/  LEA.HI R5, R5, R2, RZ, 0x4 ;  /* 0x0000000205057211 */ /* 0x000fc600078f20ff */
[----:B------:R-:W-:Y:S02]  /*02f0*/  IMAD.SHL.U32 R2, R4, 0x8, RZ ;  /* 0x0000000804027824 */ /* 0x000fe400078e00ff */
[----:B------:R-:W-:-:S03]  /*0300*/  IMAD.MOV R4, RZ, RZ, -R4 ;  /* 0x000000ffff047224 */ /* 0x000fc600078e0a04 */
[----:B------:R-:W-:Y:S01]  /*0310*/  LEA.HI.SX32 R5, R5, -R2, 0x1c ;  /* 0x8000000205057211 */ /* 0x000fe200078fe2ff */
[----:B------:R-:W-:Y:S02]  /*0320*/  IMAD R13, R0, R4, R3 ;  /* 0x00000004000d7224 */ /* 0x000fe400078e0203 */
[----:B------:R-:W-:Y:S01]  /*0330*/  IMAD.MOV.U32 R4, RZ, RZ, RZ ;  /* 0x000000ffff047224 */ /* 0x000fe200078e00ff */
[----:B------:R-:W-:Y:S02]  /*0340*/  VIMNMX R6, PT, PT, R5, 0x8, PT ;  /* 0x0000000805067848 */ /* 0x000fe40003fe0100 */
[----:B------:R-:W-:Y:S02]  /*0350*/  IABS R11, R13 ;  /* 0x0000000d000b7213 */ /* 0x000fe40000000000 */
[----:B------:R-:W-:-:S04]  /*0360*/  IABS R9, R6 ;  /* 0x0000000600097213 */ /* 0x000fc80000000000 */
[----:B------:R-:W1:Y:S08]  /*0370*/  I2F.RP R7, R9 ;  /* 0x0000000900077306 */ /* 0x000e700000209400 */
[----:B-1----:R-:W1:Y:S02]  /*0380*/  MUFU.RCP R7, R7 ;  /* 0x0000000700077308 */ /* 0x002e640000001000 */
[----:B-1----:R-:W-:-:S06]  /*0390*/  VIADD R5, R7, 0xffffffe ;  /* 0x0ffffffe07057836 */ /* 0x002fcc0000000000 */
[----:B------:R-:W1:Y:S02]  /*03a0*/  F2I.FTZ.U32.TRUNC.NTZ R5, R5 ;  /* 0x0000000500057305 */ /* 0x000e64000021f000 */
[----:B-1----:R-:W-:-:S04]  /*03b0*/  IMAD.MOV R8, RZ, RZ, -R5 ;  /* 0x000000ffff087224 */ /* 0x002fc800078e0a05 */
[----:B------:R-:W-:-:S04]  /*03c0*/  IMAD.MOV.U32 R0, RZ, RZ, R8 ;  /* 0x000000ffff007224 */ /* 0x000fc800078e0008 */
[----:B------:R-:W-:Y:S01]  /*03d0*/  IMAD R3, R0, R9, RZ ;  /* 0x0000000900037224 */ /* 0x000fe200078e02ff */
[----:B------:R-:W-:-:S03]  /*03e0*/  IABS R0, R6 ;  /* 0x0000000600007213 */ /* 0x000fc60000000000 */
[----:B------:R-:W-:-:S04]  /*03f0*/  IMAD.HI.U32 R4, R5, R3, R4 ;  /* 0x0000000305047227 */ /* 0x000fc800078e0004 */
[----:B------:R-:W-:Y:S02]  /*0400*/  IMAD.MOV R0, RZ, RZ, -R0 ;  /* 0x000000ffff007224 */ /* 0x000fe400078e0a00 */
        /* <DEDUP_REMOVED lines=8> */
[----:B------:R-:W-:Y:S02]  /*0490*/  ISETP.GE.AND P2, PT, R0, RZ, PT ;  /* 0x000000ff0000720c */ /* 0x000fe40003f46270 */
[----:B------:R-:W-:-:S05]  /*04a0*/  LOP3.LUT R0, R12, 0xf, RZ, 0xc0, !PT ;  /* 0x0000000f0c007812 */ /* 0x000fca00078ec0ff */
[----:B------:R-:W-:-:S06]  /*04b0*/  @P0 VIADD R4, R4, 0x1 ;  /* 0x0000000104040836 */ /* 0x000fcc0000000000 */
[----:B------:R-:W-:Y:S01]  /*04c0*/  @!P2 IMAD.MOV R4, RZ, RZ, -R4 ;  /* 0x000000ffff04a224 */ /* 0x000fe200078e0a04 */
[----:B------:R-:W-:-:S05]  /*04d0*/  @!P1 LOP3.LUT R4, RZ, R6, RZ, 0x33, !PT ;  /* 0x00000006ff049212 */ /* 0x000fca00078e33ff */
[----:B------:R-:W-:-:S04]  /*04e0*/  IMAD.MOV R3, RZ, RZ, -R4 ;  /* 0x000000ffff037224 */ /* 0x000fc800078e0a04 */
[----:B------:R-:W-:-:S04]  /*04f0*/  IMAD R3, R6, R3, R13 ;  /* 0x0000000306037224 */ /* 0x000fc800078e020d */
[----:B------:R-:W-:Y:S01]  /*0500*/  IMAD.IADD R3, R2, 0x1, R3 ;  /* 0x0000000102037824 */ /* 0x000fe200078e0203 */
[----:B------:R-:W-:-:S03]  /*0510*/  SHF.R.U32.HI R2, RZ, 0x4, R12 ;  /* 0x00000004ff027819 */ /* 0x000fc6000001160c */
[----:B------:R-:W-:Y:S01]  /*0520*/  IMAD R28, R3, 0x10, R0 ;  /* 0x00000010031c7824 */ /* 0x000fe200078e0200 */
[----:B------:R-:W-:-:S04]  /*0530*/  SGXT.U32 R16, R2, 0x2 ;  /* 0x000000020210781a */ /* 0x000fc80000000000 */
[C---:B------:R-:W-:Y:S01]  /*0540*/  LOP3.LUT R2, R16.reuse, 0x8, RZ, 0xfc, !PT ;  /* 0x0000000810027812 */ /* 0x040fe200078efcff */
[----:B------:R1:W-:Y:S01]  /*0550*/  STL [R1+0xdf8], R28 ;  /* 0x000df81c01007387 */ /* 0x0003e20000100800 */
[----:B------:R-:W-:Y:S01]  /*0560*/  LOP3.LUT R2, R16, 0x14, RZ, 0xfc, !PT ;  /* 0x0000001410027812 */ /* 0x000fe200078efcff */
[----:B------:R-:W-:Y:S01]  /*0570*/  IMAD.SHL.U32 R2, R4, 0x200, RZ ;  /* 0x0000020004027824 */ /* 0x000fe200078e00ff */
[C---:B------:R-:W-:Y:S02]  /*0580*/  LOP3.LUT R0, R16.reuse, 0x4, RZ, 0xfc, !PT ;  /* 0x0000000410007812 */ /* 0x040fe400078efcff */
[C---:B------:R-:W-:Y:S02]  /*0590*/  LOP3.LUT R3, R16.reuse, 0xc, RZ, 0xfc, !PT ;  /* 0x0000000c10037812 */ /* 0x040fe400078efcff */
[----:B------:R1:W-:Y:S01]  /*05a0*/  STL [R1+0x580], R2 ;  /* 0x0005800201007387 */ /* 0x0003e20000100800 */
[C---:B------:R-:W-:Y:S02]  /*05b0*/  LOP3.LUT R0, R16.reuse, 0x10, RZ, 0xfc, !PT ;  /* 0x0000001010007812 */ /* 0x040fe400078efcff */
[----:B------:R-:W-:-:S02]  /*05c0*/  LOP3.LUT R3, R16, 0x18, RZ, 0xfc, !PT ;  /* 0x0000001810037812 */ /* 0x000fc400078efcff */
[----:B------:R-:W-:Y:S01]  /*05d0*/  LOP3.LUT R0, R16, 0x1c, RZ, 0xfc, !PT ;  /* 0x0000001c10007812 */ /* 0x000fe200078efcff */
[----:B0-----:R-:W-:Y:S06]  /*05e0*/  BRA.U UP0, `(.L_x_0) ;  /* 0x0000000100e87547 */ /* 0x001fec000b800000 */
[----:B-1----:R-:W-:Y:S01]  /*05f0*/  IMAD.SHL.U32 R2, R29, 0x10, RZ ;  /* 0x000000101d027824 */ /* 0x002fe200078e00ff */
[----:B------:R-:W-:Y:S01]  /*0600*/  CS2R R24, SRZ ;  /* 0x0000000000187805 */ /* 0x000fe2000001ff00 */
[----:B------:R-:W-:Y:S01]  /*0610*/  IMAD.SHL.U32 R0, R12, 0x20, RZ ;  /* 0x000000200c007824 */ /* 0x000fe200078e00ff */
[----:B------:R-:W-:Y:S02]  /*0620*/  CS2R R26, SRZ ;  /* 0x00000000001a7805 */ /* 0x000fe4000001ff00 */
[----:B------:R-:W-:Y:S01]  /*0630*/  CS2R R20, SRZ ;  /* 0x0000000000147805 */ /* 0x000fe2000001ff00 */
[----:B------:R0:W-:Y:S01]  /*0640*/  STL [R1+0xdf0], R2 ;  /* 0x000df00201007387 */ /* 0x0001e20000100800 */
[----:B------:R-:W-:Y:S02]  /*0650*/  CS2R R22, SRZ ;  /* 0x0000000000167805 */ /* 0x000fe4000001ff00 */
[----:B------:R-:W-:Y:S02]  /*0660*/  LOP3.LUT R0, R0, 0x60, RZ, 0xc0, !PT ;  /* 0x0000006000007812 */ /* 0x000fe400078ec0ff */
[----:B------:R-:W-:Y:S01]  /*0670*/  CS2R R16, SRZ ;  /* 0x0000000000107805 */ /* 0x000fe2000001ff00 */
[----:B------:R0:W-:Y:S01]  /*0680*/  STL [R1], RZ ;  /* 0x000000ff01007387 */ /* 0x0001e20000100800 */
[----:B------:R-:W-:-:S02]  /*0690*/  CS2R R18, SRZ ;  /* 0x0000000000127805 */ /* 0x000fc4000001ff00 */
[----:B------:R-:W-:Y:S02]  /*06a0*/  CS2R R12, SRZ ;  /* 0x00000000000c7805 */ /* 0x000fe4000001ff00 */
[----:B------:R-:W-:Y:S01]  /*06b0*/  CS2R R14, SRZ ;  /* 0x00000000000e7805 */ /* 0x000fe2000001ff00 */
[----:B------:R0:W-:Y:S01]  /*06c0*/  STL [R1+0x4], RZ ;  /* 0x000004ff01007387 */ /* 0x0001e20000100800 */
[----:B------:R-:W-:Y:S02]  /*06d0*/  CS2R R8, SRZ ;  /* 0x0000000000087805 */ /* 0x000fe4000001ff00 */
[----:B------:R-:W-:Y:S02]  /*06e0*/  CS2R R10, SRZ ;  /* 0x00000000000a7805 */ /* 0x000fe4000001ff00 */
[----:B------:R-:W-:Y:S01]  /*06f0*/  CS2R R4, SRZ ;  /* 0x0000000000047805 */ /* 0x000fe2000001ff00 */
[----:B------:R0:W-:Y:S01]  /*0700*/  STL [R1+0x8], RZ ;  /* 0x000008ff01007387 */ /* 0x0001e20000100800 */
[----:B------:R-:W-:-:S03]  /*0710*/  CS2R R6, SRZ ;  /* 0x0000000000067805 */ /* 0x000fc6000001ff00 */
[----:B------:R0:W-:Y:S04]  /*0720*/  STL [R1+0xc], RZ ;  /* 0x00000cff01007387 */ /* 0x0001e80000100800 */
        /* <DEDUP_REMOVED lines=36> */
[----:B------:R0:W-:Y:S01]  /*0970*/  STL [R1+0xdf4], R0 ;  /* 0x000df40001007387 */ /* 0x0001e20000100800 */
[----:B------:R-:W-:Y:S05]  /*0980*/  BRA `(.L_x_1) ;  /* 0x000002f800bc7947 */ /* 0x000fea0003800000 */
.L_x_0:
[----:B------:R-:W-:Y:S01]  /*0990*/  IABS R3, R15 ;  /* 0x0000000f00037213 */ /* 0x000fe20000000000 */
[----:B------:R-:W-:Y:S01]  /*09a0*/  IMAD.MOV.U32 R7, RZ, RZ, R2 ;  /* 0x000000ffff077224 */ /* 0x000fe200078e0002 */
[----:B------:R-:W0:Y:S02]  /*09b0*/  LDCU UR6, c[0x0][0x3a8] ;  /* 0x00007500ff0677ac */ /* 0x000e240008000800 */
[----:B-1----:R-:W1:Y:S02]  /*09c0*/  I2F.RP R2, R3 ;  /* 0x0000000300027306 */ /* 0x002e640000209400 */
[----:B------:R-:W-:Y:S01]  /*09d0*/  LEA.HI R21, R29, R7, RZ, 0x1b ;  /* 0x000000071d157211 */ /* 0x000fe200078fd8ff */
[----:B------:R-:W2:Y:S04]  /*09e0*/  LDCU UR7, c[0x0][0x3ac] ;  /* 0x00007580ff0777ac */ /* 0x000ea80008000800 */
[C---:B------:R-:W-:Y:S01]  /*09f0*/  VIADD R6, R21.reuse, 0x1fc ;  /* 0x000001fc15067836 */ /* 0x040fe20000000000 */
[----:B------:R-:W3:Y:S01]  /*0a00*/  LDCU.64 UR8, c[0x0][0x388] ;  /* 0x00007100ff0877ac */ /* 0x000ee20008000a00 */
[----:B------:R-:W-:-:S02]  /*0a10*/  VIADD R8, R21, 0x1f8 ;  /* 0x000001f815087836 */ /* 0x000fc40000000000 */
[C---:B------:R-:W-:Y:S01]  /*0a20*/  VIADD R9, R21.reuse, 0x1f6 ;  /* 0x000001f615097836 */ /* 0x040fe20000000000 */
[----:B------:R-:W-:Y:S01]  /*0a30*/  ISETP.GE.AND P3, PT, R6, RZ, PT ;  /* 0x000000ff0600720c */ /* 0x000fe20003f66270 */
[----:B------:R-:W4:Y:S01]  /*0a40*/  LDCU UR12, c[0x0][0x3b0] ;  /* 0x00007600ff0c77ac */ /* 0x000f220008000800 */
[----:B------:R-:W-:Y:S01]  /*0a50*/  IABS R6, R6 ;  /* 0x0000000600067213 */ /* 0x000fe20000000000 */
[----:B-1----:R-:W1:Y:S01]  /*0a60*/  MUFU.RCP R2, R2 ;  /* 0x0000000200027308 */ /* 0x002e620000001000 */
[----:B------:R-:W-:Y:S01]  /*0a70*/  IABS R7, R9 ;  /* 0x0000000900077213 */ /* 0x000fe20000000000 */
[----:B------:R-:W5:Y:S01]  /*0a80*/  LDCU UR13, c[0x0][0x3a4] ;  /* 0x00007480ff0d77ac */ /* 0x000f620008000800 */
[----:B------:R-:W0:Y:S01]  /*0a90*/  LDCU UR14, c[0x0][0x3a0] ;  /* 0x00007400ff0e77ac */ /* 0x000e220008000800 */
[----:B-1----:R-:W-:Y:S02]  /*0aa0*/  VIADD R4, R2, 0xffffffe ;  /* 0x0ffffffe02047836 */ /* 0x002fe40000000000 */
[----:B------:R-:W-:-:S02]  /*0ab0*/  VIADD R2, R21, 0x1fa ;  /* 0x000001fa15027836 */ /* 0x000fc40000000000 */
[----:B------:R1:W0:Y:S03]  /*0ac0*/  F2I.FTZ.U32.TRUNC.NTZ R5, R4 ;  /* 0x0000000400057305 */ /* 0x000226000021f000 */
[----:B------:R-:W-:Y:S01]  /*0ad0*/  ISETP.GE.AND P1, PT, R2, RZ, PT ;  /* 0x000000ff0200720c */ /* 0x000fe20003f26270 */
[----:B-1----:R-:W-:Y:S02]  /*0ae0*/  IMAD.MOV.U32 R4, RZ, RZ, RZ ;  /* 0x000000ffff047224 */ /* 0x002fe400078e00ff */
[----:B0-----:R-:W-:-:S04]  /*0af0*/  IMAD.MOV R0, RZ, RZ, -R5 ;  /* 0x000000ffff007224 */ /* 0x001fc800078e0a05 */
[----:B------:R-:W-:Y:S02]  /*0b00*/  IMAD R13, R0, R3, RZ ;  /* 0x00000003000d7224 */ /* 0x000fe400078e02ff */
[----:B------:R-:W-:Y:S02]  /*0b10*/  VIADD R0, R21, 0x1fe ;  /* 0x000001fe15007836 */ /* 0x000fe40000000000 */
[----:B------:R-:W-:Y:S01]  /*0b20*/  IMAD.HI.U32 R13, R5, R13, R4 ;  /* 0x0000000d050d7227 */ /* 0x000fe200078e0004 */
[----:B------:R-:W-:Y:S02]  /*0b30*/  IABS R4, R2 ;  /* 0x0000000200047213 */ /* 0x000fe40000000000 */
[----:B------:R-:W-:Y:S01]  /*0b40*/  ISETP.GE.AND P5, PT, R0, RZ, PT ;  /* 0x000000ff0000720c */ /* 0x000fe20003fa6270 */
[----:B------:R-:W-:Y:S01]  /*0b50*/  IMAD.MOV.U32 R2, RZ, RZ, R6 ;  /* 0x000000ffff027224 */ /* 0x000fe200078e0006 */
[----:B------:R-:W-:Y:S01]  /*0b60*/  IABS R0, R0 ;  /* 0x0000000000007213 */ /* 0x000fe20000000000 */
[----:B------:R-:W-:Y:S01]  /*0b70*/  IMAD.HI.U32 R11, R13, R4, RZ ;  /* 0x000000040d0b7227 */ /* 0x000fe200078e00ff */
[----:B------:R-:W-:-:S03]  /*0b80*/  IABS R5, R8 ;  /* 0x0000000800057213 */ /* 0x000fc60000000000 */
[----:B------:R-:W-:-:S04]  /*0b90*/  IMAD.HI.U32 R16, R13, R0, RZ ;  /* 0x000000000d107227 */ /* 0x000fc800078e00ff */
[----:B------:R-:W-:Y:S02]  /*0ba0*/  IMAD.MOV R16, RZ, RZ, -R16 ;  /* 0x000000ffff107224 */ /* 0x000fe400078e0a10 */
[----:B------:R-:W-:-:S04]  /*0bb0*/  IMAD.HI.U32 R12, R13, R2, RZ ;  /* 0x000000020d0c7227 */ /* 0x000fc800078e00ff */
[C---:B------:R-:W-:Y:S02]  /*0bc0*/  IMAD R0, R3.reuse, R16, R0 ;  /* 0x0000001003007224 */ /* 0x040fe400078e0200 */
[----:B------:R-:W-:Y:S02]  /*0bd0*/  IMAD.MOV R11, RZ, RZ, -R11 ;  /* 0x000000ffff0b7224 */ /* 0x000fe400078e0a0b */
[----:B------:R-:W-:Y:S01]  /*0be0*/  IMAD.MOV R12, RZ, RZ, -R12 ;  /* 0x000000ffff0c7224 */ /* 0x000fe200078e0a0c */
[C---:B------:R-:W-:Y:S01]  /*0bf0*/  ISETP.GT.U32.AND P0, PT, R3.reuse, R0, PT ;  /* 0x000000000300720c */ /* 0x040fe20003f04070 */
[C---:B------:R-:W-:Y:S02]  /*0c00*/  IMAD R4, R3.reuse, R11, R4 ;  /* 0x0000000b03047224 */ /* 0x040fe400078e0204 */
[----:B------:R-:W-:Y:S02]  /*0c10*/  IMAD R2, R3, R12, R2 ;  /* 0x0000000c03027224 */ /* 0x000fe400078e0202 */
[----:B------:R-:W-:Y:S01]  /*0c20*/  IMAD.HI.U32 R10, R13, R5, RZ ;  /* 0x000000050d0a7227 */ /* 0x000fe200078e00ff */
[----:B------:R-:W-:-:S02]  /*0c30*/  ISETP.GT.U32.AND P6, PT, R3, R4, PT ;  /* 0x000000040300720c */ /* 0x000fc40003fc4070 */
[----:B------:R-:W-:Y:S01]  /*0c40*/  ISETP.GT.U32.AND P2, PT, R3, R2, PT ;  /* 0x000000020300720c */ /* 0x000fe20003f44070 */
[----:B------:R-:W-:Y:S02]  /*0c50*/  IMAD.MOV.U32 R6, RZ, RZ, R7 ;  /* 0x000000ffff067224 */ /* 0x000fe400078e0007 */
[----:B------:R-:W-:Y:S02]  /*0c60*/  IMAD.MOV R10, RZ, RZ, -R10 ;  /* 0x000000ffff0a7224 */ /* 0x000fe400078e0a0a */
[----:B------:R-:W-:-:S04]  /*0c70*/  IMAD.HI.U32 R7, R13, R6, RZ ;  /* 0x000000060d077227 */ /* 0x000fc800078e00ff */
[----:B------:R-:W-:Y:S02]  /*0c80*/  IMAD R5, R3, R10, R5 ;  /* 0x0000000a03057224 */ /* 0x000fe400078e0205 */
[----:B------:R-:W-:Y:S02]  /*0c90*/  VIADD R11, R21, 0x1f2 ;  /* 0x000001f2150b7836 */ /* 0x000fe40000000000 */
[----:B------:R-:W-:Y:S01]  /*0ca0*/  @!P0 IMAD.IADD R0, R0, 0x1, -R3 ;  /* 0x0000000100008824 */ /* 0x000fe200078e0a03 */
[----:B------:R-:W-:Y:S01]  /*0cb0*/  ISETP.GT.U32.AND P0, PT, R3, R5, PT ;  /* 0x000000050300720c */ /* 0x000fe20003f04070 */
[----:B------:R-:W-:Y:S01]  /*0cc0*/  IMAD.MOV R7, RZ, RZ, -R7 ;  /* 0x000000ffff077224 */ /* 0x000fe200078e0a07 */
[----:B------:R-:W-:Y:S01]  /*0cd0*/  IABS R17, R11 ;  /* 0x0000000b00117213 */ /* 0x000fe20000000000 */
[----:B------:R-:W-:Y:S01]  /*0ce0*/  VIADD R10, R21, 0x1f4 ;  /* 0x000001f4150a7836 */ /* 0x000fe20000000000 */
[----:B------:R-:W-:Y:S01]  /*0cf0*/  ISETP.GT.U32.AND P4, PT, R3, R0, PT ;  /* 0x000000000300720c */ /* 0x000fe20003f84070 */
[----:B------:R-:W-:-:S02]  /*0d00*/  @!P6 IMAD.IADD R4, R4, 0x1, -R3 ;  /* 0x000000010404e824 */ /* 0x000fc400078e0a03 */
[C---:B------:R-:W-:Y:S01]  /*0d10*/  IMAD R6, R3.reuse, R7, R6 ;  /* 0x0000000703067224 */ /* 0x040fe200078e0206 */
[----:B------:R-:W-:Y:S01]  /*0d20*/  IABS R7, R10 ;  /* 0x0000000a00077213 */ /* 0x000fe20000000000 */
[----:B------:R-:W-:Y:S01]  /*0d30*/  @!P2 IMAD.IADD R2, R2, 0x1, -R3 ;  /* 0x000000010202a824 */ /* 0x000fe200078e0a03 */
[----:B------:R-:W-:Y:S01]  /*0d40*/  ISETP.GT.U32.AND P6, PT, R3, R4, PT ;  /* 0x000000040300720c */ /* 0x000fe20003fc4070 */
[----:B------:R-:W-:-:S03]  /*0d50*/  IMAD.HI.U32 R20, R13, R17, RZ ;  /* 0x000000110d147227 */ /* 0x000fc600078e00ff */
[----:B------:R-:W-:Y:S01]  /*0d60*/  ISETP.GT.U32.AND P2, PT, R3, R2, PT ;  /* 0x000000020300720c */ /* 0x000fe20003f44070 */
[----:B------:R-:W-:-:S04]  /*0d70*/  IMAD.HI.U32 R22, R13, R7, RZ ;  /* 0x000000070d167227 */ /* 0x000fc800078e00ff */
[----:B------:R-:W-:Y:S02]  /*0d80*/  IMAD.MOV R20, RZ, RZ, -R20 ;  /* 0x000000ffff147224 */ /* 0x000fe400078e0a14 */
[----:B------:R-:W-:Y:S02]  /*0d90*/  IMAD.MOV R22, RZ, RZ, -R22 ;  /* 0x000000ffff167224 */ /* 0x000fe400078e0a16 */
[----:B------:R-:W-:Y:S01]  /*0da0*/  @!P4 IMAD.IADD R0, R0, 0x1, -R3 ;  /* 0x000000010000c824 */ /* 0x000fe200078e0a03 */
[C---:B------:R-:W-:Y:S01]  /*0db0*/  ISETP.GT.U32.AND P4, PT, R3.reuse, R6, PT ;  /* 0x000000060300720c */ /* 0x040fe20003f84070 */
[C---:B------:R-:W-:Y:S02]  /*0dc0*/  IMAD R17, R3.reuse, R20, R17 ;  /* 0x0000001403117224 */ /* 0x040fe400078e0211 */
[C---:B------:R-:W-:Y:S02]  /*0dd0*/  IMAD R7, R3.reuse, R22, R7 ;  /* 0x0000001603077224 */ /* 0x040fe400078e0207 */
[--C-:B------:R-:W-:Y:S01]  /*0de0*/  @!P6 IMAD.IADD R4, R4, 0x1, -R3.reuse ;  /* 0x000000010404e824 */ /* 0x100fe200078e0a03 */
[C---:B------:R-:W-:Y:S01]  /*0df0*/  ISETP.GT.U32.AND P6, PT, R3.reuse, R17, PT ;  /* 0x000000110300720c */ /* 0x040fe20003fc4070 */
[----:B------:R-:W-:Y:S01]  /*0e00*/  @!P2 IMAD.IADD R2, R2, 0x1, -R3 ;  /* 0x000000010202a824 */ /* 0x000fe200078e0a03 */
[----:B------:R-:W-:Y:S01]  /*0e10*/  ISETP.GT.U32.AND P2, PT, R3, R7, PT ;  /* 0x000000070300720c */ /* 0x000fe20003f44070 */
[----:B------:R-:W-:-:S02]  /*0e20*/  VIADD R16, R21, 0x1ee ;  /* 0x000001ee15107836 */ /* 0x000fc40000000000 */
[--C-:B------:R-:W-:Y:S01]  /*0e30*/  @!P0 IMAD.IADD R5, R5, 0x1, -R3.reuse ;  /* 0x0000000105058824 */ /* 0x100fe200078e0a03 */
[----:B------:R-:W-:Y:S01]  /*0e40*/  ISETP.GE.AND P0, PT, R8, RZ, PT ;  /* 0x000000ff0800720c */ /* 0x000fe20003f06270 */
[--C-:B------:R-:W-:Y:S01]  /*0e50*/  @!P4 IMAD.IADD R6, R6, 0x1, -R3.reuse ;  /* 0x000000010606c824 */ /* 0x100fe200078e0a03 */
[----:B------:R-:W-:Y:S01]  /*0e60*/  IABS R19, R16 ;  /* 0x0000001000137213 */ /* 0x000fe20000000000 */
[----:B------:R-:W-:Y:S01]  /*0e70*/  VIADD R12, R21, 0x1f0 ;  /* 0x000001f0150c7836 */ /* 0x000fe20000000000 */
[----:B------:R-:W-:Y:S01]  /*0e80*/  ISETP.GE.AND P4, PT, R9, RZ, PT ;  /* 0x000000ff0900720c */ /* 0x000fe20003f86270 */
[----:B------:R-:W-:Y:S02]  /*0e90*/  IMAD.MOV.U32 R25, RZ, RZ, R0 ;  /* 0x000000ffff197224 */ /* 0x000fe400078e0000 */
[--C-:B------:R-:W-:Y:S01]  /*0ea0*/  @!P6 IMAD.IADD R17, R17, 0x1, -R3.reuse ;  /* 0x000000011111e824 */ /* 0x100fe200078e0a03 */
[----:B------:R-:W-:Y:S01]  /*0eb0*/  ISETP.GT.U32.AND P6, PT, R3, R6, PT ;  /* 0x000000060300720c */ /* 0x000fe20003fc4070 */
[----:B------:R-:W-:Y:S01]  /*0ec0*/  @!P2 IMAD.IADD R7, R7, 0x1, -R3 ;  /* 0x000000010707a824 */ /* 0x000fe200078e0a03 */
[----:B------:R-:W-:Y:S01]  /*0ed0*/  ISETP.GT.U32.AND P2, PT, R3, R5, PT ;  /* 0x000000050300720c */ /* 0x000fe20003f44070 */
[----:B------:R-:W-:Y:S01]  /*0ee0*/  IMAD.HI.U32 R23, R13, R19, RZ ;  /* 0x000000130d177227 */ /* 0x000fe200078e00ff */
[----:B------:R-:W-:-:S03]  /*0ef0*/  IABS R18, R12 ;  /* 0x0000000c00127213 */ /* 0x000fc60000000000 */
[----:B------:R-:W-:Y:S01]  /*0f00*/  @!P5 IMAD.MOV R25, RZ, RZ, -R25 ;  /* 0x000000ffff19d224 */ /* 0x000fe200078e0a19 */
[----:B------:R-:W-:Y:S01]  /*0f10*/  ISETP.GT.U32.AND P5, PT, R3, R7, PT ;  /* 0x000000070300720c */ /* 0x000fe20003fa4070 */
[----:B------:R-:W-:Y:S02]  /*0f20*/  IMAD.MOV R23, RZ, RZ, -R23 ;  /* 0x000000ffff177224 */ /* 0x000fe400078e0a17 */
[----:B------:R-:W-:Y:S01]  /*0f30*/  VIADD R9, R21, 0x1ec ;  /* 0x000001ec15097836 */ /* 0x000fe20000000000 */
[----:B------:R-:W-:Y:S01]  /*0f40*/  STL [R1+0x98], R25 ;  /* 0x0000981901007387 */ /* 0x000fe20000100800 */
[----:B------:R-:W-:Y:S02]  /*0f50*/  IMAD.MOV.U32 R24, RZ, RZ, R2 ;  /* 0x000000ffff187224 */ /* 0x000fe400078e0002 */
[----:B------:R-:W-:Y:S01]  /*0f60*/  IMAD.HI.U32 R22, R13, R18, RZ ;  /* 0x000000120d167227 */ /* 0x000fe200078e00ff */
[----:B------:R-:W-:-:S03]  /*0f70*/  IABS R0, R9 ;  /* 0x0000000900007213 */ /* 0x000fc60000000000 */
[----:B------:R-:W-:Y:S02]  /*0f80*/  IMAD R19, R3, R23, R19 ;  /* 0x0000001703137224 */ /* 0x000fe400078e0213 */
[----:B------:R-:W-:Y:S02]  /*0f90*/  VIADD R8, R21, 0x1ea ;  /* 0x000001ea15087836 */ /* 0x000fe40000000000 */
[----:B------:R-:W-:Y:S01]  /*0fa0*/  @!P3 IMAD.MOV R24, RZ, RZ, -R24 ;  /* 0x000000ffff18b224 */ /* 0x000fe200078e0a18 */
[C---:B------:R-:W-:Y:S01]  /*0fb0*/  ISETP.GT.U32.AND P3, PT, R3.reuse, R17, PT ;  /* 0x000000110300720c */ /* 0x040fe20003f64070 */
[----:B------:R-:W-:Y:S01]  /*0fc0*/  IMAD.MOV R22, RZ, RZ, -R22 ;  /* 0x000000ffff167224 */ /* 0x000fe200078e0a16 */
[----:B------:R-:W-:Y:S01]  /*0fd0*/  IABS R2, R8 ;  /* 0x0000000800027213 */ /* 0x000fe20000000000 */
[--C-:B------:R-:W-:Y:S01]  /*0fe0*/  @!P6 IMAD.IADD R6, R6, 0x1, -R3.reuse ;  /* 0x000000010606e824 */ /* 0x100fe200078e0a03 */
[----:B------:R-:W-:Y:S01]  /*0ff0*/  ISETP.GT.U32.AND P6, PT, R3, R19, PT ;  /* 0x000000130300720c */ /* 0x000fe20003fc4070 */
[----:B------:R-:W-:Y:S01]  /*1000*/  @!P1 IMAD.MOV R4, RZ, RZ, -R4 ;  /* 0x000000ffff049224 */ /* 0x000fe200078e0a04 */
[----:B------:R-:W-:Y:S01]  /*1010*/  STL [R1+0x9c], R24 ;  /* 0x00009c1801007387 */ /* 0x000fe20000100800 */
[----:B------:R-:W-:Y:S01]  /*1020*/  @!P2 IMAD.IADD R5, R5, 0x1, -R3 ;  /* 0x000000010505a824 */ /* 0x000fe200078e0a03 */
[----:B------:R-:W-:Y:S01]  /*1030*/  ISETP.GE.AND P2, PT, R10, RZ, PT ;  /* 0x000000ff0a00720c */ /* 0x000fe20003f46270 */
[----:B------:R-:W-:Y:S01]  /*1040*/  IMAD.HI.U32 R10, R13, R0, RZ ;  /* 0x000000000d0a7227 */ /* 0x000fe200078e00ff */
[----:B------:R0:W-:Y:S03]  /*1050*/  STL [R1+0xb0], R4 ;  /* 0x0000b00401007387 */ /* 0x0001e60000100800 */
[----:B------:R-:W-:-:S02]  /*1060*/  IMAD R18, R3, R22, R18 ;  /* 0x0000001603127224 */ /* 0x000fc400078e0212 */
[----:B------:R-:W-:Y:S01]  /*1070*/  @!P5 IMAD.IADD R7, R7, 0x1, -R3 ;  /* 0x000000010707d824 */ /* 0x000fe200078e0a03 */
[----:B------:R-:W-:Y:S01]  /*1080*/  ISETP.GE.AND P5, PT, R11, RZ, PT ;  /* 0x000000ff0b00720c */ /* 0x000fe20003fa6270 */
[----:B------:R-:W-:Y:S01]  /*1090*/  IMAD.MOV R10, RZ, RZ, -R10 ;  /* 0x000000ffff0a7224 */ /* 0x000fe200078e0a0a */
[----:B------:R-:W-:Y:S01]  /*10a0*/  ISETP.GT.U32.AND P1, PT, R3, R18, PT ;  /* 0x000000120300720c */ /* 0x000fe20003f24070 */
[----:B------:R-:W-:Y:S02]  /*10b0*/  IMAD.MOV.U32 R22, RZ, RZ, R5 ;  /* 0x000000ffff167224 */ /* 0x000fe400078e0005 */
[----:B0-----:R-:W-:-:S04]  /*10c0*/  IMAD.HI.U32 R4, R13, R2, RZ ;  /* 0x000000020d047227 */ /* 0x001fc800078e00ff */
[--C-:B------:R-:W-:Y:S01]  /*10d0*/  @!P3 IMAD.IADD R17, R17, 0x1, -R3.reuse ;  /* 0x000000011111b824 */ /* 0x100fe200078e0a03 */
[----:B------:R-:W-:Y:S01]  /*10e0*/  ISETP.GE.AND P3, PT, R12, RZ, PT ;  /* 0x000000ff0c00720c */ /* 0x000fe20003f66270 */
[----:B------:R-:W-:Y:S02]  /*10f0*/  IMAD.MOV R4, RZ, RZ, -R4 ;  /* 0x000000ffff047224 */ /* 0x000fe400078e0a04 */
[----:B------:R-:W-:Y:S02]  /*1100*/  IMAD R5, R3, R10, R0 ;  /* 0x0000000a03057224 */ /* 0x000fe400078e0200 */
[----:B------:R-:W-:Y:S02]  /*1110*/  IMAD.MOV.U32 R20, RZ, RZ, R6 ;  /* 0x000000ffff147224 */ /* 0x000fe400078e0006 */
[----:B------:R-:W-:Y:S01]  /*1120*/  @!P6 IMAD.IADD R19, R19, 0x1, -R3 ;  /* 0x000000011313e824 */ /* 0x000fe200078e0a03 */
[----:B------:R-:W-:Y:S01]  /*1130*/  ISETP.GE.AND P6, PT, R9, RZ, PT ;  /* 0x000000ff0900720c */ /* 0x000fe20003fc6270 */
[----:B------:R-:W-:-:S02]  /*1140*/  IMAD R2, R3, R4, R2 ;  /* 0x0000000403027224 */ /* 0x000fc400078e0202 */
[----:B------:R-:W-:Y:S02]  /*1150*/  IMAD.MOV.U32 R6, RZ, RZ, R17 ;  /* 0x000000ffff067224 */ /* 0x000fe400078e0011 */
[----:B------:R-:W-:Y:S01]  /*1160*/  @!P2 IMAD.MOV R7, RZ, RZ, -R7 ;  /* 0x000000ffff07a224 */ /* 0x000fe200078e0a07 */
[C---:B------:R-:W-:Y:S01]  /*1170*/  ISETP.GT.U32.AND P2, PT, R3.reuse, R5, PT ;  /* 0x000000050300720c */ /* 0x040fe20003f44070 */
[----:B------:R-:W-:Y:S01]  /*1180*/  @!P4 IMAD.MOV R20, RZ, RZ, -R20 ;  /* 0x000000ffff14c224 */ /* 0x000fe200078e0a14 */
[C---:B------:R-:W-:Y:S01]  /*1190*/  ISETP.GT.U32.AND P4, PT, R3.reuse, R19, PT ;  /* 0x000000130300720c */ /* 0x040fe20003f84070 */
[----:B------:R-:W-:Y:S01]  /*11a0*/  @!P5 IMAD.MOV R6, RZ, RZ, -R6 ;  /* 0x000000ffff06d224 */ /* 0x000fe200078e0a06 */
[----:B------:R-:W-:Y:S01]  /*11b0*/  ISETP.GT.U32.AND P5, PT, R3, R2, PT ;  /* 0x000000020300720c */ /* 0x000fe20003fa4070 */
[----:B------:R-:W-:Y:S02]  /*11c0*/  @!P0 IMAD.MOV R22, RZ, RZ, -R22 ;  /* 0x000000ffff168224 */ /* 0x000fe400078e0a16 */
[--C-:B------:R-:W-:Y:S01]  /*11d0*/  @!P1 IMAD.IADD R18, R18, 0x1, -R3.reuse ;  /* 0x0000000112129824 */ /* 0x100fe200078e0a03 */
[----:B------:R-:W-:Y:S01]  /*11e0*/  ISETP.GE.AND P1, PT, R16, RZ, PT ;  /* 0x000000ff1000720c */ /* 0x000fe20003f26270 */
[C---:B------:R-:W-:Y:S01]  /*11f0*/  VIADD R0, R21.reuse, 0x1e6 ;  /* 0x000001e615007836 */ /* 0x040fe20000000000 */
[----:B------:R-:W-:Y:S01]  /*1200*/  STL [R1+0xb4], R22 ;  /* 0x0000b41601007387 */ /* 0x000fe20000100800 */
[----:B------:R-:W-:Y:S01]  /*1210*/  VIADD R4, R21, 0x1e8 ;  /* 0x000001e815047836 */ /* 0x000fe20000000000 */
[----:B------:R-:W-:Y:S01]  /*1220*/  ISETP.GT.U32.AND P0, PT, R3, R18, PT ;  /* 0x000000120300720c */ /* 0x000fe20003f04070 */
[--C-:B------:R-:W-:Y:S01]  /*1230*/  @!P2 IMAD.IADD R5, R5, 0x1, -R3.reuse ;  /* 0x000000010505a824 */ /* 0x100fe200078e0a03 */
[----:B------:R-:W-:Y:S01]  /*1240*/  STL [R1+0xb8], R20 ;  /* 0x0000b81401007387 */ /* 0x000fe20000100800 */
[--C-:B------:R-:W-:Y:S01]  /*1250*/  @!P4 IMAD.IADD R19, R19, 0x1, -R3.reuse ;  /* 0x000000011313c824 */ /* 0x100fe200078e0a03 */
[----:B------:R-:W-:Y:S01]  /*1260*/  IABS R11, R4 ;  /* 0x00000004000b7213 */ /* 0x000fe20000000000 */
[----:B------:R-:W-:Y:S01]  /*1270*/  @!P5 IMAD.IADD R2, R2, 0x1, -R3 ;  /* 0x000000010202d824 */ /* 0x000fe200078e0a03 */
[----:B------:R0:W-:Y:S01]  /*1280*/  STL [R1+0xbc], R7 ;  /* 0x0000bc0701007387 */ /* 0x0001e20000100800 */
[----:B------:R-:W-:Y:S01]  /*1290*/  ISETP.GE.AND P4, PT, R4, RZ, PT ;  /* 0x000000ff0400720c */ /* 0x000fe20003f86270 */
[----:B------:R-:W-:Y:S01]  /*12a0*/  VIADD R10, R21, 0x1e4 ;  /* 0x000001e4150a7836 */ /* 0x000fe20000000000 */
[----:B------:R-:W-:Y:S01]  /*12b0*/  ISETP.GT.U32.AND P5, PT, R3, R5, PT ;  /* 0x000000050300720c */ /* 0x000fe20003fa4070 */
[----:B------:R1:W-:Y:S01]  /*12c0*/  STL [R1+0xc0], R6 ;  /* 0x0000c00601007387 */ /* 0x0003e20000100800 */
[----:B------:R-:W-:Y:S01]  /*12d0*/  ISETP.GE.AND P2, PT, R0, RZ, PT ;  /* 0x000000ff0000720c */ /* 0x000fe20003f46270 */
[----:B------:R-:W-:-:S02]  /*12e0*/  VIADD R9, R21, 0x1e0 ;  /* 0x000001e015097836 */ /* 0x000fc40000000000 */
[----:B------:R-:W-:Y:S01]  /*12f0*/  @!P0 IMAD.IADD R18, R18, 0x1, -R3 ;  /* 0x0000000112128824 */ /* 0x000fe200078e0a03 */
[----:B------:R-:W-:Y:S01]  /*1300*/  ISETP.GE.AND P0, PT, R8, RZ, PT ;  /* 0x000000ff0800720c */ /* 0x000fe20003f06270 */
[----:B------:R-:W-:Y:S02]  /*1310*/  VIADD R16, R21, 0x1da ;  /* 0x000001da15107836 */ /* 0x000fe40000000000 */
[----:B0-----:R-:W-:Y:S01]  /*1320*/  IMAD.MOV.U32 R7, RZ, RZ, R18 ;  /* 0x000000ffff077224 */ /* 0x001fe200078e0012 */
[----:B-1----:R-:W-:-:S03]  /*1330*/  IABS R6, R0 ;  /* 0x0000000000067213 */ /* 0x002fc60000000000 */
[----:B------:R-:W-:Y:S02]  /*1340*/  @!P5 IMAD.IADD R5, R5, 0x1, -R3 ;  /* 0x000000010505d824 */ /* 0x000fe400078e0a03 */
[----:B------:R-:W-:Y:S01]  /*1350*/  @!P3 IMAD.MOV R7, RZ, RZ, -R7 ;  /* 0x000000ffff07b224 */ /* 0x000fe200078e0a07 */
[----:B------:R-:W-:Y:S01]  /*1360*/  ISETP.GT.U32.AND P3, PT, R3, R2, PT ;  /* 0x000000020300720c */ /* 0x000fe20003f64070 */
[----:B------:R-:W-:Y:S02]  /*1370*/  IMAD.MOV.U32 R4, RZ, RZ, R6 ;  /* 0x000000ffff047224 */ /* 0x000fe400078e0006 */
[----:B------:R-:W-:Y:S01]  /*1380*/  IMAD.HI.U32 R6, R13, R11, RZ ;  /* 0x0000000b0d067227 */ /* 0x000fe200078e00ff */
[----:B------:R0:W-:Y:S03]  /*1390*/  STL [R1+0xcc], R7 ;  /* 0x0000cc0701007387 */ /* 0x0001e60000100800 */
[----:B------:R-:W-:-:S02]  /*13a0*/  IMAD.MOV R6, RZ, RZ, -R6 ;  /* 0x000000ffff067224 */ /* 0x000fc400078e0a06 */
[----:B------:R-:W-:-:S04]  /*13b0*/  IMAD.HI.U32 R0, R13, R4, RZ ;  /* 0x000000040d007227 */ /* 0x000fc800078e00ff */
[C---:B------:R-:W-:Y:S02]  /*13c0*/  IMAD R11, R3.reuse, R6, R11 ;  /* 0x00000006030b7224 */ /* 0x040fe400078e020b */
[----:B------:R-:W-:Y:S02]  /*13d0*/  IMAD.MOV R0, RZ, RZ, -R0 ;  /* 0x000000ffff007224 */ /* 0x000fe400078e0a00 */
[----:B------:R-:W-:Y:S01]  /*13e0*/  IMAD.MOV.U32 R12, RZ, RZ, R5 ;  /* 0x000000ffff0c7224 */ /* 0x000fe200078e0005 */
[C---:B------:R-:W-:Y:S01]  /*13f0*/  ISETP.GT.U32.AND P5, PT, R3.reuse, R11, PT ;  /* 0x0000000b0300720c */ /* 0x040fe20003fa4070 */
[C---:B------:R-:W-:Y:S02]  /*1400*/  IMAD R4, R3.reuse, R0, R4 ;  /* 0x0000000003047224 */ /* 0x040fe400078e0204 */
[----:B0-----:R-:W-:Y:S02]  /*1410*/  IMAD.MOV.U32 R7, RZ, RZ, R19 ;  /* 0x000000ffff077224 */ /* 0x001fe400078e0013 */
[----:B------:R-:W-:Y:S01]  /*1420*/  @!P6 IMAD.MOV R12, RZ, RZ, -R12 ;  /* 0x000000ffff0ce224 */ /* 0x000fe200078e0a0c */
[----:B------:R-:W-:Y:S01]  /*1430*/  ISETP.GT.U32.AND P6, PT, R3, R4, PT ;  /* 0x000000040300720c */ /* 0x000fe20003fc4070 */
[----:B------:R-:W-:Y:S01]  /*1440*/  @!P1 IMAD.MOV R7, RZ, RZ, -R7 ;  /* 0x000000ffff079224 */ /* 0x000fe200078e0a07 */
[----:B------:R-:W-:Y:S01]  /*1450*/  ISETP.GE.AND P1, PT, R10, RZ, PT ;  /* 0x000000ff0a00720c */ /* 0x000fe20003f26270 */
[--C-:B------:R-:W-:Y:S01]  /*1460*/  @!P3 IMAD.IADD R2, R2, 0x1, -R3.reuse ;  /* 0x000000010202b824 */ /* 0x100fe200078e0a03 */
[----:B------:R-:W-:Y:S01]  /*1470*/  IABS R10, R10 ;  /* 0x0000000a000a7213 */ /* 0x000fe20000000000 */
[----:B------:R-:W-:Y:S01]  /*1480*/  VIADD R0, R21, 0x1de ;  /* 0x000001de15007836 */ /* 0x000fe20000000000 */
[----:B------:R0:W-:Y:S01]  /*1490*/  STL [R1+0xd4], R7 ;  /* 0x0000d40701007387 */ /* 0x0001e20000100800 */
[----:B------:R-:W-:-:S02]  /*14a0*/  @!P5 IMAD.IADD R11, R11, 0x1, -R3 ;  /* 0x000000010b0bd824 */ /* 0x000fc400078e0a03 */
[----:B------:R-:W-:Y:S01]  /*14b0*/  IMAD.MOV.U32 R8, RZ, RZ, R2 ;  /* 0x000000ffff087224 */ /* 0x000fe200078e0002 */
[----:B------:R-:W-:Y:S01]  /*14c0*/  STL [R1+0xdc], R12 ;  /* 0x0000dc0c01007387 */ /* 0x000fe20000100800 */
[----:B------:R-:W-:Y:S01]  /*14d0*/  IMAD.HI.U32 R6, R13, R10, RZ ;  /* 0x0000000a0d067227 */ /* 0x000fe200078e00ff */
[----:B------:R-:W-:-:S03]  /*14e0*/  ISETP.GT.U32.AND P5, PT, R3, R11, PT ;  /* 0x0000000b0300720c */ /* 0x000fc60003fa4070 */
[----:B------:R-:W-:Y:S01]  /*14f0*/  @!P0 IMAD.MOV R8, RZ, RZ, -R8 ;  /* 0x000000ffff088224 */ /* 0x000fe200078e0a08 */
[----:B------:R-:W-:Y:S01]  /*1500*/  ISETP.GE.AND P0, PT, R9, RZ, PT ;  /* 0x000000ff0900720c */ /* 0x000fe20003f06270 */
[----:B0-----:R-:W-:Y:S01]  /*1510*/  VIADD R7, R21, 0x1e2 ;  /* 0x000001e215077836 */ /* 0x001fe20000000000 */
[----:B------:R-:W-:Y:S01]  /*1520*/  IABS R9, R9 ;  /* 0x0000000900097213 */ /* 0x000fe20000000000 */
[----:B------:R-:W-:Y:S01]  /*1530*/  IMAD.MOV R5, RZ, RZ, -R6 ;  /* 0x000000ffff057224 */ /* 0x000fe200078e0a06 */
[----:B------:R0:W-:Y:S01]  /*1540*/  STL [R1+0xe8], R8 ;  /* 0x0000e80801007387 */ /* 0x0001e20000100800 */
[----:B------:R-:W-:Y:S01]  /*1550*/  @!P6 IMAD.IADD R4, R4, 0x1, -R3 ;  /* 0x000000010404e824 */ /* 0x000fe200078e0a03 */
[----:B------:R-:W-:Y:S01]  /*1560*/  ISETP.GE.AND P3, PT, R7, RZ, PT ;  /* 0x000000ff0700720c */ /* 0x000fe20003f66270 */
[----:B------:R-:W-:Y:S01]  /*1570*/  IMAD R10, R3, R5, R10 ;  /* 0x00000005030a7224 */ /* 0x000fe200078e020a */
[----:B------:R-:W-:Y:S01]  /*1580*/  IABS R7, R7 ;  /* 0x0000000700077213 */ /* 0x000fe20000000000 */
[----:B------:R-:W-:Y:S01]  /*1590*/  IMAD.HI.U32 R5, R13, R9, RZ ;  /* 0x000000090d057227 */ /* 0x000fe200078e00ff */
[----:B------:R-:W-:-:S03]  /*15a0*/  ISETP.GT.U32.AND P6, PT, R3, R4, PT ;  /* 0x000000040300720c */ /* 0x000fc60003fc4070 */
[----:B------:R-:W-:Y:S01]  /*15b0*/  @!P5 IMAD.IADD R11, R11, 0x1, -R3 ;  /* 0x000000010b0bd824 */ /* 0x000fe200078e0a03 */
[----:B0-----:R-:W-:Y:S01]  /*15c0*/  IABS R8, R0 ;  /* 0x0000000000087213 */ /* 0x001fe20000000000 */
[----:B------:R-:W-:Y:S01]  /*15d0*/  IMAD.HI.U32 R2, R13, R7, RZ ;  /* 0x000000070d027227 */ /* 0x000fe200078e00ff */
[----:B------:R-:W-:-:S03]  /*15e0*/  ISETP.GT.U32.AND P5, PT, R3, R10, PT ;  /* 0x0000000a0300720c */ /* 0x000fc60003fa4070 */
[----:B------:R-:W-:-:S04]  /*15f0*/  IMAD.HI.U32 R6, R13, R8, RZ ;  /* 0x000000080d067227 */ /* 0x000fc800078e00ff */
[----:B------:R-:W-:Y:S02]  /*1600*/  IMAD.MOV R5, RZ, RZ, -R5 ;  /* 0x000000ffff057224 */ /* 0x000fe400078e0a05 */
[----:B------:R-:W-:Y:S02]  /*1610*/  IMAD.MOV R2, RZ, RZ, -R2 ;  /* 0x000000ffff027224 */ /* 0x000fe400078e0a02 */
[----:B------:R-:W-:Y:S02]  /*1620*/  IMAD.MOV R6, RZ, RZ, -R6 ;  /* 0x000000ffff067224 */ /* 0x000fe400078e0a06 */
[C---:B------:R-:W-:Y:S02]  /*1630*/  IMAD R9, R3.reuse, R5, R9 ;  /* 0x0000000503097224 */ /* 0x040fe400078e0209 */
[----:B------:R-:W-:Y:S02]  /*1640*/  IMAD R7, R3, R2, R7 ;  /* 0x0000000203077224 */ /* 0x000fe400078e0207 */
[----:B------:R-:W-:-:S02]  /*1650*/  IMAD.MOV.U32 R12, RZ, RZ, R11 ;  /* 0x000000ffff0c7224 */ /* 0x000fc400078e000b */
[C---:B------:R-:W-:Y:S02]  /*1660*/  IMAD R8, R3.reuse, R6, R8 ;  /* 0x0000000603087224 */ /* 0x040fe400078e0208 */
[--C-:B------:R-:W-:Y:S01]  /*1670*/  @!P6 IMAD.IADD R4, R4, 0x1, -R3.reuse ;  /* 0x000000010404e824 */ /* 0x100fe200078e0a03 */
[C---:B------:R-:W-:Y:S01]  /*1680*/  ISETP.GT.U32.AND P6, PT, R3.reuse, R9, PT ;  /* 0x000000090300720c */ /* 0x040fe20003fc4070 */
[----:B------:R-:W-:Y:S01]  /*1690*/  @!P4 IMAD.MOV R12, RZ, RZ, -R12 ;  /* 0x000000ffff0cc224 */ /* 0x000fe200078e0a0c */
[C---:B------:R-:W-:Y:S01]  /*16a0*/  ISETP.GT.U32.AND P4, PT, R3.reuse, R7, PT ;  /* 0x000000070300720c */ /* 0x040fe20003f84070 */
[----:B------:R-:W-:Y:S01]  /*16b0*/  @!P5 IMAD.IADD R10, R10, 0x1, -R3 ;  /* 0x000000010a0ad824 */ /* 0x000fe200078e0a03 */
[----:B------:R-:W-:Y:S01]  /*16c0*/  ISETP.GT.U32.AND P5, PT, R3, R8, PT ;  /* 0x000000080300720c */ /* 0x000fe20003fa4070 */
[----:B------:R-:W-:Y:S01]  /*16d0*/  VIADD R19, R21, 0x1dc ;  /* 0x000001dc15137836 */ /* 0x000fe20000000000 */
[----:B------:R0:W-:Y:S01]  /*16e0*/  STL [R1+0xec], R12 ;  /* 0x0000ec0c01007387 */ /* 0x0001e20000100800 */
[----:B------:R-:W-:-:S02]  /*16f0*/  IMAD.MOV.U32 R11, RZ, RZ, R4 ;  /* 0x000000ffff0b7224 */ /* 0x000fc400078e0004 */
[----:B------:R-:W-:Y:S01]  /*1700*/  VIADD R6, R21, 0x1d8 ;  /* 0x000001d815067836 */ /* 0x000fe20000000000 */
[----:B------:R-:W-:Y:S01]  /*1710*/  IABS R2, R19 ;  /* 0x0000001300027213 */ /* 0x000fe20000000000 */
[----:B------:R-:W-:Y:S02]  /*1720*/  @!P2 IMAD.MOV R11, RZ, RZ, -R11 ;  /* 0x000000ffff0ba224 */ /* 0x000fe400078e0a0b */
[--C-:B------:R-:W-:Y:S01]  /*1730*/  @!P6 IMAD.IADD R9, R9, 0x1, -R3.reuse ;  /* 0x000000010909e824 */ /* 0x100fe200078e0a03 */
[----:B------:R-:W-:Y:S01]  /*1740*/  IABS R18, R6 ;  /* 0x0000000600127213 */ /* 0x000fe20000000000 */
[--C-:B------:R-:W-:Y:S01]  /*1750*/  @!P4 IMAD.IADD R7, R7, 0x1, -R3.reuse ;  /* 0x000000010707c824 */ /* 0x100fe200078e0a03 */
[----:B0-----:R-:W-:Y:S01]  /*1760*/  IABS R12, R16 ;  /* 0x00000010000c7213 */ /* 0x001fe20000000000 */
[----:B------:R-:W-:Y:S01]  /*1770*/  @!P5 IMAD.IADD R8, R8, 0x1, -R3 ;  /* 0x000000010808d824 */ /* 0x000fe200078e0a03 */
[----:B------:R-:W-:Y:S01]  /*1780*/  ISETP.GT.U32.AND P4, PT, R3, R10, PT ;  /* 0x0000000a0300720c */ /* 0x000fe20003f84070 */
[----:B------:R-:W-:Y:S01]  /*1790*/  IMAD.HI.U32 R5, R13, R2, RZ ;  /* 0x000000020d057227 */ /* 0x000fe200078e00ff */
[C---:B------:R-:W-:Y:S01]  /*17a0*/  ISETP.GT.U32.AND P5, PT, R3.reuse, R9, PT ;  /* 0x000000090300720c */ /* 0x040fe20003fa4070 */
[----:B------:R0:W-:Y:S01]  /*17b0*/  STL [R1+0x110], R11 ;  /* 0x0001100b01007387 */ /* 0x0001e20000100800 */
[----:B------:R-:W-:Y:S01]  /*17c0*/  ISETP.GT.U32.AND P2, PT, R3, R8, PT ;  /* 0x000000080300720c */ /* 0x000fe20003f44070 */
[----:B------:R-:W-:Y:S01]  /*17d0*/  IMAD.HI.U32 R4, R13, R12, RZ ;  /* 0x0000000c0d047227 */ /* 0x000fe200078e00ff */
[----:B------:R-:W-:-:S03]  /*17e0*/  ISETP.GT.U32.AND P6, PT, R3, R7, PT ;  /* 0x000000070300720c */ /* 0x000fc60003fc4070 */
[----:B------:R-:W-:Y:S02]  /*17f0*/  IMAD.MOV R5, RZ, RZ, -R5 ;  /* 0x000000ffff057224 */ /* 0x000fe400078e0a05 */
[----:B------:R-:W-:Y:S02]  /*1800*/  IMAD.MOV R4, RZ, RZ, -R4 ;  /* 0x000000ffff047224 */ /* 0x000fe400078e0a04 */
[C---:B------:R-:W-:Y:S02]  /*1810*/  IMAD R2, R3.reuse, R5, R2 ;  /* 0x0000000503027224 */ /* 0x040fe400078e0202 */
[C---:B------:R-:W-:Y:S02]  /*1820*/  IMAD R12, R3.reuse, R4, R12 ;  /* 0x00000004030c7224 */ /* 0x040fe400078e020c */
[--C-:B------:R-:W-:Y:S01]  /*1830*/  @!P4 IMAD.IADD R10, R10, 0x1, -R3.reuse ;  /* 0x000000010a0ac824 */ /* 0x100fe200078e0a03 */
[----:B------:R-:W-:Y:S01]  /*1840*/  ISETP.GT.U32.AND P4, PT, R3, R2, PT ;  /* 0x000000020300720c */ /* 0x000fe20003f84070 */
[----:B------:R-:W-:Y:S01]  /*1850*/  @!P5 IMAD.IADD R9, R9, 0x1, -R3 ;  /* 0x000000010909d824 */ /* 0x000fe200078e0a03 */
[----:B------:R-:W-:Y:S01]  /*1860*/  ISETP.GT.U32.AND P5, PT, R3, R12, PT ;  /* 0x0000000c0300720c */ /* 0x000fe20003fa4070 */
[----:B------:R-:W-:-:S02]  /*1870*/  VIADD R4, R21, 0x1d4 ;  /* 0x000001d415047836 */ /* 0x000fc40000000000 */
[--C-:B------:R-:W-:Y:S01]  /*1880*/  @!P2 IMAD.IADD R8, R8, 0x1, -R3.reuse ;  /* 0x000000010808a824 */ /* 0x100fe200078e0a03 */
[----:B------:R-:W-:Y:S01]  /*1890*/  ISETP.GE.AND P2, PT, R19, RZ, PT ;  /* 0x000000ff1300720c */ /* 0x000fe20003f46270 */
[----:B------:R-:W-:Y:S01]  /*18a0*/  VIADD R5, R21, 0x1d6 ;  /* 0x000001d615057836 */ /* 0x000fe20000000000 */
[----:B------:R-:W-:Y:S01]  /*18b0*/  IABS R19, R4 ;  /* 0x0000000400137213 */ /* 0x000fe20000000000 */
[----:B------:R-:W-:Y:S01]  /*18c0*/  @!P6 IMAD.IADD R7, R7, 0x1, -R3 ;  /* 0x000000010707e824 */ /* 0x000fe200078e0a03 */
[----:B------:R-:W-:Y:S01]  /*18d0*/  ISETP.GE.AND P6, PT, R0, RZ, PT ;  /* 0x000000ff0000720c */ /* 0x000fe20003fc6270 */
[----:B0-----:R-:W-:Y:S01]  /*18e0*/  IMAD.HI.U32 R11, R13, R18, RZ ;  /* 0x000000120d0b7227 */ /* 0x001fe200078e00ff */
[----:B------:R-:W-:-:S03]  /*18f0*/  IABS R17, R5 ;  /* 0x0000000500117213 */ /* 0x000fc60000000000 */
[--C-:B------:R-:W-:Y:S01]  /*1900*/  @!P4 IMAD.IADD R2, R2, 0x1, -R3.reuse ;  /* 0x000000010202c824 */ /* 0x100fe200078e0a03 */
[----:B------:R-:W-:Y:S01]  /*1910*/  ISETP.GE.AND P4, PT, R16, RZ, PT ;  /* 0x000000ff1000720c */ /* 0x000fe20003f86270 */
[----:B------:R-:W-:Y:S02]  /*1920*/  @!P5 IMAD.IADD R12, R12, 0x1, -R3 ;  /* 0x000000010c0cd824 */ /* 0x000fe400078e0a03 */
[----:B------:R-:W-:Y:S02]  /*1930*/  IMAD.MOV.U32 R16, RZ, RZ, R19 ;  /* 0x000000ffff107224 */ /* 0x000fe400078e0013 */
[----:B------:R-:W-:Y:S01]  /*1940*/  IMAD.MOV.U32 R22, RZ, RZ, R10 ;  /* 0x000000ffff167224 */ /* 0x000fe200078e000a */
[----:B------:R-:W-:Y:S01]  /*1950*/  ISETP.GT.U32.AND P5, PT, R3, R12, PT ;  /* 0x0000000c0300720c */ /* 0x000fe20003fa4070 */
[----:B------:R-:W-:-:S04]  /*1960*/  IMAD.HI.U32 R10, R13, R16, RZ ;  /* 0x000000100d0a7227 */ /* 0x000fc800078e00ff */
[----:B------:R-:W-:Y:S02]  /*1970*/  IMAD.MOV R11, RZ, RZ, -R11 ;  /* 0x000000ffff0b7224 */ /* 0x000fe400078e0a0b */
[----:B------:R-:W-:Y:S02]  /*1980*/  IMAD.MOV.U32 R20, RZ, RZ, R7 ;  /* 0x000000ffff147224 */ /* 0x000fe400078e0007 */
[----:B------:R-:W-:Y:S01]  /*1990*/  @!P1 IMAD.MOV R22, RZ, RZ, -R22 ;  /* 0x000000ffff169224 */ /* 0x000fe200078e0a16 */
[C---:B------:R-:W-:Y:S01]  /*19a0*/  ISETP.GT.U32.AND P1, PT, R3.reuse, R2, PT ;  /* 0x000000020300720c */ /* 0x040fe20003f24070 */
[----:B------:R-:W-:Y:S02]  /*19b0*/  IMAD.MOV R7, RZ, RZ, -R10 ;  /* 0x000000ffff077224 */ /* 0x000fe400078e0a0a */
[C---:B------:R-:W-:Y:S01]  /*19c0*/  IMAD R18, R3.reuse, R11, R18 ;  /* 0x0000000b03127224 */ /* 0x040fe200078e0212 */
[----:B------:R0:W-:Y:S01]  /*19d0*/  STL [R1+0x114], R22 ;  /* 0x0001141601007387 */ /* 0x0001e20000100800 */
[----:B------:R-:W-:-:S02]  /*19e0*/  IMAD R16, R3, R7, R16 ;  /* 0x0000000703107224 */ /* 0x000fc400078e0210 */
[----:B------:R-:W-:-:S04]  /*19f0*/  IMAD.HI.U32 R0, R13, R17, RZ ;  /* 0x000000110d007227 */ /* 0x000fc800078e00ff */
[----:B------:R-:W-:Y:S01]  /*1a00*/  @!P3 IMAD.MOV R20, RZ, RZ, -R20 ;  /* 0x000000ffff14b224 */ /* 0x000fe200078e0a14 */
[C---:B------:R-:W-:Y:S01]  /*1a10*/  ISETP.GT.U32.AND P3, PT, R3.reuse, R18, PT ;  /* 0x000000120300720c */ /* 0x040fe20003f64070 */
[--C-:B------:R-:W-:Y:S01]  /*1a20*/  @!P5 IMAD.IADD R12, R12, 0x1, -R3.reuse ;  /* 0x000000010c0cd824 */ /* 0x100fe200078e0a03 */
[----:B------:R-:W-:Y:S01]  /*1a30*/  ISETP.GT.U32.AND P5, PT, R3, R16, PT ;  /* 0x000000100300720c */ /* 0x000fe20003fa4070 */
[----:B------:R-:W-:Y:S01]  /*1a40*/  IMAD.MOV R0, RZ, RZ, -R0 ;  /* 0x000000ffff007224 */ /* 0x000fe200078e0a00 */
[----:B------:R-:W-:Y:S01]  /*1a50*/  STL [R1+0x118], R20 ;  /* 0x0001181401007387 */ /* 0x000fe20000100800 */
[----:B------:R-:W-:Y:S01]  /*1a60*/  @!P1 IMAD.IADD R2, R2, 0x1, -R3 ;  /* 0x0000000102029824 */ /* 0x000fe200078e0a03 */
[----:B------:R-:W-:Y:S01]  /*1a70*/  ISETP.GE.AND P1, PT, R5, RZ, PT ;  /* 0x000000ff0500720c */ /* 0x000fe20003f26270 */
[C---:B------:R-:W-:Y:S02]  /*1a80*/  IMAD R17, R3.reuse, R0, R17 ;  /* 0x0000000003117224 */ /* 0x040fe400078e0211 */
[----:B------:R-:W-:Y:S01]  /*1a90*/  @!P0 IMAD.MOV R9, RZ, RZ, -R9 ;  /* 0x000000ffff098224 */ /* 0x000fe200078e0a09 */
[----:B------:R-:W-:Y:S01]  /*1aa0*/  ISETP.GE.AND P0, PT, R6, RZ, PT ;  /* 0x000000ff0600720c */ /* 0x000fe20003f06270 */
[----:B------:R-:W-:Y:S01]  /*1ab0*/  @!P6 IMAD.MOV R8, RZ, RZ, -R8 ;  /* 0x000000ffff08e224 */ /* 0x000fe200078e0a08 */
[----:B------:R-:W-:Y:S01]  /*1ac0*/  ISETP.GT.U32.AND P6, PT, R3, R17, PT ;  /* 0x000000110300720c */ /* 0x000fe20003fc4070 */
[----:B------:R-:W-:Y:S01]  /*1ad0*/  VIADD R5, R21, 0x1d0 ;  /* 0x000001d015057836 */ /* 0x000fe20000000000 */
[----:B------:R-:W-:Y:S01]  /*1ae0*/  STL [R1+0x11c], R9 ;  /* 0x00011c0901007387 */ /* 0x000fe20000100800 */
[----:B------:R-:W-:-:S02]  /*1af0*/  IMAD.MOV.U32 R6, RZ, RZ, R2 ;  /* 0x000000ffff067224 */ /* 0x000fc400078e0002 */
[--C-:B------:R-:W-:Y:S01]  /*1b00*/  @!P3 IMAD.IADD R18, R18, 0x1, -R3.reuse ;  /* 0x000000011212b824 */ /* 0x100fe200078e0a03 */
[----:B------:R-:W-:Y:S01]  /*1b10*/  ISETP.GE.AND P3, PT, R4, RZ, PT ;  /* 0x000000ff0400720c */ /* 0x000fe20003f66270 */
[----:B------:R-:W-:Y:S01]  /*1b20*/  @!P2 IMAD.MOV R6, RZ, RZ, -R6 ;  /* 0x000000ffff06a224 */ /* 0x000fe200078e0a06 */
[----:B------:R-:W-:Y:S01]  /*1b30*/  IABS R4, R5 ;  /* 0x0000000500047213 */ /* 0x000fe20000000000 */
[--C-:B------:R-:W-:Y:S01]  /*1b40*/  @!P5 IMAD.IADD R16, R16, 0x1, -R3.reuse ;  /* 0x000000011010d824 */ /* 0x100fe200078e0a03 */
[----:B------:R1:W-:Y:S01]  /*1b50*/  STL [R1+0x130], R8 ;  /* 0x0001300801007387 */ /* 0x0003e20000100800 */
[----:B------:R-:W-:Y:S02]  /*1b60*/  VIADD R0, R21, 0x1d2 ;  /* 0x000001d215007836 */ /* 0x000fe40000000000 */
[----:B------:R-:W-:Y:S01]  /*1b70*/  @!P6 IMAD.IADD R17, R17, 0x1, -R3 ;  /* 0x000000011111e824 */ /* 0x000fe200078e0a03 */
[----:B------:R2:W-:Y:S01]  /*1b80*/  STL [R1+0x138], R6 ;  /* 0x0001380601007387 */ /* 0x0005e20000100800 */
[----:B------:R-:W-:Y:S01]  /*1b90*/  ISETP.GT.U32.AND P5, PT, R3, R16, PT ;  /* 0x000000100300720c */ /* 0x000fe20003fa4070 */
[----:B------:R-:W-:Y:S01]  /*1ba0*/  VIADD R2, R21, 0x1cc ;  /* 0x000001cc15027836 */ /* 0x000fe20000000000 */
[----:B------:R-:W-:Y:S01]  /*1bb0*/  IABS R10, R0 ;  /* 0x00000000000a7213 */ /* 0x000fe20000000000 */
[----:B0-----:R-:W-:Y:S01]  /*1bc0*/  IMAD.MOV.U32 R22, RZ, RZ, R12 ;  /* 0x000000ffff167224 */ /* 0x001fe200078e000c */
[----:B------:R-:W-:Y:S01]  /*1bd0*/  ISETP.GT.U32.AND P6, PT, R3, R18, PT ;  /* 0x000000120300720c */ /* 0x000fe20003fc4070 */
[----:B-1----:R-:W-:Y:S01]  /*1be0*/  VIADD R8, R21, 0x1ce ;  /* 0x000001ce15087836 */ /* 0x002fe20000000000 */
[----:B------:R-:W-:Y:S01]  /*1bf0*/  ISETP.GT.U32.AND P2, PT, R3, R17, PT ;  /* 0x000000110300720c */ /* 0x000fe20003f44070 */
[----:B------:R-:W-:-:S03]  /*1c00*/  IMAD.HI.U32 R7, R13, R10, RZ ;  /* 0x0000000a0d077227 */ /* 0x000fc600078e00ff */
[----:B------:R-:W-:Y:S01]  /*1c10*/  IABS R11, R8 ;  /* 0x00000008000b7213 */ /* 0x000fe20000000000 */
[----:B--2---:R-:W-:-:S04]  /*1c20*/  IMAD.HI.U32 R6, R13, R4, RZ ;  /* 0x000000040d067227 */ /* 0x004fc800078e00ff */
[----:B------:R-:W-:Y:S02]  /*1c30*/  IMAD.MOV R6, RZ, RZ, -R6 ;  /* 0x000000ffff067224 */ /* 0x000fe400078e0a06 */
[----:B------:R-:W-:Y:S02]  /*1c40*/  IMAD.MOV R7, RZ, RZ, -R7 ;  /* 0x000000ffff077224 */ /* 0x000fe400078e0a07 */
[C---:B------:R-:W-:Y:S02]  /*1c50*/  IMAD R4, R3.reuse, R6, R4 ;  /* 0x0000000603047224 */ /* 0x040fe400078e0204 */
[--C-:B------:R-:W-:Y:S02]  /*1c60*/  @!P5 IMAD.IADD R16, R16, 0x1, -R3.reuse ;  /* 0x000000011010d824 */ /* 0x100fe400078e0a03 */
[C---:B------:R-:W-:Y:S01]  /*1c70*/  IMAD R10, R3.reuse, R7, R10 ;  /* 0x00000007030a7224 */ /* 0x040fe200078e020a */
[----:B------:R-:W-:Y:S01]  /*1c80*/  ISETP.GT.U32.AND P5, PT, R3, R4, PT ;  /* 0x000000040300720c */ /* 0x000fe20003fa4070 */
[----:B------:R-:W-:Y:S01]  /*1c90*/  @!P6 IMAD.IADD R18, R18, 0x1, -R3 ;  /* 0x000000011212e824 */ /* 0x000fe200078e0a03 */
[----:B------:R-:W-:Y:S01]  /*1ca0*/  IABS R7, R2 ;  /* 0x0000000200077213 */ /* 0x000fe20000000000 */
[----:B------:R-:W-:Y:S01]  /*1cb0*/  VIADD R6, R21, 0x1ca ;  /* 0x000001ca15067836 */ /* 0x000fe20000000000 */
[----:B------:R-:W-:Y:S01]  /*1cc0*/  ISETP.GT.U32.AND P6, PT, R3, R10, PT ;  /* 0x0000000a0300720c */ /* 0x000fe20003fc4070 */
[----:B------:R-:W-:-:S03]  /*1cd0*/  IMAD.HI.U32 R19, R13, R11, RZ ;  /* 0x0000000b0d137227 */ /* 0x000fc600078e00ff */
[----:B------:R-:W-:Y:S01]  /*1ce0*/  IABS R9, R6 ;  /* 0x0000000600097213 */ /* 0x000fe20000000000 */
[----:B------:R-:W-:Y:S01]  /*1cf0*/  @!P2 IMAD.IADD R17, R17, 0x1, -R3 ;  /* 0x000000011111a824 */ /* 0x000fe200078e0a03 */
[----:B------:R-:W-:Y:S01]  /*1d00*/  ISETP.GE.AND P2, PT, R0, RZ, PT ;  /* 0x000000ff0000720c */ /* 0x000fe20003f46270 */
[----:B------:R-:W-:Y:S02]  /*1d10*/  IMAD.MOV R19, RZ, RZ, -R19 ;  /* 0x000000ffff137224 */ /* 0x000fe400078e0a13 */
[----:B------:R-:W-:Y:S02]  /*1d20*/  @!P5 IMAD.IADD R4, R4, 0x1, -R3 ;  /* 0x000000010404d824 */ /* 0x000fe400078e0a03 */
[----:B------:R-:W-:-:S03]  /*1d30*/  IMAD.HI.U32 R12, R13, R9, RZ ;  /* 0x000000090d0c7227 */ /* 0x000fc600078e00ff */
[----:B------:R-:W-:Y:S01]  /*1d40*/  ISETP.GT.U32.AND P5, PT, R3, R4, PT ;  /* 0x000000040300720c */ /* 0x000fe20003fa4070 */
[----:B------:R-:W-:Y:S01]  /*1d50*/  @!P6 IMAD.IADD R10, R10, 0x1, -R3 ;  /* 0x000000010a0ae824 */ /* 0x000fe200078e0a03 */
[----:B------:R-:W-:Y:S01]  /*1d60*/  ISETP.GE.AND P6, PT, R5, RZ, PT ;  /* 0x000000ff0500720c */ /* 0x000fe20003fc6270 */
[----:B------:R-:W-:Y:S02]  /*1d70*/  @!P4 IMAD.MOV R22, RZ, RZ, -R22 ;  /* 0x000000ffff16c224 */ /* 0x000fe400078e0a16 */
[----:B------:R-:W-:Y:S01]  /*1d80*/  IMAD.MOV R12, RZ, RZ, -R12 ;  /* 0x000000ffff0c7224 */ /* 0x000fe200078e0a0c */
[C---:B------:R-:W-:Y:S01]  /*1d90*/  ISETP.GT.U32.AND P4, PT, R3.reuse, R10, PT ;  /* 0x0000000a0300720c */ /* 0x040fe20003f84070 */
[----:B------:R-:W-:Y:S01]  /*1da0*/  IMAD R11, R3, R19, R11 ;  /* 0x00000013030b7224 */ /* 0x000fe200078e020b */
[----:B------:R-:W-:Y:S01]  /*1db0*/  STL [R1+0x15c], R22 ;  /* 0x00015c1601007387 */ /* 0x000fe20000100800 */
[----:B------:R-:W-:Y:S02]  /*1dc0*/  IMAD.MOV.U32 R20, RZ, RZ, R18 ;  /* 0x000000ffff147224 */ /* 0x000fe400078e0012 */
[----:B------:R-:W-:Y:S01]  /*1dd0*/  @!P1 IMAD.MOV R17, RZ, RZ, -R17 ;  /* 0x000000ffff119224 */ /* 0x000fe200078e0a11 */
[----:B------:R-:W-:Y:S01]  /*1de0*/  ISETP.GE.AND P1, PT, R8, RZ, PT ;  /* 0x000000ff0800720c */ /* 0x000fe20003f26270 */
[----:B------:R-:W-:-:S04]  /*1df0*/  IMAD.HI.U32 R0, R13, R7, RZ ;  /* 0x000000070d007227 */ /* 0x000fc800078e00ff */
[C---:B------:R-:W-:Y:S02]  /*1e00*/  IMAD R8, R3.reuse, R12, R9 ;  /* 0x0000000c03087224 */ /* 0x040fe400078e0209 */
[----:B------:R-:W-:Y:S01]  /*1e10*/  @!P0 IMAD.MOV R20, RZ, RZ, -R20 ;  /* 0x000000ffff148224 */ /* 0x000fe200078e0a14 */
[C---:B------:R-:W-:Y:S01]  /*1e20*/  ISETP.GT.U32.AND P0, PT, R3.reuse, R11, PT ;  /* 0x0000000b0300720c */ /* 0x040fe20003f04070 */
[----:B------:R-:W-:Y:S02]  /*1e30*/  IMAD.MOV R0, RZ, RZ, -R0 ;  /* 0x000000ffff007224 */ /* 0x000fe400078e0a00 */
[----:B------:R-:W-:Y:S01]  /*1e40*/  @!P5 IMAD.IADD R4, R4, 0x1, -R3 ;  /* 0x000000010404d824 */ /* 0x000fe200078e0a03 */
[C---:B------:R-:W-:Y:S01]  /*1e50*/  ISETP.GT.U32.AND P5, PT, R3.reuse, R8, PT ;  /* 0x000000080300720c */ /* 0x040fe20003fa4070 */
[----:B------:R-:W-:Y:S01]  /*1e60*/  IMAD R7, R3, R0, R7 ;  /* 0x0000000003077224 */ /* 0x000fe200078e0207 */
[----:B------:R-:W-:Y:S01]  /*1e70*/  STL [R1+0x160], R20 ;  /* 0x0001601401007387 */ /* 0x000fe20000100800 */
[--C-:B------:R-:W-:Y:S01]  /*1e80*/  @!P4 IMAD.IADD R10, R10, 0x1, -R3.reuse ;  /* 0x000000010a0ac824 */ /* 0x100fe200078e0a03 */
[----:B------:R-:W-:Y:S01]  /*1e90*/  ISETP.GE.AND P4, PT, R2, RZ, PT ;  /* 0x000000ff0200720c */ /* 0x000fe20003f86270 */
[----:B------:R-:W-:Y:S01]  /*1ea0*/  VIADD R5, R21, 0x1c8 ;  /* 0x000001c815057836 */ /* 0x000fe20000000000 */
[----:B------:R-:W-:Y:S01]  /*1eb0*/  STL [R1+0x164], R17 ;  /* 0x0001641101007387 */ /* 0x000fe20000100800 */
[----:B------:R-:W-:Y:S01]  /*1ec0*/  @!P3 IMAD.MOV R16, RZ, RZ, -R16 ;  /* 0x000000ffff10b224 */ /* 0x000fe200078e0a10 */
[----:B------:R-:W-:Y:S01]  /*1ed0*/  ISETP.GT.U32.AND P3, PT, R3, R7, PT ;  /* 0x000000070300720c */ /* 0x000fe20003f64070 */
[----:B------:R-:W-:Y:S01]  /*1ee0*/  IMAD.MOV.U32 R12, RZ, RZ, R10 ;  /* 0x000000ffff0c7224 */ /* 0x000fe200078e000a */
[----:B------:R-:W-:Y:S01]  /*1ef0*/  IABS R0, R5 ;  /* 0x0000000500007213 */ /* 0x000fe20000000000 */
[----:B------:R-:W-:Y:S01]  /*1f00*/  VIADD R2, R21, 0x1c6 ;  /* 0x000001c615027836 */ /* 0x000fe20000000000 */
[----:B------:R-:W-:Y:S01]  /*1f10*/  STL [R1+0x168], R16 ;  /* 0x0001681001007387 */ /* 0x000fe20000100800 */
[--C-:B------:R-:W-:Y:S01]  /*1f20*/  @!P0 IMAD.IADD R11, R11, 0x1, -R3.reuse ;  /* 0x000000010b0b8824 */ /* 0x100fe200078e0a03 */
[----:B------:R-:W-:Y:S01]  /*1f30*/  ISETP.GE.AND P0, PT, R6, RZ, PT ;  /* 0x000000ff0600720c */ /* 0x000fe20003f06270 */
[----:B------:R-:W-:Y:S01]  /*1f40*/  @!P2 IMAD.MOV R12, RZ, RZ, -R12 ;  /* 0x000000ffff0ca224 */ /* 0x000fe200078e0a0c */
[----:B------:R-:W-:Y:S01]  /*1f50*/  IABS R10, R2 ;  /* 0x00000002000a7213 */ /* 0x000fe20000000000 */
[----:B------:R-:W-:Y:S01]  /*1f60*/  @!P5 IMAD.IADD R8, R8, 0x1, -R3 ;  /* 0x000000010808d824 */ /* 0x000fe200078e0a03 */
[----:B------:R-:W-:Y:S01]  /*1f70*/  ISETP.GT.U32.AND P2, PT, R3, R11, PT ;  /* 0x0000000b0300720c */ /* 0x000fe20003f44070 */
[----:B------:R-:W-:Y:S01]  /*1f80*/  IMAD.HI.U32 R9, R13, R0, RZ ;  /* 0x000000000d097227 */ /* 0x000fe200078e00ff */
[----:B------:R0:W-:Y:S02]  /*1f90*/  STL [R1+0x16c], R12 ;  /* 0x00016c0c01007387 */ /* 0x0001e40000100800 */
[----:B------:R-:W-:Y:S01]  /*1fa0*/  ISETP.GT.U32.AND P5, PT, R3, R8, PT ;  /* 0x000000080300720c */ /* 0x000fe20003fa4070 */
[----:B------:R-:W-:-:S02]  /*1fb0*/  IMAD.MOV R9, RZ, RZ, -R9 ;  /* 0x000000ffff097224 */ /* 0x000fc400078e0a09 */
[----:B------:R-:W-:Y:S02]  /*1fc0*/  @!P3 IMAD.IADD R7, R7, 0x1, -R3 ;  /* 0x000000010707b824 */ /* 0x000fe400078e0a03 */
[----:B------:R-:W-:Y:S02]  /*1fd0*/  IMAD R0, R3, R9, R0 ;  /* 0x0000000903007224 */ /* 0x000fe400078e0200 */
[----:B------:R-:W-:Y:S01]  /*1fe0*/  VIADD R6, R21, 0x1c4 ;  /* 0x000001c415067836 */ /* 0x000fe20000000000 */
[----:B------:R-:W-:Y:S01]  /*1ff0*/  ISETP.GT.U32.AND P3, PT, R3, R7, PT ;  /* 0x000000070300720c */ /* 0x000fe20003f64070 */
[----:B0-----:R-:W-:Y:S02]  /*2000*/  IMAD.MOV.U32 R12, RZ, RZ, R4 ;  /* 0x000000ffff0c7224 */ /* 0x001fe400078e0004 */
[----:B------:R-:W-:Y:S01]  /*2010*/  IMAD.HI.U32 R4, R13, R10, RZ ;  /* 0x0000000a0d047227 */ /* 0x000fe200078e00ff */
[----:B------:R-:W-:-:S03]  /*2020*/  IABS R9, R6 ;  /* 0x0000000600097213 */ /* 0x000fc60000000000 */
[----:B------:R-:W-:Y:S02]  /*2030*/  IMAD.MOV R4, RZ, RZ, -R4 ;  /* 0x000000ffff047224 */ /* 0x000fe400078e0a04 */
[--C-:B------:R-:W-:Y:S01]  /*2040*/  @!P2 IMAD.IADD R11, R11, 0x1, -R3.reuse ;  /* 0x000000010b0ba824 */ /* 0x100fe200078e0a03 */
[C---:B------:R-:W-:Y:S01]  /*2050*/  ISETP.GT.U32.AND P2, PT, R3.reuse, R0, PT ;  /* 0x000000000300720c */ /* 0x040fe20003f44070 */
[----:B------:R-:W-:Y:S02]  /*2060*/  IMAD R10, R3, R4, R10 ;  /* 0x00000004030a7224 */ /* 0x000fe400078e020a */
[--C-:B------:R-:W-:Y:S02]  /*2070*/  @!P5 IMAD.IADD R8, R8, 0x1, -R3.reuse ;  /* 0x000000010808d824 */ /* 0x100fe400078e0a03 */
[----:B------:R-:W-:Y:S01]  /*2080*/  @!P3 IMAD.IADD R7, R7, 0x1, -R3 ;  /* 0x000000010707b824 */ /* 0x000fe200078e0a03 */
[----:B------:R-:W-:Y:S01]  /*2090*/  ISETP.GT.U32.AND P5, PT, R3, R10, PT ;  /* 0x0000000a0300720c */ /* 0x000fe20003fa4070 */
[----:B------:R-:W-:Y:S01]  /*20a0*/  IMAD.MOV.U32 R17, RZ, RZ, R11 ;  /* 0x000000ffff117224 */ /* 0x000fe200078e000b */
[----:B------:R-:W-:Y:S01]  /*20b0*/  ISETP.GE.AND P3, PT, R2, RZ, PT ;  /* 0x000000ff0200720c */ /* 0x000fe20003f66270 */
[----:B------:R-:W-:-:S02]  /*20c0*/  VIADD R2, R21, 0x1c2 ;  /* 0x000001c215027836 */ /* 0x000fc40000000000 */
[----:B------:R-:W-:Y:S01]  /*20d0*/  @!P6 IMAD.MOV R12, RZ, RZ, -R12 ;  /* 0x000000ffff0ce224 */ /* 0x000fe200078e0a0c */
[----:B------:R-:W-:Y:S01]  /*20e0*/  ISETP.GE.AND P6, PT, R5, RZ, PT ;  /* 0x000000ff0500720c */ /* 0x000fe20003fc6270 */
[--C-:B------:R-:W-:Y:S01]  /*20f0*/  @!P2 IMAD.IADD R0, R0, 0x1, -R3.reuse ;  /* 0x000000010000a824 */ /* 0x100fe200078e0a03 */
[----:B------:R-:W-:Y:S01]  /*2100*/  IABS R5, R2 ;  /* 0x0000000200057213 */ /* 0x000fe20000000000 */
[----:B------:R-:W-:Y:S01]  /*2110*/  IMAD.HI.U32 R16, R13, R9, RZ ;  /* 0x000000090d107227 */ /* 0x000fe200078e00ff */
[----:B------:R-:W-:Y:S01]  /*2120*/  ISETP.GE.AND P2, PT, R6, RZ, PT ;  /* 0x000000ff0600720c */ /* 0x000fe20003f46270 */
[----:B------:R0:W-:Y:S02]  /*2130*/  STL [R1+0x170], R12 ;  /* 0x0001700c01007387 */ /* 0x0001e40000100800 */
[----:B------:R-:W-:Y:S02]  /*2140*/  @!P5 IMAD.IADD R10, R10, 0x1, -R3 ;  /* 0x000000010a0ad824 */ /* 0x000fe400078e0a03 */
[----:B------:R-:W-:-:S02]  /*2150*/  VIADD R4, R21, 0x1c0 ;  /* 0x000001c015047836 */ /* 0x000fc40000000000 */
[----:B------:R-:W-:Y:S01]  /*2160*/  @!P1 IMAD.MOV R17, RZ, RZ, -R17 ;  /* 0x000000ffff119224 */ /* 0x000fe200078e0a11 */
[C---:B------:R-:W-:Y:S01]  /*2170*/  ISETP.GT.U32.AND P1, PT, R3.reuse, R0, PT ;  /* 0x000000000300720c */ /* 0x040fe20003f24070 */
[----:B------:R-:W-:Y:S01]  /*2180*/  IMAD.MOV R16, RZ, RZ, -R16 ;  /* 0x000000ffff107224 */ /* 0x000fe200078e0a10 */
[----:B------:R-:W-:Y:S01]  /*2190*/  ISETP.GT.U32.AND P5, PT, R3, R10, PT ;  /* 0x0000000a0300720c */ /* 0x000fe20003fa4070 */
[----:B------:R-:W-:Y:S01]  /*21a0*/  IMAD.HI.U32 R6, R13, R5, RZ ;  /* 0x000000050d067227 */ /* 0x000fe200078e00ff */
[----:B0-----:R-:W-:Y:S01]  /*21b0*/  IABS R12, R4 ;  /* 0x00000004000c7213 */ /* 0x001fe20000000000 */
[----:B------:R-:W-:Y:S02]  /*21c0*/  STL [R1+0x178], R17 ;  /* 0x0001781101007387 */ /* 0x000fe40000100800 */
[----:B------:R-:W-:Y:S02]  /*21d0*/  IMAD R9, R3, R16, R9 ;  /* 0x0000001003097224 */ /* 0x000fe400078e0209 */
[----:B------:R-:W-:-:S02]  /*21e0*/  IMAD.MOV.U32 R11, RZ, RZ, R7 ;  /* 0x000000ffff0b7224 */ /* 0x000fc400078e0007 */
[----:B------:R-:W-:Y:S02]  /*21f0*/  IMAD.MOV R6, RZ, RZ, -R6 ;  /* 0x000000ffff067224 */ /* 0x000fe400078e0a06 */
[----:B------:R-:W-:-:S04]  /*2200*/  IMAD.HI.U32 R7, R13, R12, RZ ;  /* 0x0000000c0d077227 */ /* 0x000fc800078e00ff */
[----:B------:R-:W-:Y:S01]  /*2210*/  @!P4 IMAD.MOV R11, RZ, RZ, -R11 ;  /* 0x000000ffff0bc224 */ /* 0x000fe200078e0a0b */
[C---:B------:R-:W-:Y:S01]  /*2220*/  ISETP.GT.U32.AND P4, PT, R3.reuse, R9, PT ;  /* 0x000000090300720c */ /* 0x040fe20003f84070 */
[C---:B------:R-:W-:Y:S02]  /*2230*/  IMAD R5, R3.reuse, R6, R5 ;  /* 0x0000000603057224 */ /* 0x040fe400078e0205 */
[----:B------:R-:W-:Y:S01]  /*2240*/  IMAD.MOV R7, RZ, RZ, -R7 ;  /* 0x000000ffff077224 */ /* 0x000fe200078e0a07 */
[----:B------:R0:W-:Y:S01]  /*2250*/  STL [R1+0x17c], R11 ;  /* 0x00017c0b01007387 */ /* 0x0001e20000100800 */
[--C-:B------:R-:W-:Y:S01]  /*2260*/  @!P1 IMAD.IADD R0, R0, 0x1, -R3.reuse ;  /* 0x0000000100009824 */ /* 0x100fe200078e0a03 */
[----:B------:R-:W-:Y:S01]  /*2270*/  ISETP.GE.AND P1, PT, R4, RZ, PT ;  /* 0x000000ff0400720c */ /* 0x000fe20003f26270 */
[----:B------:R-:W-:Y:S01]  /*2280*/  @!P5 IMAD.IADD R10, R10, 0x1, -R3 ;  /* 0x000000010a0ad824 */ /* 0x000fe200078e0a03 */
[C---:B------:R-:W-:Y:S01]  /*2290*/  ISETP.GT.U32.AND P5, PT, R3.reuse, R5, PT ;  /* 0x000000050300720c */ /* 0x040fe20003fa4070 */
[----:B------:R-:W-:-:S02]  /*22a0*/  IMAD R12, R3, R7, R12 ;  /* 0x00000007030c7224 */ /* 0x000fc400078e020c */
[----:B------:R-:W-:Y:S02]  /*22b0*/  IMAD.MOV.U32 R16, RZ, RZ, R0 ;  /* 0x000000ffff107224 */ /* 0x000fe400078e0000 */
[--C-:B------:R-:W-:Y:S02]  /*22c0*/  @!P4 IMAD.IADD R9, R9, 0x1, -R3.reuse ;  /* 0x000000010909c824 */ /* 0x100fe400078e0a03 */
[----:B------:R-:W-:Y:S01]  /*22d0*/  @!P6 IMAD.MOV R16, RZ, RZ, -R16 ;  /* 0x000000ffff10e224 */ /* 0x000fe200078e0a10 */
[C---:B------:R-:W-:Y:S01]  /*22e0*/  ISETP.GT.U32.AND P6, PT, R3.reuse, R12, PT ;  /* 0x0000000c0300720c */ /* 0x040fe20003fc4070 */
[----:B------:R-:W-:Y:S01]  /*22f0*/  @!P0 IMAD.MOV R8, RZ, RZ, -R8 ;  /* 0x000000ffff088224 */ /* 0x000fe200078e0a08 */
[----:B------:R-:W-:Y:S01]  /*2300*/  ISETP.GT.U32.AND P4, PT, R3, R9, PT ;  /* 0x000000090300720c */ /* 0x000fe20003f84070 */
[----:B------:R-:W-:Y:S01]  /*2310*/  VIADD R7, R21, 0x1bc ;  /* 0x000001bc15077836 */ /* 0x000fe20000000000 */
[----:B------:R-:W-:Y:S01]  /*2320*/  ISETP.GE.AND P0, PT, R2, RZ, PT ;  /* 0x000000ff0200720c */ /* 0x000fe20003f06270 */
[----:B------:R-:W-:Y:S01]  /*2330*/  @!P5 IMAD.IADD R5, R5, 0x1, -R3 ;  /* 0x000000010505d824 */ /* 0x000fe200078e0a03 */
[----:B------:R1:W-:Y:S01]  /*2340*/  STL [R1+0x180], R8 ;  /* 0x0001800801007387 */ /* 0x0003e20000100800 */
[----:B0-----:R-:W-:Y:S01]  /*2350*/  IMAD.MOV.U32 R11, RZ, RZ, R10 ;  /* 0x000000ffff0b7224 */ /* 0x001fe200078e000a */
[----:B------:R-:W-:Y:S01]  /*2360*/  IABS R6, R7 ;  /* 0x0000000700067213 */ /* 0x000fe20000000000 */
[----:B------:R-:W-:Y:S01]  /*2370*/  VIADD R2, R21, 0x1ba ;  /* 0x000001ba15027836 */ /* 0x000fe20000000000 */
[----:B------:R-:W-:Y:S01]  /*2380*/  ISETP.GT.U32.AND P5, PT, R3, R5, PT ;  /* 0x000000050300720c */ /* 0x000fe20003fa4070 */
[----:B------:R-:W-:Y:S01]  /*2390*/  @!P3 IMAD.MOV R11, RZ, RZ, -R11 ;  /* 0x000000ffff0bb224 */ /* 0x000fe200078e0a0b */
[----:B------:R-:W-:Y:S01]  /*23a0*/  STL [R1+0x184], R16 ;  /* 0x0001841001007387 */ /* 0x000fe20000100800 */
[--C-:B------:R-:W-:Y:S01]  /*23b0*/  @!P6 IMAD.IADD R12, R12, 0x1, -R3.reuse ;  /* 0x000000010c0ce824 */ /* 0x100fe200078e0a03 */
[----:B------:R-:W-:Y:S01]  /*23c0*/  IABS R0, R2 ;  /* 0x0000000200007213 */ /* 0x000fe20000000000 */
[----:B------:R-:W-:Y:S01]  /*23d0*/  @!P4 IMAD.IADD R9, R9, 0x1, -R3 ;  /* 0x000000010909c824 */ /* 0x000fe200078e0a03 */
[----:B------:R-:W-:Y:S01]  /*23e0*/  ISETP.GE.AND P4, PT, R7, RZ, PT ;  /* 0x000000ff0700720c */ /* 0x000fe20003f86270 */
[----:B-1----:R-:W-:Y:S01]  /*23f0*/  VIADD R8, R21, 0x1be ;  /* 0x000001be15087836 */ /* 0x002fe20000000000 */
[----:B------:R-:W-:Y:S01]  /*2400*/  ISETP.GT.U32.AND P6, PT, R3, R12, PT ;  /* 0x0000000c0300720c */ /* 0x000fe20003fc4070 */
[----:B------:R-:W-:Y:S01]  /*2410*/  IMAD.HI.U32 R7, R13, R6, RZ ;  /* 0x000000060d077227 */ /* 0x000fe200078e00ff */
[----:B------:R0:W-:Y:S02]  /*2420*/  STL [R1+0x188], R11 ;  /* 0x0001880b01007387 */ /* 0x0001e40000100800 */
[----:B------:R-:W-:Y:S01]  /*2430*/  IABS R4, R8 ;  /* 0x0000000800047213 */ /* 0x000fe20000000000 */
[----:B------:R-:W-:Y:S01]  /*2440*/  IMAD.MOV R7, RZ, RZ, -R7 ;  /* 0x000000ffff077224 */ /* 0x000fe200078e0a07 */
[----:B------:R-:W-:Y:S01]  /*2450*/  ISETP.GE.AND P3, PT, R8, RZ, PT ;  /* 0x000000ff0800720c */ /* 0x000fe20003f66270 */
[----:B------:R-:W-:-:S02]  /*2460*/  @!P5 IMAD.IADD R5, R5, 0x1, -R3 ;  /* 0x000000010505d824 */ /* 0x000fc400078e0a03 */
[----:B------:R-:W-:-:S04]  /*2470*/  IMAD.HI.U32 R10, R13, R4, RZ ;  /* 0x000000040d0a7227 */ /* 0x000fc800078e00ff */
[----:B0-----:R-:W-:Y:S02]  /*2480*/  IMAD.MOV.U32 R11, RZ, RZ, R9 ;  /* 0x000000ffff0b7224 */ /* 0x001fe400078e0009 */
[----:B------:R-:W-:Y:S02]  /*2490*/  IMAD.MOV R10, RZ, RZ, -R10 ;  /* 0x000000ffff0a7224 */ /* 0x000fe400078e0a0a */
[----:B------:R-:W-:-:S04]  /*24a0*/  IMAD.HI.U32 R8, R13, R0, RZ ;  /* 0x000000000d087227 */ /* 0x000fc800078e00ff */
[----:B------:R-:W-:Y:S01]  /*24b0*/  @!P2 IMAD.MOV R11, RZ, RZ, -R11 ;  /* 0x000000ffff0ba224 */ /* 0x000fe200078e0a0b */
[----:B------:R-:W-:Y:S01]  /*24c0*/  ISETP.GE.AND P2, PT, R2, RZ, PT ;  /* 0x000000ff0200720c */ /* 0x000fe20003f46270 */
[C---:B------:R-:W-:Y:S02]  /*24d0*/  IMAD R4, R3.reuse, R10, R4 ;  /* 0x0000000a03047224 */ /* 0x040fe400078e0204 */
[C---:B------:R-:W-:Y:S01]  /*24e0*/  IMAD R2, R3.reuse, R7, R6 ;  /* 0x0000000703027224 */ /* 0x040fe200078e0206 */
[----:B------:R-:W-:Y:S01]  /*24f0*/  STL [R1+0x18c], R11 ;  /* 0x00018c0b01007387 */ /* 0x000fe20000100800 */
[----:B------:R-:W-:Y:S01]  /*2500*/  IMAD.MOV.U32 R9, RZ, RZ, R5 ;  /* 0x000000ffff097224 */ /* 0x000fe200078e0005 */
[----:B------:R-:W-:Y:S01]  /*2510*/  ISETP.GT.U32.AND P5, PT, R3, R4, PT ;  /* 0x000000040300720c */ /* 0x000fe20003fa4070 */
[----:B------:R-:W-:Y:S02]  /*2520*/  IMAD.MOV R8, RZ, RZ, -R8 ;  /* 0x000000ffff087224 */ /* 0x000fe400078e0a08 */
[----:B------:R-:W-:-:S02]  /*2530*/  @!P6 IMAD.IADD R12, R12, 0x1, -R3 ;  /* 0x000000010c0ce824 */ /* 0x000fc400078e0a03 */
[----:B------:R-:W-:Y:S01]  /*2540*/  @!P0 IMAD.MOV R9, RZ, RZ, -R9 ;  /* 0x000000ffff098224 */ /* 0x000fe200078e0a09 */
[C---:B------:R-:W-:Y:S01]  /*2550*/  ISETP.GT.U32.AND P0, PT, R3.reuse, R2, PT ;  /* 0x000000020300720c */ /* 0x040fe20003f04070 */
[----:B------:R-:W-:Y:S02]  /*2560*/  IMAD R0, R3, R8, R0 ;  /* 0x0000000803007224 */ /* 0x000fe400078e0200 */
[----:B------:R-:W-:Y:S01]  /*2570*/  IMAD.MOV.U32 R17, RZ, RZ, R12 ;  /* 0x000000ffff117224 */ /* 0x000fe200078e000c */
[----:B------:R0:W-:Y:S01]  /*2580*/  STL [R1+0x190], R9 ;  /* 0x0001900901007387 */ /* 0x0001e20000100800 */
[----:B------:R-:W-:Y:S02]  /*2590*/  VIADD R8, R21, 0x1b8 ;  /* 0x000001b815087836 */ /* 0x000fe40000000000 */
[----:B------:R-:W-:Y:S01]  /*25a0*/  @!P1 IMAD.MOV R17, RZ, RZ, -R17 ;  /* 0x000000ffff119224 */ /* 0x000fe200078e0a11 */
[----:B------:R-:W-:Y:S01]  /*25b0*/  ISETP.GT.U32.AND P1, PT, R3, R0, PT ;  /* 0x000000000300720c */ /* 0x000fe20003f24070 */
[--C-:B------:R-:W-:Y:S01]  /*25c0*/  @!P5 IMAD.IADD R4, R4, 0x1, -R3.reuse ;  /* 0x000000010404d824 */ /* 0x100fe200078e0a03 */
[----:B------:R-:W-:Y:S01]  /*25d0*/  ISETP.GE.AND P6, PT, R8, RZ, PT ;  /* 0x000000ff0800720c */ /* 0x000fe20003fc6270 */
[----:B------:R-:W-:Y:S01]  /*25e0*/  VIADD R5, R21, 0x1b6 ;  /* 0x000001b615057836 */ /* 0x000fe20000000000 */
[----:B------:R-:W-:Y:S01]  /*25f0*/  IABS R8, R8 ;  /* 0x0000000800087213 */ /* 0x000fe20000000000 */
[--C-:B------:R-:W-:Y:S01]  /*2600*/  @!P0 IMAD.IADD R2, R2, 0x1, -R3.reuse ;  /* 0x0000000102028824 */ /* 0x100fe200078e0a03 */
[----:B------:R-:W-:Y:S01]  /*2610*/  ISETP.GT.U32.AND P5, PT, R3, R4, PT ;  /* 0x000000040300720c */ /* 0x000fe20003fa4070 */
[----:B------:R-:W-:Y:S01]  /*2620*/  VIADD R7, R21, 0x1b2 ;  /* 0x000001b215077836 */ /* 0x000fe20000000000 */
[----:B0-----:R-:W-:Y:S01]  /*2630*/  IABS R9, R5 ;  /* 0x0000000500097213 */ /* 0x001fe20000000000 */
[----:B------:R-:W-:Y:S01]  /*2640*/  IMAD.HI.U32 R12, R13, R8, RZ ;  /* 0x000000080d0c7227 */ /* 0x000fe200078e00ff */
[----:B------:R-:W-:Y:S01]  /*2650*/  ISETP.GT.U32.AND P0, PT, R3, R2, PT ;  /* 0x000000020300720c */ /* 0x000fe20003f04070 */
[----:B------:R0:W-:Y:S01]  /*2660*/  STL [R1+0x1a0], R17 ;  /* 0x0001a01101007387 */ /* 0x0001e20000100800 */
[----:B------:R-:W-:Y:S01]  /*2670*/  IABS R11, R7 ;  /* 0x00000007000b7213 */ /* 0x000fe20000000000 */
[----:B------:R-:W-:-:S02]  /*2680*/  @!P1 IMAD.IADD R0, R0, 0x1, -R3 ;  /* 0x0000000100009824 */ /* 0x000fc400078e0a03 */
[----:B------:R-:W-:Y:S02]  /*2690*/  IMAD.MOV R12, RZ, RZ, -R12 ;  /* 0x000000ffff0c7224 */ /* 0x000fe400078e0a0c */
[----:B------:R-:W-:Y:S01]  /*26a0*/  VIADD R6, R21, 0x1b4 ;  /* 0x000001b415067836 */ /* 0x000fe20000000000 */
[C---:B------:R-:W-:Y:S01]  /*26b0*/  ISETP.GT.U32.AND P1, PT, R3.reuse, R0, PT ;  /* 0x000000000300720c */ /* 0x040fe20003f24070 */
[----:B------:R-:W-:Y:S02]  /*26c0*/  IMAD R8, R3, R12, R8 ;  /* 0x0000000c03087224 */ /* 0x000fe400078e0208 */
[----:B------:R-:W-:Y:S01]  /*26d0*/  IMAD.HI.U32 R16, R13, R9, RZ ;  /* 0x000000090d107227 */ /* 0x000fe200078e00ff */
[----:B------:R-:W-:-:S03]  /*26e0*/  IABS R10, R6 ;  /* 0x00000006000a7213 */ /* 0x000fc60000000000 */
[--C-:B------:R-:W-:Y:S01]  /*26f0*/  @!P5 IMAD.IADD R4, R4, 0x1, -R3.reuse ;  /* 0x000000010404d824 */ /* 0x100fe200078e0a03 */
[----:B------:R-:W-:Y:S01]  /*2700*/  ISETP.GE.AND P5, PT, R5, RZ, PT ;  /* 0x000000ff0500720c */ /* 0x000fe20003fa6270 */
[----:B------:R-:W-:Y:S01]  /*2710*/  @!P0 IMAD.IADD R2, R2, 0x1, -R3 ;  /* 0x0000000102028824 */ /* 0x000fe200078e0a03 */
[----:B------:R-:W-:Y:S01]  /*2720*/  ISETP.GT.U32.AND P0, PT, R3, R8, PT ;  /* 0x000000080300720c */ /* 0x000fe20003f04070 */
[----:B------:R-:W-:Y:S02]  /*2730*/  IMAD.MOV R16, RZ, RZ, -R16 ;  /* 0x000000ffff107224 */ /* 0x000fe400078e0a10 */
[----:B------:R-:W-:-:S04]  /*2740*/  IMAD.HI.U32 R5, R13, R11, RZ ;  /* 0x0000000b0d057227 */ /* 0x000fc800078e00ff */
[----:B------:R-:W-:Y:S02]  /*2750*/  IMAD R9, R3, R16, R9 ;  /* 0x0000001003097224 */ /* 0x000fe400078e0209 */
[----:B------:R-:W-:Y:S02]  /*2760*/  IMAD.MOV.U32 R19, RZ, RZ, R4 ;  /* 0x000000ffff137224 */ /* 0x000fe400078e0004 */
[----:B------:R-:W-:Y:S02]  /*2770*/  IMAD.MOV R5, RZ, RZ, -R5 ;  /* 0x000000ffff057224 */ /* 0x000fe400078e0a05 */
[----:B------:R-:W-:Y:S02]  /*2780*/  @!P1 IMAD.IADD R0, R0, 0x1, -R3 ;  /* 0x0000000100009824 */ /* 0x000fe400078e0a03 */
[----:B0-----:R-:W-:-:S04]  /*2790*/  IMAD.HI.U32 R17, R13, R10, RZ ;  /* 0x0000000a0d117227 */ /* 0x001fc800078e00ff */
[----:B------:R-:W-:Y:S01]  /*27a0*/  @!P3 IMAD.MOV R19, RZ, RZ, -R19 ;  /* 0x000000ffff13b224 */ /* 0x000fe200078e0a13 */
[C---:B------:R-:W-:Y:S01]  /*27b0*/  ISETP.GT.U32.AND P3, PT, R3.reuse, R9, PT ;  /* 0x000000090300720c */ /* 0x040fe20003f64070 */
[----:B------:R-:W-:Y:S02]  /*27c0*/  IMAD R11, R3, R5, R11 ;  /* 0x00000005030b7224 */ /* 0x000fe400078e020b */
[----:B------:R-:W-:Y:S01]  /*27d0*/  IMAD.MOV.U32 R12, RZ, RZ, R0 ;  /* 0x000000ffff0c7224 */ /* 0x000fe200078e0000 */
[----:B------:R0:W-:Y:S01]  /*27e0*/  STL [R1+0x1a4], R19 ;  /* 0x0001a41301007387 */ /* 0x0001e20000100800 */
[----:B------:R-:W-:Y:S02]  /*27f0*/  IMAD.MOV R17, RZ, RZ, -R17 ;  /* 0x000000ffff117224 */ /* 0x000fe400078e0a11 */
[----:B------:R-:W-:Y:S02]  /*2800*/  IMAD.MOV.U32 R18, RZ, RZ, R2 ;  /* 0x000000ffff127224 */ /* 0x000fe400078e0002 */
[----:B------:R-:W-:-:S02]  /*2810*/  @!P0 IMAD.IADD R8, R8, 0x1, -R3 ;  /* 0x0000000108088824 */ /* 0x000fc400078e0a03 */
[----:B------:R-:W-:Y:S01]  /*2820*/  @!P2 IMAD.MOV R12, RZ, RZ, -R12 ;  /* 0x000000ffff0ca224 */ /* 0x000fe200078e0a0c */
[C---:B------:R-:W-:Y:S01]  /*2830*/  ISETP.GT.U32.AND P2, PT, R3.reuse, R11, PT ;  /* 0x0000000b0300720c */ /* 0x040fe20003f44070 */
[C---:B------:R-:W-:Y:S01]  /*2840*/  IMAD R2, R3.reuse, R17, R10 ;  /* 0x0000001103027224 */ /* 0x040fe200078e020a */
[----:B------:R-:W-:Y:S01]  /*2850*/  ISETP.GT.U32.AND P0, PT, R3, R8, PT ;  /* 0x000000080300720c */ /* 0x000fe20003f04070 */
[C---:B------:R-:W-:Y:S02]  /*2860*/  VIADD R4, R21.reuse, 0x1b0 ;  /* 0x000001b015047836 */ /* 0x040fe40000000000 */
[----:B------:R-:W-:Y:S01]  /*2870*/  VIADD R5, R21, 0x1ae ;  /* 0x000001ae15057836 */ /* 0x000fe20000000000 */
[----:B------:R-:W-:Y:S01]  /*2880*/  ISETP.GT.U32.AND P1, PT, R3, R2, PT ;  /* 0x000000020300720c */ /* 0x000fe20003f24070 */
[--C-:B------:R-:W-:Y:S01]  /*2890*/  @!P3 IMAD.IADD R9, R9, 0x1, -R3.reuse ;  /* 0x000000010909b824 */ /* 0x100fe200078e0a03 */
[----:B------:R-:W-:Y:S01]  /*28a0*/  IABS R10, R4 ;  /* 0x00000004000a7213 */ /* 0x000fe20000000000 */
[----:B------:R-:W-:Y:S01]  /*28b0*/  @!P4 IMAD.MOV R18, RZ, RZ, -R18 ;  /* 0x000000ffff12c224 */ /* 0x000fe200078e0a12 */
[----:B------:R-:W-:Y:S01]  /*28c0*/  IABS R0, R5 ;  /* 0x0000000500007213 */ /* 0x000fe20000000000 */
[----:B0-----:R-:W-:Y:S01]  /*28d0*/  VIADD R19, R21, 0x19e ;  /* 0x0000019e15137836 */ /* 0x001fe20000000000 */
[----:B------:R-:W-:Y:S01]  /*28e0*/  ISETP.GT.U32.AND P3, PT, R3, R9, PT ;  /* 0x000000090300720c */ /* 0x000fe20003f64070 */
[----:B------:R-:W-:Y:S01]  /*28f0*/  @!P2 IMAD.IADD R11, R11, 0x1, -R3 ;  /* 0x000000010b0ba824 */ /* 0x000fe200078e0a03 */
[----:B------:R-:W-:Y:S01]  /*2900*/  ISETP.GE.AND P4, PT, R6, RZ, PT ;  /* 0x000000ff0600720c */ /* 0x000fe20003f86270 */
[----:B------:R-:W-:Y:S01]  /*2910*/  IMAD.HI.U32 R16, R13, R10, RZ ;  /* 0x0000000a0d107227 */ /* 0x000fe200078e00ff */
[----:B------:R0:W-:Y:S01]  /*2920*/  STL [R1+0x1a8], R18 ;  /* 0x0001a81201007387 */ /* 0x0001e20000100800 */
[----:B------:R-:W-:-:S02]  /*2930*/  IABS R20, R19 ;  /* 0x0000001300147213 */ /* 0x000fc40000000000 */
[--C-:B------:R-:W-:Y:S01]  /*2940*/  @!P0 IMAD.IADD R8, R8, 0x1, -R3.reuse ;  /* 0x0000000108088824 */ /* 0x100fe200078e0a03 */
[----:B------:R-:W-:Y:S01]  /*2950*/  ISETP.GE.AND P0, PT, R7, RZ, PT ;  /* 0x000000ff0700720c */ /* 0x000fe20003f06270 */
[----:B------:R-:W-:Y:S01]  /*2960*/  @!P1 IMAD.IADD R2, R2, 0x1, -R3 ;  /* 0x0000000102029824 */ /* 0x000fe200078e0a03 */
[----:B------:R-:W-:Y:S01]  /*2970*/  ISETP.GT.U32.AND P2, PT, R3, R11, PT ;  /* 0x0000000b0300720c */ /* 0x000fe20003f44070 */
[----:B------:R-:W-:Y:S01]  /*2980*/  IMAD.MOV R16, RZ, RZ, -R16 ;  /* 0x000000ffff107224 */ /* 0x000fe200078e0a10 */
[----:B------:R1:W-:Y:S01]  /*2990*/  STL [R1+0x1ac], R12 ;  /* 0x0001ac0c01007387 */ /* 0x0003e20000100800 */
[----:B------:R-:W-:Y:S01]  /*29a0*/  IMAD.HI.U32 R7, R13, R0, RZ ;  /* 0x000000000d077227 */ /* 0x000fe200078e00ff */
[----:B------:R-:W-:-:S03]  /*29b0*/  ISETP.GT.U32.AND P1, PT, R3, R2, PT ;  /* 0x000000020300720c */ /* 0x000fc60003f24070 */
[----:B------:R-:W-:Y:S02]  /*29c0*/  IMAD R10, R3, R16, R10 ;  /* 0x00000010030a7224 */ /* 0x000fe400078e020a */
[----:B------:R-:W-:Y:S02]  /*29d0*/  IMAD.MOV R7, RZ, RZ, -R7 ;  /* 0x000000ffff077224 */ /* 0x000fe400078e0a07 */
[--C-:B------:R-:W-:Y:S01]  /*29e0*/  @!P3 IMAD.IADD R9, R9, 0x1, -R3.reuse ;  /* 0x000000010909b824 */ /* 0x100fe200078e0a03 */
[C---:B------:R-:W-:Y:S01]  /*29f0*/  ISETP.GT.U32.AND P3, PT, R3.reuse, R10, PT ;  /* 0x0000000a0300720c */ /* 0x040fe20003f64070 */
[----:B------:R-:W-:Y:S02]  /*2a00*/  IMAD R7, R3, R7, R0 ;  /* 0x0000000703077224 */ /* 0x000fe400078e0200 */
[----:B------:R-:W-:Y:S02]  /*2a10*/  @!P2 IMAD.IADD R11, R11, 0x1, -R3 ;  /* 0x000000010b0ba824 */ /* 0x000fe400078e0a03 */
[----:B0-----:R-:W-:Y:S01]  /*2a20*/  IMAD.MOV.U32 R18, RZ, RZ, R8 ;  /* 0x000000ffff127224 */ /* 0x001fe200078e0008 */
[----:B------:R-:W-:Y:S01]  /*2a30*/  ISETP.GT.U32.AND P2, PT, R3, R7, PT ;  /* 0x000000070300720c */ /* 0x000fe20003f44070 */
[----:B------:R-:W-:-:S02]  /*2a40*/  IMAD.MOV.U32 R17, RZ, RZ, R9 ;  /* 0x000000ffff117224 */ /* 0x000fc400078e0009 */
[----:B------:R-:W-:Y:S02]  /*2a50*/  @!P1 IMAD.IADD R2, R2, 0x1, -R3 ;  /* 0x0000000102029824 */ /* 0x000fe400078e0a03 */
[----:B------:R-:W-:Y:S01]  /*2a60*/  @!P6 IMAD.MOV R18, RZ, RZ, -R18 ;  /* 0x000000ffff12e224 */ /* 0x000fe200078e0a12 */
[----:B------:R-:W-:Y:S01]  /*2a70*/  ISETP.GE.AND P6, PT, R4, RZ, PT ;  /* 0x000000ff0400720c */ /* 0x000fe20003fc6270 */
[----:B------:R-:W-:Y:S01]  /*2a80*/  @!P5 IMAD.MOV R17, RZ, RZ, -R17 ;  /* 0x000000ffff11d224 */ /* 0x000fe200078e0a11 */
[----:B------:R-:W-:Y:S01]  /*2a90*/  ISETP.GE.AND P5, PT, R5, RZ, PT ;  /* 0x000000ff0500720c */ /* 0x000fe20003fa6270 */
[----:B------:R-:W-:Y:S01]  /*2aa0*/  IMAD.MOV.U32 R9, RZ, RZ, R2 ;  /* 0x000000ffff097224 */ /* 0x000fe200078e0002 */
[----:B------:R-:W-:Y:S01]  /*2ab0*/  STL [R1+0x1b0], R18 ;  /* 0x0001b01201007387 */ /* 0x000fe20000100800 */
[----:B------:R-:W-:Y:S02]  /*2ac0*/  @!P3 IMAD.IADD R10, R10, 0x1, -R3 ;  /* 0x000000010a0ab824 */ /* 0x000fe400078e0a03 */
[----:B------:R-:W-:Y:S01]  /*2ad0*/  VIADD R0, R21, 0x1aa ;  /* 0x000001aa15007836 */ /* 0x000fe20000000000 */
[----:B------:R0:W-:Y:S01]  /*2ae0*/  STL [R1+0x1b4], R17 ;  /* 0x0001b41101007387 */ /* 0x0001e20000100800 */
[----:B------:R-:W-:Y:S01]  /*2af0*/  @!P4 IMAD.MOV R9, RZ, RZ, -R9 ;  /* 0x000000ffff09c224 */ /* 0x000fe200078e0a09 */
[----:B------:R-:W-:Y:S01]  /*2b00*/  ISETP.GT.U32.AND P3, PT, R3, R10, PT ;  /* 0x0000000a0300720c */ /* 0x000fe20003f64070 */
[C---:B------:R-:W-:Y:S01]  /*2b10*/  VIADD R6, R21.reuse, 0x1ac ;  /* 0x000001ac15067836 */ /* 0x040fe20000000000 */
[----:B------:R-:W-:Y:S01]  /*2b20*/  ISETP.GE.AND P4, PT, R0, RZ, PT ;  /* 0x000000ff0000720c */ /* 0x000fe20003f86270 */
[----:B------:R-:W-:Y:S01]  /*2b30*/  VIADD R2, R21, 0x1a8 ;  /* 0x000001a815027836 */ /* 0x000fe20000000000 */
[----:B------:R2:W-:Y:S01]  /*2b40*/  STL [R1+0x1b8], R9 ;  /* 0x0001b80901007387 */ /* 0x0005e20000100800 */
[----:B------:R-:W-:Y:S01]  /*2b50*/  @!P2 IMAD.IADD R7, R7, 0x1, -R3 ;  /* 0x000000010707a824 */ /* 0x000fe200078e0a03 */
[----:B-1----:R-:W-:Y:S01]  /*2b60*/  IABS R12, R6 ;  /* 0x00000006000c7213 */ /* 0x002fe20000000000 */
[----:B------:R-:W-:Y:S01]  /*2b70*/  IMAD.MOV.U32 R4, RZ, RZ, R11 ;  /* 0x000000ffff047224 */ /* 0x000fe200078e000b */
[----:B0-----:R-:W-:Y:S01]  /*2b80*/  IABS R17, R0 ;  /* 0x0000000000117213 */ /* 0x001fe20000000000 */
[----:B------:R-:W-:Y:S01]  /*2b90*/  VIADD R0, R21, 0x1a6 ;  /* 0x000001a615007836 */ /* 0x000fe20000000000 */
[----:B------:R-:W-:Y:S01]  /*2ba0*/  ISETP.GE.AND P1, PT, R6, RZ, PT ;  /* 0x000000ff0600720c */ /* 0x000fe20003f26270 */
[----:B------:R-:W-:Y:S01]  /*2bb0*/  @!P0 IMAD.MOV R4, RZ, RZ, -R4 ;  /* 0x000000ffff048224 */ /* 0x000fe200078e0a04 */
[----:B------:R-:W-:Y:S01]  /*2bc0*/  ISETP.GT.U32.AND P2, PT, R3, R7, PT ;  /* 0x000000070300720c */ /* 0x000fe20003f44070 */
[----:B------:R-:W-:Y:S01]  /*2bd0*/  IMAD.HI.U32 R6, R13, R17, RZ ;  /* 0x000000110d067227 */ /* 0x000fe200078e00ff */
[----:B--2---:R-:W-:-:S02]  /*2be0*/  IABS R9, R2 ;  /* 0x0000000200097213 */ /* 0x004fc40000000000 */
[----:B------:R-:W-:Y:S01]  /*2bf0*/  ISETP.GE.AND P0, PT, R2, RZ, PT ;  /* 0x000000ff0200720c */ /* 0x000fe20003f06270 */
[----:B------:R-:W-:Y:S01]  /*2c00*/  IMAD.MOV R6, RZ, RZ, -R6 ;  /* 0x000000ffff067224 */ /* 0x000fe200078e0a06 */
[----:B------:R0:W-:Y:S01]  /*2c10*/  STL [R1+0x1bc], R4 ;  /* 0x0001bc0401007387 */ /* 0x0001e20000100800 */
[----:B------:R-:W-:-:S04]  /*2c20*/  IMAD.HI.U32 R2, R13, R9, RZ ;  /* 0x000000090d027227 */ /* 0x000fc800078e00ff */
[----:B------:R-:W-:Y:S02]  /*2c30*/  @!P3 IMAD.IADD R10, R10, 0x1, -R3 ;  /* 0x000000010a0ab824 */ /* 0x000fe400078e0a03 */
[----:B------:R-:W-:Y:S02]  /*2c40*/  IMAD.MOV R2, RZ, RZ, -R2 ;  /* 0x000000ffff027224 */ /* 0x000fe400078e0a02 */
[C---:B------:R-:W-:Y:S01]  /*2c50*/  IMAD R17, R3.reuse, R6, R17 ;  /* 0x0000000603117224 */ /* 0x040fe200078e0211 */
[----:B0-----:R-:W-:Y:S01]  /*2c60*/  IABS R4, R0 ;  /* 0x0000000000047213 */ /* 0x001fe20000000000 */
[----:B------:R-:W-:Y:S02]  /*2c70*/  IMAD R9, R3, R2, R9 ;  /* 0x0000000203097224 */ /* 0x000fe400078e0209 */
[----:B------:R-:W-:Y:S01]  /*2c80*/  @!P2 IMAD.IADD R7, R7, 0x1, -R3 ;  /* 0x000000010707a824 */ /* 0x000fe200078e0a03 */
[----:B------:R-:W-:Y:S01]  /*2c90*/  ISETP.GT.U32.AND P2, PT, R3, R17, PT ;  /* 0x000000110300720c */ /* 0x000fe20003f44070 */
[----:B------:R-:W-:-:S02]  /*2ca0*/  IMAD.MOV.U32 R16, RZ, RZ, R10 ;  /* 0x000000ffff107224 */ /* 0x000fc400078e000a */
[----:B------:R-:W-:-:S04]  /*2cb0*/  IMAD.HI.U32 R8, R13, R12, RZ ;  /* 0x0000000c0d087227 */ /* 0x000fc800078e00ff */
[----:B------:R-:W-:Y:S01]  /*2cc0*/  @!P6 IMAD.MOV R16, RZ, RZ, -R16 ;  /* 0x000000ffff10e224 */ /* 0x000fe200078e0a10 */
[----:B------:R-:W-:Y:S01]  /*2cd0*/  ISETP.GT.U32.AND P6, PT, R3, R9, PT ;  /* 0x000000090300720c */ /* 0x000fe20003fc4070 */
[----:B------:R-:W-:Y:S02]  /*2ce0*/  IMAD.MOV R8, RZ, RZ, -R8 ;  /* 0x000000ffff087224 */ /* 0x000fe400078e0a08 */
[----:B------:R-:W-:Y:S01]  /*2cf0*/  VIADD R5, R21, 0x1a4 ;  /* 0x000001a415057836 */ /* 0x000fe20000000000 */
[----:B------:R0:W-:Y:S01]  /*2d00*/  STL [R1+0x1c0], R16 ;  /* 0x0001c01001007387 */ /* 0x0001e20000100800 */
[----:B------:R-:W-:Y:S02]  /*2d10*/  @!P2 IMAD.IADD R17, R17, 0x1, -R3 ;  /* 0x000000011111a824 */ /* 0x000fe400078e0a03 */
[----:B------:R-:W-:Y:S01]  /*2d20*/  IMAD R12, R3, R8, R12 ;  /* 0x00000008030c7224 */ /* 0x000fe200078e020c */
[----:B------:R-:W-:Y:S01]  /*2d30*/  IABS R8, R5 ;  /* 0x0000000500087213 */ /* 0x000fe20000000000 */
[----:B------:R-:W-:Y:S01]  /*2d40*/  IMAD.HI.U32 R6, R13, R4, RZ ;  /* 0x000000040d067227 */ /* 0x000fe200078e00ff */
[----:B------:R-:W-:-:S02]  /*2d50*/  ISETP.GT.U32.AND P2, PT, R3, R17, PT ;  /* 0x000000110300720c */ /* 0x000fc40003f44070 */
[----:B------:R-:W-:Y:S01]  /*2d60*/  ISETP.GT.U32.AND P3, PT, R3, R12, PT ;  /* 0x0000000c0300720c */ /* 0x000fe20003f64070 */
[----:B------:R-:W-:Y:S02]  /*2d70*/  @!P6 IMAD.IADD R9, R9, 0x1, -R3 ;  /* 0x000000010909e824 */ /* 0x000fe400078e0a03 */
[----:B------:R-:W-:Y:S02]  /*2d80*/  IMAD.MOV.U32 R11, RZ, RZ, R7 ;  /* 0x000000ffff0b7224 */ /* 0x000fe400078e0007 */
[----:B------:R-:W-:Y:S01]  /*2d90*/  IMAD.HI.U32 R2, R13, R8, RZ ;  /* 0x000000080d027227 */ /* 0x000fe200078e00ff */
[----:B------:R-:W-:-:S03]  /*2da0*/  ISETP.GT.U32.AND P6, PT, R3, R9, PT ;  /* 0x000000090300720c */ /* 0x000fc60003fc4070 */
[----:B------:R-:W-:Y:S02]  /*2db0*/  IMAD.MOV R6, RZ, RZ, -R6 ;  /* 0x000000ffff067224 */ /* 0x000fe400078e0a06 */
[----:B------:R-:W-:Y:S02]  /*2dc0*/  VIADD R7, R21, 0x1a2 ;  /* 0x000001a215077836 */ /* 0x000fe40000000000 */
[----:B------:R-:W-:Y:S01]  /*2dd0*/  @!P5 IMAD.MOV R11, RZ, RZ, -R11 ;  /* 0x000000ffff0bd224 */ /* 0x000fe200078e0a0b */
[----:B------:R-:W-:Y:S01]  /*2de0*/  ISETP.GE.AND P5, PT, R0, RZ, PT ;  /* 0x000000ff0000720c */ /* 0x000fe20003fa6270 */
[----:B------:R-:W-:Y:S01]  /*2df0*/  IMAD.MOV R2, RZ, RZ, -R2 ;  /* 0x000000ffff027224 */ /* 0x000fe200078e0a02 */
[----:B0-----:R-:W-:Y:S01]  /*2e00*/  IABS R16, R7 ;  /* 0x0000000700107213 */ /* 0x001fe20000000000 */
[----:B------:R-:W-:Y:S01]  /*2e10*/  IMAD R0, R3, R6, R4 ;  /* 0x0000000603007224 */ /* 0x000fe200078e0204 */
[----:B------:R0:W-:Y:S01]  /*2e20*/  STL [R1+0x1c4], R11 ;  /* 0x0001c40b01007387 */ /* 0x0001e20000100800 */
[----:B------:R-:W-:-:S02]  /*2e30*/  VIADD R10, R21, 0x1a0 ;  /* 0x000001a0150a7836 */ /* 0x000fc40000000000 */
[----:B------:R-:W-:Y:S02]  /*2e40*/  IMAD R8, R3, R2, R8 ;  /* 0x0000000203087224 */ /* 0x000fe400078e0208 */
[----:B------:R-:W-:Y:S01]  /*2e50*/  @!P2 IMAD.IADD R17, R17, 0x1, -R3 ;  /* 0x000000011111a824 */ /* 0x000fe200078e0a03 */
[----:B------:R-:W-:Y:S01]  /*2e60*/  IABS R23, R10 ;  /* 0x0000000a00177213 */ /* 0x000fe20000000000 */
[----:B------:R-:W-:Y:S01]  /*2e70*/  IMAD.HI.U32 R2, R13, R16, RZ ;  /* 0x000000100d027227 */ /* 0x000fe200078e00ff */
[----:B------:R-:W-:-:S03]  /*2e80*/  ISETP.GT.U32.AND P2, PT, R3, R0, PT ;  /* 0x000000000300720c */ /* 0x000fc60003f44070 */
[--C-:B------:R-:W-:Y:S01]  /*2e90*/  @!P6 IMAD.IADD R9, R9, 0x1, -R3.reuse ;  /* 0x000000010909e824 */ /* 0x100fe200078e0a03 */
[----:B------:R-:W-:Y:S01]  /*2ea0*/  ISETP.GT.U32.AND P6, PT, R3, R8, PT ;  /* 0x000000080300720c */ /* 0x000fe20003fc4070 */
[----:B------:R-:W-:Y:S02]  /*2eb0*/  @!P3 IMAD.IADD R12, R12, 0x1, -R3 ;  /* 0x000000010c0cb824 */ /* 0x000fe400078e0a03 */
[----:B------:R-:W-:Y:S02]  /*2ec0*/  IMAD.MOV R2, RZ, RZ, -R2 ;  /* 0x000000ffff027224 */ /* 0x000fe400078e0a02 */
[----:B------:R-:W-:Y:S01]  /*2ed0*/  IMAD.HI.U32 R22, R13, R23, RZ ;  /* 0x000000170d167227 */ /* 0x000fe200078e00ff */
[----:B------:R-:W-:-:S03]  /*2ee0*/  ISETP.GT.U32.AND P3, PT, R3, R12, PT ;  /* 0x0000000c0300720c */ /* 0x000fc60003f64070 */
[C---:B------:R-:W-:Y:S02]  /*2ef0*/  IMAD R16, R3.reuse, R2, R16 ;  /* 0x0000000203107224 */ /* 0x040fe400078e0210 */
[----:B------:R-:W-:Y:S02]  /*2f00*/  IMAD.MOV R22, RZ, RZ, -R22 ;  /* 0x000000ffff167224 */ /* 0x000fe400078e0a16 */
[----:B------:R-:W-:Y:S01]  /*2f10*/  @!P2 IMAD.IADD R0, R0, 0x1, -R3 ;  /* 0x000000010000a824 */ /* 0x000fe200078e0a03 */
[C---:B------:R-:W-:Y:S01]  /*2f20*/  ISETP.GT.U32.AND P2, PT, R3.reuse, R16, PT ;  /* 0x000000100300720c */ /* 0x040fe20003f44070 */
[C---:B------:R-:W-:Y:S02]  /*2f30*/  IMAD R22, R3.reuse, R22, R23 ;  /* 0x0000001603167224 */ /* 0x040fe400078e0217 */
[--C-:B------:R-:W-:Y:S02]  /*2f40*/  @!P6 IMAD.IADD R8, R8, 0x1, -R3.reuse ;  /* 0x000000010808e824 */ /* 0x100fe400078e0a03 */
[----:B------:R-:W-:Y:S01]  /*2f50*/  @!P3 IMAD.IADD R12, R12, 0x1, -R3 ;  /* 0x000000010c0cb824 */ /* 0x000fe200078e0a03 */
[----:B------:R-:W-:Y:S01]  /*2f60*/  ISETP.GT.U32.AND P6, PT, R3, R22, PT ;  /* 0x000000160300720c */ /* 0x000fe20003fc4070 */
[----:B0-----:R-:W-:Y:S01]  /*2f70*/  VIADD R11, R21, 0x19a ;  /* 0x0000019a150b7836 */ /* 0x001fe20000000000 */
[----:B------:R-:W-:Y:S01]  /*2f80*/  ISETP.GE.AND P3, PT, R5, RZ, PT ;  /* 0x000000ff0500720c */ /* 0x000fe20003f66270 */
[----:B------:R-:W-:-:S02]  /*2f90*/  VIADD R5, R21, 0x19c ;  /* 0x0000019c15057836 */ /* 0x000fc40000000000 */
[----:B------:R-:W-:Y:S01]  /*2fa0*/  IMAD.HI.U32 R24, R13, R20, RZ ;  /* 0x000000140d187227 */ /* 0x000fe200078e00ff */
[----:B------:R-:W-:Y:S02]  /*2fb0*/  IABS R4, R11 ;  /* 0x0000000b00047213 */ /* 0x000fe40000000000 */
[----:B------:R-:W-:Y:S01]  /*2fc0*/  IABS R6, R5 ;  /* 0x0000000500067213 */ /* 0x000fe20000000000 */
[--C-:B------:R-:W-:Y:S01]  /*2fd0*/  @!P2 IMAD.IADD R16, R16, 0x1, -R3.reuse ;  /* 0x000000011010a824 */ /* 0x100fe200078e0a03 */
[C---:B------:R-:W-:Y:S01]  /*2fe0*/  ISETP.GT.U32.AND P2, PT, R3.reuse, R0, PT ;  /* 0x000000000300720c */ /* 0x040fe20003f44070 */
[----:B------:R-:W-:Y:S02]  /*2ff0*/  IMAD.MOV R24, RZ, RZ, -R24 ;  /* 0x000000ffff187224 */ /* 0x000fe400078e0a18 */
[----:B------:R-:W-:Y:S01]  /*3000*/  @!P6 IMAD.IADD R22, R22, 0x1, -R3 ;  /* 0x000000011616e824 */ /* 0x000fe200078e0a03 */
[----:B------:R-:W-:Y:S01]  /*3010*/  ISETP.GT.U32.AND P6, PT, R3, R16, PT ;  /* 0x000000100300720c */ /* 0x000fe20003fc4070 */
[----:B------:R-:W-:-:S04]  /*3020*/  IMAD.HI.U32 R2, R13, R4, RZ ;  /* 0x000000040d027227 */ /* 0x000fc800078e00ff */
[----:B------:R-:W-:Y:S02]  /*3030*/  IMAD.MOV.U32 R25, RZ, RZ, R12 ;  /* 0x000000ffff197224 */ /* 0x000fe400078e000c */
[----:B------:R-:W-:-:S04]  /*3040*/  IMAD.HI.U32 R18, R13, R6, RZ ;  /* 0x000000060d127227 */ /* 0x000fc800078e00ff */
[C---:B------:R-:W-:Y:S02]  /*3050*/  IMAD R20, R3.reuse, R24, R20 ;  /* 0x0000001803147224 */ /* 0x040fe400078e0214 */
[----:B------:R-:W-:Y:S02]  /*3060*/  IMAD.MOV R2, RZ, RZ, -R2 ;  /* 0x000000ffff027224 */ /* 0x000fe400078e0a02 */
[----:B------:R-:W-:Y:S01]  /*3070*/  @!P1 IMAD.MOV R25, RZ, RZ, -R25 ;  /* 0x000000ffff199224 */ /* 0x000fe200078e0a19 */
[C---:B------:R-:W-:Y:S01]  /*3080*/  ISETP.GT.U32.AND P1, PT, R3.reuse, R8, PT ;  /* 0x000000080300720c */ /* 0x040fe20003f24070 */
[----:B------:R-:W-:Y:S02]  /*3090*/  IMAD.MOV R18, RZ, RZ, -R18 ;  /* 0x000000ffff127224 */ /* 0x000fe400078e0a12 */
[----:B------:R-:W-:Y:S01]  /*30a0*/  @!P0 IMAD.MOV R9, RZ, RZ, -R9 ;  /* 0x000000ffff098224 */ /* 0x000fe200078e0a09 */
[C---:B------:R-:W-:Y:S01]  /*30b0*/  ISETP.GT.U32.AND P0, PT, R3.reuse, R20, PT ;  /* 0x000000140300720c */ /* 0x040fe20003f04070 */
[----:B------:R-:W-:Y:S01]  /*30c0*/  IMAD.MOV.U32 R23, RZ, RZ, R17 ;  /* 0x000000ffff177224 */ /* 0x000fe200078e0011 */
[----:B------:R-:W-:Y:S01]  /*30d0*/  STL [R1+0x1c8], R25 ;  /* 0x0001c81901007387 */ /* 0x000fe20000100800 */
[----:B------:R-:W-:-:S02]  /*30e0*/  IMAD R2, R3, R2, R4 ;  /* 0x0000000203027224 */ /* 0x000fc400078e0204 */
[----:B------:R-:W-:Y:S02]  /*30f0*/  IMAD R6, R3, R18, R6 ;  /* 0x0000001203067224 */ /* 0x000fe400078e0206 */
[----:B------:R-:W-:Y:S02]  /*3100*/  VIADD R18, R21, 0x198 ;  /* 0x0000019815127836 */ /* 0x000fe40000000000 */
[----:B------:R-:W-:Y:S01]  /*3110*/  @!P4 IMAD.MOV R23, RZ, RZ, -R23 ;  /* 0x000000ffff17c224 */ /* 0x000fe200078e0a17 */
[C---:B------:R-:W-:Y:S01]  /*3120*/  ISETP.GT.U32.AND P4, PT, R3.reuse, R22, PT ;  /* 0x000000160300720c */ /* 0x040fe20003f84070 */
[--C-:B------:R-:W-:Y:S01]  /*3130*/  @!P6 IMAD.IADD R16, R16, 0x1, -R3.reuse ;  /* 0x000000011010e824 */ /* 0x100fe200078e0a03 */
[----:B------:R-:W-:Y:S01]  /*3140*/  ISETP.GT.U32.AND P6, PT, R3, R2, PT ;  /* 0x000000020300720c */ /* 0x000fe20003fc4070 */
[----:B------:R-:W-:Y:S01]  /*3150*/  VIADD R4, R21, 0x196 ;  /* 0x0000019615047836 */ /* 0x000fe20000000000 */
[----:B------:R-:W-:Y:S01]  /*3160*/  IABS R12, R18 ;  /* 0x00000012000c7213 */ /* 0x000fe20000000000 */
[--C-:B------:R-:W-:Y:S01]  /*3170*/  @!P2 IMAD.IADD R0, R0, 0x1, -R3.reuse ;  /* 0x000000010000a824 */ /* 0x100fe200078e0a03 */
[----:B------:R-:W-:Y:S01]  /*3180*/  STL [R1+0x1cc], R23 ;  /* 0x0001cc1701007387 */ /* 0x000fe20000100800 */
[--C-:B------:R-:W-:Y:S01]  /*3190*/  @!P1 IMAD.IADD R8, R8, 0x1, -R3.reuse ;  /* 0x0000000108089824 */ /* 0x100fe200078e0a03 */
[----:B------:R-:W-:Y:S01]  /*31a0*/  ISETP.GE.AND P1, PT, R7, RZ, PT ;  /* 0x000000ff0700720c */ /* 0x000fe20003f26270 */
[----:B------:R-:W-:Y:S01]  /*31b0*/  @!P0 IMAD.IADD R20, R20, 0x1, -R3 ;  /* 0x0000000114148824 */ /* 0x000fe200078e0a03 */
[----:B------:R-:W-:Y:S01]  /*31c0*/  IABS R17, R4 ;  /* 0x0000000400117213 */ /* 0x000fe20000000000 */
[----:B------:R-:W-:Y:S01]  /*31d0*/  IMAD.MOV.U32 R24, RZ, RZ, R0 ;  /* 0x000000ffff187224 */ /* 0x000fe200078e0000 */
[----:B------:R0:W-:Y:S01]  /*31e0*/  STL [R1+0x1d4], R9 ;  /* 0x0001d40901007387 */ /* 0x0001e20000100800 */
[----:B------:R-:W-:Y:S01]  /*31f0*/  IMAD.HI.U32 R7, R13, R12, RZ ;  /* 0x0000000c0d077227 */ /* 0x000fe200078e00ff */
[----:B------:R-:W-:-:S02]  /*3200*/  ISETP.GT.U32.AND P2, PT, R3, R6, PT ;  /* 0x000000060300720c */ /* 0x000fc40003f44070 */
[----:B------:R-:W-:Y:S01]  /*3210*/  ISETP.GE.AND P0, PT, R19, RZ, PT ;  /* 0x000000ff1300720c */ /* 0x000fe20003f06270 */
[----:B------:R-:W-:Y:S01]  /*3220*/  @!P5 IMAD.MOV R24, RZ, RZ, -R24 ;  /* 0x000000ffff18d224 */ /* 0x000fe200078e0a18 */
[----:B------:R-:W-:Y:S01]  /*3230*/  ISETP.GT.U32.AND P5, PT, R3, R20, PT ;  /* 0x000000140300720c */ /* 0x000fe20003fa4070 */
[----:B------:R-:W-:Y:S02]  /*3240*/  IMAD.MOV R7, RZ, RZ, -R7 ;  /* 0x000000ffff077224 */ /* 0x000fe400078e0a07 */
[--C-:B------:R-:W-:Y:S01]  /*3250*/  @!P4 IMAD.IADD R22, R22, 0x1, -R3.reuse ;  /* 0x000000011616c824 */ /* 0x100fe200078e0a03 */
[----:B------:R-:W-:Y:S01]  /*3260*/  ISETP.GE.AND P4, PT, R10, RZ, PT ;  /* 0x000000ff0a00720c */ /* 0x000fe20003f86270 */
[----:B0-----:R-:W-:Y:S01]  /*3270*/  IMAD.HI.U32 R9, R13, R17, RZ ;  /* 0x000000110d097227 */ /* 0x001fe200078e00ff */
[----:B------:R-:W-:Y:S03]  /*3280*/  STL [R1+0x1d8], R24 ;  /* 0x0001d81801007387 */ /* 0x000fe60000100800 */
[----:B------:R-:W-:-:S02]  /*3290*/  @!P6 IMAD.IADD R2, R2, 0x1, -R3 ;  /* 0x000000010202e824 */ /* 0x000fc400078e0a03 */
[C---:B------:R-:W-:Y:S02]  /*32a0*/  IMAD R7, R3.reuse, R7, R12 ;  /* 0x0000000703077224 */ /* 0x040fe400078e020c */
[----:B------:R-:W-:Y:S01]  /*32b0*/  IMAD.MOV.U32 R10, RZ, RZ, R16 ;  /* 0x000000ffff0a7224 */ /* 0x000fe200078e0010 */
[C---:B------:R-:W-:Y:S01]  /*32c0*/  ISETP.GT.U32.AND P6, PT, R3.reuse, R2, PT ;  /* 0x000000020300720c */ /* 0x040fe20003fc4070 */
[----:B------:R-:W-:Y:S02]  /*32d0*/  IMAD.MOV R9, RZ, RZ, -R9 ;  /* 0x000000ffff097224 */ /* 0x000fe400078e0a09 */
[----:B------:R-:W-:Y:S01]  /*32e0*/  @!P1 IMAD.MOV R10, RZ, RZ, -R10 ;  /* 0x000000ffff0a9224 */ /* 0x000fe200078e0a0a */
[C---:B------:R-:W-:Y:S01]  /*32f0*/  ISETP.GT.U32.AND P1, PT, R3.reuse, R7, PT ;  /* 0x000000070300720c */ /* 0x040fe20003f24070 */
[----:B------:R-:W-:Y:S02]  /*3300*/  IMAD R9, R3, R9, R17 ;  /* 0x0000000903097224 */ /* 0x000fe400078e0211 */
[----:B------:R-:W-:-:S02]  /*3310*/  IMAD.MOV.U32 R23, RZ, RZ, R8 ;  /* 0x000000ffff177224 */ /* 0x000fc400078e0008 */
[----:B------:R-:W-:Y:S02]  /*3320*/  IMAD.MOV.U32 R8, RZ, RZ, R22 ;  /* 0x000000ffff087224 */ /* 0x000fe400078e0016 */
[----:B------:R-:W-:Y:S02]  /*3330*/  VIADD R0, R21, 0x194 ;  /* 0x0000019415007836 */ /* 0x000fe40000000000 */
[----:B------:R-:W-:Y:S01]  /*3340*/  @!P5 IMAD.IADD R20, R20, 0x1, -R3 ;  /* 0x000000011414d824 */ /* 0x000fe200078e0a03 */
[----:B------:R-:W-:Y:S01]  /*3350*/  ISETP.GT.U32.AND P5, PT, R3, R9, PT ;  /* 0x000000090300720c */ /* 0x000fe20003fa4070 */
[----:B------:R-:W-:Y:S02]  /*3360*/  @!P3 IMAD.MOV R23, RZ, RZ, -R23 ;  /* 0x000000ffff17b224 */ /* 0x000fe400078e0a17 */
[----:B------:R-:W-:Y:S01]  /*3370*/  @!P4 IMAD.MOV R8, RZ, RZ, -R8 ;  /* 0x000000ffff08c224 */ /* 0x000fe200078e0a08 */
[----:B------:R-:W-:Y:S01]  /*3380*/  ISETP.GE.AND P4, PT, R11, RZ, PT ;  /* 0x000000ff0b00720c */ /* 0x000fe20003f86270 */
[--C-:B------:R-:W-:Y:S01]  /*3390*/  @!P2 IMAD.IADD R6, R6, 0x1, -R3.reuse ;  /* 0x000000010606a824 */ /* 0x100fe200078e0a03 */
[----:B------:R-:W-:Y:S01]  /*33a0*/  IABS R11, R0 ;  /* 0x00000000000b7213 */ /* 0x000fe20000000000 */
[----:B------:R-:W-:Y:S01]  /*33b0*/  STL [R1+0x1e0], R23 ;  /* 0x0001e01701007387 */ /* 0x000fe20000100800 */
[--C-:B------:R-:W-:Y:S01]  /*33c0*/  @!P6 IMAD.IADD R2, R2, 0x1, -R3.reuse ;  /* 0x000000010202e824 */ /* 0x100fe200078e0a03 */
[----:B------:R-:W-:Y:S01]  /*33d0*/  ISETP.GE.AND P6, PT, R4, RZ, PT ;  /* 0x000000ff0400720c */ /* 0x000fe20003fc6270 */
[----:B------:R-:W-:Y:S01]  /*33e0*/  @!P1 IMAD.IADD R7, R7, 0x1, -R3 ;  /* 0x0000000107079824 */ /* 0x000fe200078e0a03 */
[----:B------:R-:W-:Y:S01]  /*33f0*/  ISETP.GT.U32.AND P3, PT, R3, R6, PT ;  /* 0x000000060300720c */ /* 0x000fe20003f64070 */
[----:B------:R0:W-:Y:S01]  /*3400*/  STL [R1+0x1e4], R10 ;  /* 0x0001e40a01007387 */ /* 0x0001e20000100800 */
[----:B------:R-:W-:Y:S01]  /*3410*/  ISETP.GE.AND P2, PT, R5, RZ, PT ;  /* 0x000000ff0500720c */ /* 0x000fe20003f46270 */
[----:B------:R-:W-:Y:S01]  /*3420*/  IMAD.HI.U32 R4, R13, R11, RZ ;  /* 0x0000000b0d047227 */ /* 0x000fe200078e00ff */
[----:B------:R-:W-:Y:S01]  /*3430*/  ISETP.GE.AND P1, PT, R0, RZ, PT ;  /* 0x000000ff0000720c */ /* 0x000fe20003f26270 */
[----:B------:R1:W-:Y:S02]  /*3440*/  STL [R1+0x1e8], R8 ;  /* 0x0001e80801007387 */ /* 0x0003e40000100800 */
[----:B------:R-:W-:-:S02]  /*3450*/  VIADD R5, R21, 0x192 ;  /* 0x0000019215057836 */ /* 0x000fc40000000000 */
[----:B------:R-:W-:Y:S02]  /*3460*/  IMAD.MOV R4, RZ, RZ, -R4 ;  /* 0x000000ffff047224 */ /* 0x000fe400078e0a04 */
[----:B0-----:R-:W-:Y:S01]  /*3470*/  IMAD.MOV.U32 R10, RZ, RZ, R20 ;  /* 0x000000ffff0a7224 */ /* 0x001fe200078e0014 */
[----:B------:R-:W-:Y:S01]  /*3480*/  IABS R17, R5 ;  /* 0x0000000500117213 */ /* 0x000fe20000000000 */
[----:B------:R-:W-:Y:S02]  /*3490*/  @!P5 IMAD.IADD R9, R9, 0x1, -R3 ;  /* 0x000000010909d824 */ /* 0x000fe400078e0a03 */
[----:B------:R-:W-:Y:S01]  /*34a0*/  @!P0 IMAD.MOV R10, RZ, RZ, -R10 ;  /* 0x000000ffff0a8224 */ /* 0x000fe200078e0a0a */
[C---:B------:R-:W-:Y:S01]  /*34b0*/  ISETP.GT.U32.AND P0, PT, R3.reuse, R7, PT ;  /* 0x000000070300720c */ /* 0x040fe20003f04070 */
[C---:B------:R-:W-:Y:S01]  /*34c0*/  IMAD R11, R3.reuse, R4, R11 ;  /* 0x00000004030b7224 */ /* 0x040fe200078e020b */
[----:B------:R-:W-:Y:S01]  /*34d0*/  ISETP.GT.U32.AND P5, PT, R3, R9, PT ;  /* 0x000000090300720c */ /* 0x000fe20003fa4070 */
[----:B------:R-:W-:Y:S01]  /*34e0*/  IMAD.HI.U32 R0, R13, R17, RZ ;  /* 0x000000110d007227 */ /* 0x000fe200078e00ff */
[----:B------:R-:W-:Y:S03]  /*34f0*/  STL [R1+0x1ec], R10 ;  /* 0x0001ec0a01007387 */ /* 0x000fe60000100800 */
[----:B------:R-:W-:Y:S01]  /*3500*/  @!P3 IMAD.IADD R6, R6, 0x1, -R3 ;  /* 0x000000010606b824 */ /* 0x000fe200078e0a03 */
[----:B------:R-:W-:Y:S01]  /*3510*/  ISETP.GE.AND P3, PT, R18, RZ, PT ;  /* 0x000000ff1200720c */ /* 0x000fe20003f66270 */
[----:B------:R-:W-:Y:S01]  /*3520*/  @!P4 IMAD.MOV R2, RZ, RZ, -R2 ;  /* 0x000000ffff02c224 */ /* 0x000fe200078e0a02 */
[----:B------:R-:W-:Y:S01]  /*3530*/  ISETP.GT.U32.AND P4, PT, R3, R11, PT ;  /* 0x0000000b0300720c */ /* 0x000fe20003f84070 */
[----:B------:R-:W-:-:S02]  /*3540*/  IMAD.MOV R0, RZ, RZ, -R0 ;  /* 0x000000ffff007224 */ /* 0x000fc400078e0a00 */
[----:B------:R-:W-:Y:S02]  /*3550*/  @!P0 IMAD.IADD R7, R7, 0x1, -R3 ;  /* 0x0000000107078824 */ /* 0x000fe400078e0a03 */
[----:B------:R-:W-:Y:S02]  /*3560*/  IMAD R17, R3, R0, R17 ;  /* 0x0000000003117224 */ /* 0x000fe400078e0211 */
[----:B-1----:R-:W-:Y:S02]  /*3570*/  IMAD.MOV.U32 R8, RZ, RZ, R6 ;  /* 0x000000ffff087224 */ /* 0x002fe400078e0006 */
[----:B------:R-:W-:Y:S02]  /*3580*/  VIADD R12, R21, 0x190 ;  /* 0x00000190150c7836 */ /* 0x000fe40000000000 */
[----:B------:R-:W-:Y:S02]  /*3590*/  IMAD.MOV.U32 R6, RZ, RZ, R7 ;  /* 0x000000ffff067224 */ /* 0x000fe400078e0007 */
[--C-:B------:R-:W-:Y:S01]  /*35a0*/  @!P5 IMAD.IADD R9, R9, 0x1, -R3.reuse ;  /* 0x000000010909d824 */ /* 0x100fe200078e0a03 */
[----:B------:R-:W-:Y:S01]  /*35b0*/  ISETP.GT.U32.AND P5, PT, R3, R17, PT ;  /* 0x000000110300720c */ /* 0x000fe20003fa4070 */
[----:B------:R-:W-:Y:S01]  /*35c0*/  @!P2 IMAD.MOV R8, RZ, RZ, -R8 ;  /* 0x000000ffff08a224 */ /* 0x000fe200078e0a08 */
[----:B------:R-:W-:Y:S01]  /*35d0*/  ISETP.GE.AND P0, PT, R12, RZ, PT ;  /* 0x000000ff0c00720c */ /* 0x000fe20003f06270 */
[----:B------:R-:W-:Y:S01]  /*35e0*/  @!P4 IMAD.IADD R11, R11, 0x1, -R3 ;  /* 0x000000010b0bc824 */ /* 0x000fe200078e0a03 */
[----:B------:R-:W-:Y:S01]  /*35f0*/  IABS R12, R12 ;  /* 0x0000000c000c7213 */ /* 0x000fe20000000000 */
[----:B------:R-:W-:Y:S01]  /*3600*/  @!P3 IMAD.MOV R6, RZ, RZ, -R6 ;  /* 0x000000ffff06b224 */ /* 0x000fe200078e0a06 */
[----:B------:R0:W-:Y:S01]  /*3610*/  STL [R1+0x1f0], R8 ;  /* 0x0001f00801007387 */ /* 0x0001e20000100800 */
[----:B------:R-:W-:Y:S01]  /*3620*/  VIADD R4, R21, 0x18e ;  /* 0x0000018e15047836 */ /* 0x000fe20000000000 */
[----:B------:R-:W-:Y:S01]  /*3630*/  ISETP.GT.U32.AND P3, PT, R3, R11, PT ;  /* 0x0000000b0300720c */ /* 0x000fe20003f64070 */
[----:B------:R-:W-:Y:S01]  /*3640*/  VIADD R0, R21, 0x18c ;  /* 0x0000018c15007836 */ /* 0x000fe20000000000 */
[----:B------:R1:W-:Y:S01]  /*3650*/  STL [R1+0x1f4], R2 ;  /* 0x0001f40201007387 */ /* 0x0003e20000100800 */
[----:B------:R-:W-:-:S02]  /*3660*/  ISETP.GE.AND P2, PT, R5, RZ, PT ;  /* 0x000000ff0500720c */ /* 0x000fc40003f46270 */
[----:B------:R-:W-:Y:S01]  /*3670*/  IABS R5, R4 ;  /* 0x0000000400057213 */ /* 0x000fe20000000000 */
[----:B------:R2:W-:Y:S01]  /*3680*/  STL [R1+0x1f8], R6 ;  /* 0x0001f80601007387 */ /* 0x0005e20000100800 */
[----:B------:R-:W-:Y:S01]  /*3690*/  @!P5 IMAD.IADD R17, R17, 0x1, -R3 ;  /* 0x000000011111d824 */ /* 0x000fe200078e0a03 */
[----:B------:R-:W-:Y:S01]  /*36a0*/  ISETP.GE.AND P4, PT, R4, RZ, PT ;  /* 0x000000ff0400720c */ /* 0x000fe20003f86270 */
[----:B0-----:R-:W-:Y:S02]  /*36b0*/  IMAD.MOV.U32 R8, RZ, RZ, R9 ;  /* 0x000000ffff087224 */ /* 0x001fe400078e0009 */
[----:B------:R-:W-:Y:S01]  /*36c0*/  IMAD.MOV.U32 R7, RZ, RZ, R5 ;  /* 0x000000ffff077224 */ /* 0x000fe200078e0005 */
[----:B-1----:R-:W-:Y:S01]  /*36d0*/  IABS R2, R0 ;  /* 0x0000000000027213 */ /* 0x002fe20000000000 */
[----:B------:R-:W-:Y:S01]  /*36e0*/  @!P3 IMAD.IADD R11, R11, 0x1, -R3 ;  /* 0x000000010b0bb824 */ /* 0x000fe200078e0a03 */
[----:B------:R-:W-:Y:S01]  /*36f0*/  ISETP.GT.U32.AND P5, PT, R3, R17, PT ;  /* 0x000000110300720c */ /* 0x000fe20003fa4070 */
[----:B------:R-:W-:-:S04]  /*3700*/  IMAD.HI.U32 R5, R13, R7, RZ ;  /* 0x000000070d057227 */ /* 0x000fc800078e00ff */
[----:B--2---:R-:W-:-:S04]  /*3710*/  IMAD.HI.U32 R6, R13, R12, RZ ;  /* 0x0000000c0d067227 */ /* 0x004fc800078e00ff */
[----:B------:R-:W-:Y:S02]  /*3720*/  IMAD.MOV R6, RZ, RZ, -R6 ;  /* 0x000000ffff067224 */ /* 0x000fe400078e0a06 */
[----:B------:R-:W-:-:S04]  /*3730*/  IMAD.HI.U32 R4, R13, R2, RZ ;  /* 0x000000020d047227 */ /* 0x000fc800078e00ff */
[C---:B------:R-:W-:Y:S02]  /*3740*/  IMAD R12, R3.reuse, R6, R12 ;  /* 0x00000006030c7224 */ /* 0x040fe400078e020c */
[----:B------:R-:W-:Y:S02]  /*3750*/  IMAD.MOV R4, RZ, RZ, -R4 ;  /* 0x000000ffff047224 */ /* 0x000fe400078e0a04 */
[----:B------:R-:W-:Y:S01]  /*3760*/  IMAD.MOV R5, RZ, RZ, -R5 ;  /* 0x000000ffff057224 */ /* 0x000fe200078e0a05 */
[C---:B------:R-:W-:Y:S01]  /*3770*/  ISETP.GT.U32.AND P3, PT, R3.reuse, R12, PT ;  /* 0x0000000c0300720c */ /* 0x040fe20003f64070 */
[C---:B------:R-:W-:Y:S02]  /*3780*/  IMAD R9, R3.reuse, R4, R2 ;  /* 0x0000000403097224 */ /* 0x040fe400078e0202 */
[----:B------:R-:W-:Y:S02]  /*3790*/  IMAD.MOV.U32 R18, RZ, RZ, R11 ;  /* 0x000000ffff127224 */ /* 0x000fe400078e000b */
[----:B------:R-:W-:-:S02]  /*37a0*/  IMAD R7, R3, R5, R7 ;  /* 0x0000000503077224 */ /* 0x000fc400078e0207 */
[----:B------:R-:W-:Y:S01]  /*37b0*/  @!P6 IMAD.MOV R8, RZ, RZ, -R8 ;  /* 0x000000ffff08e224 */ /* 0x000fe200078e0a08 */
[----:B------:R-:W-:Y:S01]  /*37c0*/  ISETP.GE.AND P6, PT, R0, RZ, PT ;  /* 0x000000ff0000720c */ /* 0x000fe20003fc6270 */
[----:B------:R-:W-:Y:S01]  /*37d0*/  @!P1 IMAD.MOV R18, RZ, RZ, -R18 ;  /* 0x000000ffff129224 */ /* 0x000fe200078e0a12 */
[----:B------:R-:W-:Y:S01]  /*37e0*/  ISETP.GT.U32.AND P1, PT, R3, R9, PT ;  /* 0x000000090300720c */ /* 0x000fe20003f24070 */
[----:B------:R-:W-:Y:S01]  /*37f0*/  VIADD R0, R21, 0x18a ;  /* 0x0000018a15007836 */ /* 0x000fe20000000000 */
[----:B------:R0:W-:Y:S01]  /*3800*/  STL [R1+0x1fc], R8 ;  /* 0x0001fc0801007387 */ /* 0x0001e20000100800 */
[--C-:B------:R-:W-:Y:S01]  /*3810*/  @!P5 IMAD.IADD R17, R17, 0x1, -R3.reuse ;  /* 0x000000011111d824 */ /* 0x100fe200078e0a03 */
[----:B------:R-:W-:Y:S01]  /*3820*/  ISETP.GT.U32.AND P5, PT, R3, R7, PT ;  /* 0x000000070300720c */ /* 0x000fe20003fa4070 */
[----:B------:R-:W-:Y:S01]  /*3830*/  @!P3 IMAD.IADD R12, R12, 0x1, -R3 ;  /* 0x000000010c0cb824 */ /* 0x000fe200078e0a03 */
[----:B------:R-:W-:Y:S01]  /*3840*/  IABS R4, R0 ;  /* 0x0000000000047213 */ /* 0x000fe20000000000 */
[----:B------:R-:W-:Y:S01]  /*3850*/  VIADD R6, R21, 0x186 ;  /* 0x0000018615067836 */ /* 0x000fe20000000000 */
[----:B------:R-:W-:Y:S01]  /*3860*/  STL [R1+0x200], R18 ;  /* 0x0002001201007387 */ /* 0x000fe20000100800 */
[----:B------:R-:W-:Y:S01]  /*3870*/  @!P2 IMAD.MOV R17, RZ, RZ, -R17 ;  /* 0x000000ffff11a224 */ /* 0x000fe200078e0a11 */
[----:B------:R-:W-:Y:S01]  /*3880*/  ISETP.GT.U32.AND P3, PT, R3, R12, PT ;  /* 0x0000000c0300720c */ /* 0x000fe20003f64070 */
[----:B------:R-:W-:Y:S01]  /*3890*/  IMAD.HI.U32 R11, R13, R4, RZ ;  /* 0x000000040d0b7227 */ /* 0x000fe200078e00ff */
[----:B------:R-:W-:-:S02]  /*38a0*/  ISETP.GE.AND P2, PT, R0, RZ, PT ;  /* 0x000000ff0000720c */ /* 0x000fc40003f46270 */
[----:B------:R-:W-:Y:S01]  /*38b0*/  IABS R10, R6 ;  /* 0x00000006000a7213 */ /* 0x000fe20000000000 */
[----:B------:R-:W-:Y:S01]  /*38c0*/  @!P1 IMAD.IADD R9, R9, 0x1, -R3 ;  /* 0x0000000109099824 */ /* 0x000fe200078e0a03 */
[----:B------:R1:W-:Y:S01]  /*38d0*/  STL [R1+0x22c], R17 ;  /* 0x00022c1101007387 */ /* 0x0003e20000100800 */
[----:B------:R-:W-:Y:S02]  /*38e0*/  IMAD.MOV R11, RZ, RZ, -R11 ;  /* 0x000000ffff0b7224 */ /* 0x000fe400078e0a0b */
[--C-:B------:R-:W-:Y:S01]  /*38f0*/  @!P5 IMAD.IADD R7, R7, 0x1, -R3.reuse ;  /* 0x000000010707d824 */ /* 0x100fe200078e0a03 */
[----:B------:R-:W-:Y:S01]  /*3900*/  ISETP.GT.U32.AND P1, PT, R3, R9, PT ;  /* 0x000000090300720c */ /* 0x000fe20003f24070 */
[C---:B0-----:R-:W-:Y:S02]  /*3910*/  VIADD R8, R21.reuse, 0x188 ;  /* 0x0000018815087836 */ /* 0x041fe40000000000 */
[----:B------:R-:W-:Y:S01]  /*3920*/  VIADD R2, R21, 0x184 ;  /* 0x0000018415027836 */ /* 0x000fe20000000000 */
[C---:B------:R-:W-:Y:S01]  /*3930*/  ISETP.GT.U32.AND P5, PT, R3.reuse, R7, PT ;  /* 0x000000070300720c */ /* 0x040fe20003fa4070 */
[----:B------:R-:W-:Y:S01]  /*3940*/  IMAD R0, R3, R11, R4 ;  /* 0x0000000b03007224 */ /* 0x000fe200078e0204 */
[----:B------:R-:W-:Y:S01]  /*3950*/  IABS R16, R8 ;  /* 0x0000000800107213 */ /* 0x000fe20000000000 */
[----:B------:R-:W-:Y:S01]  /*3960*/  @!P3 IMAD.IADD R12, R12, 0x1, -R3 ;  /* 0x000000010c0cb824 */ /* 0x000fe200078e0a03 */
[----:B------:R-:W-:Y:S01]  /*3970*/  IABS R5, R2 ;  /* 0x0000000200057213 */ /* 0x000fe20000000000 */
[----:B------:R-:W-:Y:S01]  /*3980*/  IMAD.HI.U32 R4, R13, R10, RZ ;  /* 0x0000000a0d047227 */ /* 0x000fe200078e00ff */
[----:B------:R-:W-:-:S03]  /*3990*/  ISETP.GT.U32.AND P3, PT, R3, R0, PT ;  /* 0x000000000300720c */ /* 0x000fc60003f64070 */
[----:B-1----:R-:W-:-:S04]  /*39a0*/  IMAD.HI.U32 R17, R13, R16, RZ ;  /* 0x000000100d117227 */ /* 0x002fc800078e00ff */
[----:B------:R-:W-:-:S04]  /*39b0*/  IMAD.HI.U32 R11, R13, R5, RZ ;  /* 0x000000050d0b7227 */ /* 0x000fc800078e00ff */
[----:B------:R-:W-:Y:S02]  /*39c0*/  IMAD.MOV R4, RZ, RZ, -R4 ;  /* 0x000000ffff047224 */ /* 0x000fe400078e0a04 */
[----:B------:R-:W-:Y:S02]  /*39d0*/  IMAD.MOV R17, RZ, RZ, -R17 ;  /* 0x000000ffff117224 */ /* 0x000fe400078e0a11 */
[----:B------:R-:W-:Y:S02]  /*39e0*/  IMAD.MOV R11, RZ, RZ, -R11 ;  /* 0x000000ffff0b7224 */ /* 0x000fe400078e0a0b */
[----:B------:R-:W-:Y:S02]  /*39f0*/  IMAD R10, R3, R4, R10 ;  /* 0x00000004030a7224 */ /* 0x000fe400078e020a */
[--C-:B------:R-:W-:Y:S02]  /*3a00*/  @!P1 IMAD.IADD R9, R9, 0x1, -R3.reuse ;  /* 0x0000000109099824 */ /* 0x100fe400078e0a03 */
[----:B------:R-:W-:Y:S01]  /*3a10*/  VIADD R4, R21, 0x182 ;  /* 0x0000018215047836 */ /* 0x000fe20000000000 */
[----:B------:R-:W-:Y:S01]  /*3a20*/  ISETP.GT.U32.AND P1, PT, R3, R10, PT ;  /* 0x0000000a0300720c */ /* 0x000fe20003f24070 */
[----:B------:R-:W-:Y:S01]  /*3a30*/  @!P5 IMAD.IADD R7, R7, 0x1, -R3 ;  /* 0x000000010707d824 */ /* 0x000fe200078e0a03 */
[----:B------:R-:W-:Y:S01]  /*3a40*/  ISETP.GE.AND P5, PT, R8, RZ, PT ;  /* 0x000000ff0800720c */ /* 0x000fe20003fa6270 */
[----:B------:R-:W-:-:S02]  /*3a50*/  IMAD.MOV.U32 R18, RZ, RZ, R12 ;  /* 0x000000ffff127224 */ /* 0x000fc400078e000c */
[C---:B------:R-:W-:Y:S02]  /*3a60*/  IMAD R8, R3.reuse, R17, R16 ;  /* 0x0000001103087224 */ /* 0x040fe400078e0210 */
[C---:B------:R-:W-:Y:S01]  /*3a70*/  IMAD R5, R3.reuse, R11, R5 ;  /* 0x0000000b03057224 */ /* 0x040fe200078e0205 */
[----:B------:R-:W-:Y:S01]  /*3a80*/  IABS R11, R4 ;  /* 0x00000004000b7213 */ /* 0x000fe20000000000 */
[----:B------:R-:W-:Y:S02]  /*3a90*/  IMAD.MOV.U32 R12, RZ, RZ, R9 ;  /* 0x000000ffff0c7224 */ /* 0x000fe400078e0009 */
[----:B------:R-:W-:Y:S02]  /*3aa0*/  @!P3 IMAD.IADD R0, R0, 0x1, -R3 ;  /* 0x000000010000b824 */ /* 0x000fe400078e0a03 */
[----:B------:R-:W-:Y:S01]  /*3ab0*/  @!P0 IMAD.MOV R18, RZ, RZ, -R18 ;  /* 0x000000ffff128224 */ /* 0x000fe200078e0a12 */
[C---:B------:R-:W-:Y:S01]  /*3ac0*/  ISETP.GT.U32.AND P0, PT, R3.reuse, R8, PT ;  /* 0x000000080300720c */ /* 0x040fe20003f04070 */
[----:B------:R-:W-:Y:S01]  /*3ad0*/  IMAD.MOV.U32 R16, RZ, RZ, R7 ;  /* 0x000000ffff107224 */ /* 0x000fe200078e0007 */
[C---:B------:R-:W-:Y:S01]  /*3ae0*/  ISETP.GT.U32.AND P3, PT, R3.reuse, R0, PT ;  /* 0x000000000300720c */ /* 0x040fe20003f64070 */
[----:B------:R-:W-:Y:S01]  /*3af0*/  @!P6 IMAD.MOV R12, RZ, RZ, -R12 ;  /* 0x000000ffff0ce224 */ /* 0x000fe200078e0a0c */
[----:B------:R-:W-:Y:S01]  /*3b00*/  ISETP.GT.U32.AND P6, PT, R3, R5, PT ;  /* 0x000000050300720c */ /* 0x000fe20003fc4070 */
[----:B------:R-:W-:Y:S01]  /*3b10*/  IMAD.MOV.U32 R7, RZ, RZ, R11 ;  /* 0x000000ffff077224 */ /* 0x000fe200078e000b */
[----:B------:R-:W-:Y:S01]  /*3b20*/  STL [R1+0x230], R18 ;  /* 0x0002301201007387 */ /* 0x000fe20000100800 */
[----:B------:R-:W-:Y:S01]  /*3b30*/  @!P4 IMAD.MOV R16, RZ, RZ, -R16 ;  /* 0x000000ffff10c224 */ /* 0x000fe200078e0a10 */
[----:B------:R-:W-:Y:S01]  /*3b40*/  ISETP.GE.AND P4, PT, R6, RZ, PT ;  /* 0x000000ff0600720c */ /* 0x000fe20003f86270 */
[----:B------:R-:W-:-:S02]  /*3b50*/  VIADD R6, R21, 0x180 ;  /* 0x0000018015067836 */ /* 0x000fc40000000000 */
[----:B------:R-:W-:Y:S01]  /*3b60*/  IMAD.HI.U32 R9, R13, R7, RZ ;  /* 0x000000070d097227 */ /* 0x000fe200078e00ff */
[----:B------:R-:W-:Y:S02]  /*3b70*/  STL [R1+0x23c], R16 ;  /* 0x00023c1001007387 */ /* 0x000fe40000100800 */
[----:B------:R-:W-:Y:S01]  /*3b80*/  IABS R11, R6 ;  /* 0x00000006000b7213 */ /* 0x000fe20000000000 */
[----:B------:R-:W-:Y:S01]  /*3b90*/  @!P1 IMAD.IADD R10, R10, 0x1, -R3 ;  /* 0x000000010a0a9824 */ /* 0x000fe200078e0a03 */
[----:B------:R0:W-:Y:S01]  /*3ba0*/  STL [R1+0x240], R12 ;  /* 0x0002400c01007387 */ /* 0x0001e20000100800 */
[----:B------:R-:W-:Y:S02]  /*3bb0*/  IMAD.MOV R9, RZ, RZ, -R9 ;  /* 0x000000ffff097224 */ /* 0x000fe400078e0a09 */
[--C-:B------:R-:W-:Y:S01]  /*3bc0*/  @!P0 IMAD.IADD R8, R8, 0x1, -R3.reuse ;  /* 0x0000000108088824 */ /* 0x100fe200078e0a03 */
[----:B------:R-:W-:Y:S01]  /*3bd0*/  ISETP.GE.AND P0, PT, R4, RZ, PT ;  /* 0x000000ff0400720c */ /* 0x000fe20003f06270 */
[--C-:B------:R-:W-:Y:S01]  /*3be0*/  @!P6 IMAD.IADD R5, R5, 0x1, -R3.reuse ;  /* 0x000000010505e824 */ /* 0x100fe200078e0a03 */
[C---:B------:R-:W-:Y:S01]  /*3bf0*/  ISETP.GT.U32.AND P6, PT, R3.reuse, R10, PT ;  /* 0x0000000a0300720c */ /* 0x040fe20003fc4070 */
[----:B------:R-:W-:Y:S01]  /*3c00*/  @!P3 IMAD.IADD R0, R0, 0x1, -R3 ;  /* 0x000000010000b824 */ /* 0x000fe200078e0a03 */
[C---:B------:R-:W-:Y:S01]  /*3c10*/  ISETP.GT.U32.AND P1, PT, R3.reuse, R8, PT ;  /* 0x000000080300720c */ /* 0x040fe20003f24070 */
[----:B------:R-:W-:Y:S01]  /*3c20*/  IMAD R7, R3, R9, R7 ;  /* 0x0000000903077224 */ /* 0x000fe200078e0207 */
[----:B------:R-:W-:Y:S01]  /*3c30*/  ISETP.GE.AND P3, PT, R2, RZ, PT ;  /* 0x000000ff0200720c */ /* 0x000fe20003f66270 */
[----:B------:R-:W-:-:S04]  /*3c40*/  IMAD.HI.U32 R9, R13, R11, RZ ;  /* 0x0000000b0d097227 */ /* 0x000fc800078e00ff */
[----:B0-----:R-:W-:Y:S02]  /*3c50*/  IMAD.MOV.U32 R12, RZ, RZ, R0 ;  /* 0x000000ffff0c7224 */ /* 0x001fe400078e0000 */
[----:B------:R-:W-:Y:S02]  /*3c60*/  IMAD.MOV R9, RZ, RZ, -R9 ;  /* 0x000000ffff097224 */ /* 0x000fe400078e0a09 */
[----:B------:R-:W-:Y:S01]  /*3c70*/  @!P2 IMAD.MOV R12, RZ, RZ, -R12 ;  /* 0x000000ffff0ca224 */ /* 0x000fe200078e0a0c */
[C---:B------:R-:W-:Y:S01]  /*3c80*/  ISETP.GT.U32.AND P2, PT, R3.reuse, R5, PT ;  /* 0x000000050300720c */ /* 0x040fe20003f44070 */
[----:B------:R-:W-:Y:S02]  /*3c90*/  IMAD R11, R3, R9, R11 ;  /* 0x00000009030b7224 */ /* 0x000fe400078e020b */
[----:B------:R-:W-:Y:S01]  /*3ca0*/  @!P6 IMAD.IADD R10, R10, 0x1, -R3 ;  /* 0x000000010a0ae824 */ /* 0x000fe200078e0a03 */
[----:B------:R0:W-:Y:S01]  /*3cb0*/  STL [R1+0x244], R12 ;  /* 0x0002440c01007387 */ /* 0x0001e20000100800 */
[----:B------:R-:W-:Y:S01]  /*3cc0*/  VIADD R2, R21, 0x17a ;  /* 0x0000017a15027836 */ /* 0x000fe20000000000 */
[----:B------:R-:W-:Y:S01]  /*3cd0*/  ISETP.GT.U32.AND P6, PT, R3, R11, PT ;  /* 0x0000000b0300720c */ /* 0x000fe20003fc4070 */
[----:B------:R-:W-:-:S02]  /*3ce0*/  VIADD R4, R21, 0x17e ;  /* 0x0000017e15047836 */ /* 0x000fc40000000000 */
[--C-:B------:R-:W-:Y:S01]  /*3cf0*/  @!P1 IMAD.IADD R8, R8, 0x1, -R3.reuse ;  /* 0x0000000108089824 */ /* 0x100fe200078e0a03 */
[----:B------:R-:W-:Y:S01]  /*3d00*/  ISETP.GT.U32.AND P1, PT, R3, R7, PT ;  /* 0x000000070300720c */ /* 0x000fe20003f24070 */
[----:B------:R-:W-:Y:S01]  /*3d10*/  VIADD R0, R21, 0x17c ;  /* 0x0000017c15007836 */ /* 0x000fe20000000000 */
[----:B------:R-:W-:Y:S01]  /*3d20*/  IABS R16, R2 ;  /* 0x0000000200107213 */ /* 0x000fe20000000000 */
[----:B------:R-:W-:Y:S01]  /*3d30*/  @!P2 IMAD.IADD R5, R5, 0x1, -R3 ;  /* 0x000000010505a824 */ /* 0x000fe200078e0a03 */
[----:B0-----:R-:W-:Y:S01]  /*3d40*/  IABS R12, R4 ;  /* 0x00000004000c7213 */ /* 0x001fe20000000000 */
[----:B------:R-:W-:Y:S01]  /*3d50*/  IMAD.MOV.U32 R18, RZ, RZ, R8 ;  /* 0x000000ffff127224 */ /* 0x000fe200078e0008 */
[----:B------:R-:W-:Y:S01]  /*3d60*/  ISETP.GE.AND P2, PT, R6, RZ, PT ;  /* 0x000000ff0600720c */ /* 0x000fe20003f46270 */
[----:B------:R-:W-:Y:S01]  /*3d70*/  IMAD.MOV.U32 R6, RZ, RZ, R16 ;  /* 0x000000ffff067224 */ /* 0x000fe200078e0010 */
[----:B------:R-:W-:Y:S01]  /*3d80*/  IABS R9, R0 ;  /* 0x0000000000097213 */ /* 0x000fe20000000000 */
[----:B------:R-:W-:-:S04]  /*3d90*/  IMAD.HI.U32 R16, R13, R12, RZ ;  /* 0x0000000c0d107227 */ /* 0x000fc800078e00ff */
[----:B------:R-:W-:Y:S02]  /*3da0*/  @!P6 IMAD.IADD R11, R11, 0x1, -R3 ;  /* 0x000000010b0be824 */ /* 0x000fe400078e0a03 */
[----:B------:R-:W-:-:S03]  /*3db0*/  IMAD.HI.U32 R17, R13, R9, RZ ;  /* 0x000000090d117227 */ /* 0x000fc600078e00ff */
[----:B------:R-:W-:Y:S01]  /*3dc0*/  ISETP.GT.U32.AND P6, PT, R3, R11, PT ;  /* 0x0000000b0300720c */ /* 0x000fe20003fc4070 */
[----:B------:R-:W-:Y:S02]  /*3dd0*/  IMAD.MOV R16, RZ, RZ, -R16 ;  /* 0x000000ffff107224 */ /* 0x000fe400078e0a10 */
[----:B------:R-:W-:Y:S01]  /*3de0*/  @!P1 IMAD.IADD R7, R7, 0x1, -R3 ;  /* 0x0000000107079824 */ /* 0x000fe200078e0a03 */
[----:B------:R-:W-:Y:S01]  /*3df0*/  ISETP.GE.AND P1, PT, R4, RZ, PT ;  /* 0x000000ff0400720c */ /* 0x000fe20003f26270 */
[----:B------:R-:W-:-:S04]  /*3e00*/  IMAD.HI.U32 R4, R13, R6, RZ ;  /* 0x000000060d047227 */ /* 0x000fc800078e00ff */
[----:B------:R-:W-:Y:S02]  /*3e10*/  IMAD.MOV R8, RZ, RZ, -R17 ;  /* 0x000000ffff087224 */ /* 0x000fe400078e0a11 */
[C---:B------:R-:W-:Y:S02]  /*3e20*/  IMAD R12, R3.reuse, R16, R12 ;  /* 0x00000010030c7224 */ /* 0x040fe400078e020c */
[----:B------:R-:W-:Y:S01]  /*3e30*/  @!P5 IMAD.MOV R18, RZ, RZ, -R18 ;  /* 0x000000ffff12d224 */ /* 0x000fe200078e0a12 */
[C---:B------:R-:W-:Y:S01]  /*3e40*/  ISETP.GT.U32.AND P5, PT, R3.reuse, R7, PT ;  /* 0x000000070300720c */ /* 0x040fe20003fa4070 */
[----:B------:R-:W-:Y:S02]  /*3e50*/  IMAD.MOV R4, RZ, RZ, -R4 ;  /* 0x000000ffff047224 */ /* 0x000fe400078e0a04 */
[C---:B------:R-:W-:Y:S01]  /*3e60*/  IMAD R9, R3.reuse, R8, R9 ;  /* 0x0000000803097224 */ /* 0x040fe200078e0209 */
[----:B------:R0:W-:Y:S01]  /*3e70*/  STL [R1+0x250], R18 ;  /* 0x0002501201007387 */ /* 0x0001e20000100800 */
[----:B------:R-:W-:Y:S01]  /*3e80*/  @!P4 IMAD.MOV R10, RZ, RZ, -R10 ;  /* 0x000000ffff0ac224 */ /* 0x000fe200078e0a0a */
[C---:B------:R-:W-:Y:S01]  /*3e90*/  ISETP.GT.U32.AND P4, PT, R3.reuse, R12, PT ;  /* 0x0000000c0300720c */ /* 0x040fe20003f84070 */
[----:B------:R-:W-:-:S02]  /*3ea0*/  IMAD R6, R3, R4, R6 ;  /* 0x0000000403067224 */ /* 0x000fc400078e0206 */
[----:B------:R-:W-:Y:S01]  /*3eb0*/  @!P3 IMAD.MOV R5, RZ, RZ, -R5 ;  /* 0x000000ffff05b224 */ /* 0x000fe200078e0a05 */
[----:B------:R-:W-:Y:S01]  /*3ec0*/  ISETP.GT.U32.AND P3, PT, R3, R9, PT ;  /* 0x000000090300720c */ /* 0x000fe20003f64070 */
[--C-:B------:R-:W-:Y:S01]  /*3ed0*/  @!P6 IMAD.IADD R11, R11, 0x1, -R3.reuse ;  /* 0x000000010b0be824 */ /* 0x100fe200078e0a03 */
[----:B------:R-:W-:Y:S01]  /*3ee0*/  ISETP.GT.U32.AND P6, PT, R3, R6, PT ;  /* 0x000000060300720c */ /* 0x000fe20003fc4070 */
[----:B------:R-:W-:Y:S01]  /*3ef0*/  VIADD R16, R21, 0x178 ;  /* 0x0000017815107836 */ /* 0x000fe20000000000 */
[----:B------:R-:W-:Y:S01]  /*3f00*/  STL [R1+0x254], R10 ;  /* 0x0002540a01007387 */ /* 0x000fe20000100800 */
[--C-:B------:R-:W-:Y:S01]  /*3f10*/  @!P5 IMAD.IADD R7, R7, 0x1, -R3.reuse ;  /* 0x000000010707d824 */ /* 0x100fe200078e0a03 */
[----:B------:R-:W-:Y:S01]  /*3f20*/  ISETP.GE.AND P5, PT, R0, RZ, PT ;  /* 0x000000ff0000720c */ /* 0x000fe20003fa6270 */
[C---:B------:R-:W-:Y:S01]  /*3f30*/  VIADD R0, R21.reuse, 0x176 ;  /* 0x0000017615007836 */ /* 0x040fe20000000000 */
[----:B------:R-:W-:Y:S01]  /*3f40*/  IABS R4, R16 ;  /* 0x0000001000047213 */ /* 0x000fe20000000000 */
[----:B------:R-:W-:Y:S01]  /*3f50*/  @!P4 IMAD.IADD R12, R12, 0x1, -R3 ;  /* 0x000000010c0cc824 */ /* 0x000fe200078e0a03 */
[----:B------:R1:W-:Y:S01]  /*3f60*/  STL [R1+0x258], R5 ;  /* 0x0002580501007387 */ /* 0x0003e20000100800 */
[----:B------:R-:W-:Y:S01]  /*3f70*/  ISETP.GE.AND P4, PT, R2, RZ, PT ;  /* 0x000000ff0200720c */ /* 0x000fe20003f86270 */
[----:B------:R-:W-:-:S02]  /*3f80*/  VIADD R2, R21, 0x174 ;  /* 0x0000017415027836 */ /* 0x000fc40000000000 */
[--C-:B------:R-:W-:Y:S01]  /*3f90*/  @!P3 IMAD.IADD R9, R9, 0x1, -R3.reuse ;  /* 0x000000010909b824 */ /* 0x100fe200078e0a03 */
[----:B------:R-:W-:Y:S01]  /*3fa0*/  ISETP.GT.U32.AND P3, PT, R3, R12, PT ;  /* 0x0000000c0300720c */ /* 0x000fe20003f64070 */
[----:B------:R-:W-:Y:S01]  /*3fb0*/  IMAD.HI.U32 R8, R13, R4, RZ ;  /* 0x000000040d087227 */ /* 0x000fe200078e00ff */
[----:B0-----:R-:W-:Y:S02]  /*3fc0*/  IABS R18, R2 ;  /* 0x0000000200127213 */ /* 0x001fe40000000000 */
[----:B-1----:R-:W-:Y:S01]  /*3fd0*/  IABS R5, R0 ;  /* 0x0000000000057213 */ /* 0x002fe20000000000 */
[----:B------:R-:W-:Y:S01]  /*3fe0*/  @!P6 IMAD.IADD R6, R6, 0x1, -R3 ;  /* 0x000000010606e824 */ /* 0x000fe200078e0a03 */
[----:B------:R-:W-:Y:S01]  /*3ff0*/  ISETP.GT.U32.AND P6, PT, R3, R9, PT ;  /* 0x000000090300720c */ /* 0x000fe20003fc4070 */
[----:B------:R-:W-:Y:S02]  /*4000*/  IMAD.MOV.U32 R10, RZ, RZ, R7 ;  /* 0x000000ffff0a7224 */ /* 0x000fe400078e0007 */
[----:B------:R-:W-:-:S02]  /*4010*/  IMAD.MOV R8, RZ, RZ, -R8 ;  /* 0x000000ffff087224 */ /* 0x000fc400078e0a08 */
[----:B------:R-:W-:-:S04]  /*4020*/  IMAD.HI.U32 R7, R13, R5, RZ ;  /* 0x000000050d077227 */ /* 0x000fc800078e00ff */
[C---:B------:R-:W-:Y:S02]  /*4030*/  IMAD R4, R3.reuse, R8, R4 ;  /* 0x0000000803047224 */ /* 0x040fe400078e0204 */
[----:B------:R-:W-:Y:S02]  /*4040*/  IMAD.MOV R7, RZ, RZ, -R7 ;  /* 0x000000ffff077224 */ /* 0x000fe400078e0a07 */
[----:B------:R-:W-:Y:S01]  /*4050*/  @!P3 IMAD.IADD R12, R12, 0x1, -R3 ;  /* 0x000000010c0cb824 */ /* 0x000fe200078e0a03 */
[C---:B------:R-:W-:Y:S01]  /*4060*/  ISETP.GT.U32.AND P3, PT, R3.reuse, R4, PT ;  /* 0x000000040300720c */ /* 0x040fe20003f64070 */
[----:B------:R-:W-:Y:S02]  /*4070*/  IMAD R5, R3, R7, R5 ;  /* 0x0000000703057224 */ /* 0x000fe400078e0205 */
[--C-:B------:R-:W-:Y:S02]  /*4080*/  @!P6 IMAD.IADD R9, R9, 0x1, -R3.reuse ;  /* 0x000000010909e824 */ /* 0x100fe400078e0a03 */
[----:B------:R-:W-:Y:S01]  /*4090*/  @!P0 IMAD.MOV R10, RZ, RZ, -R10 ;  /* 0x000000ffff0a8224 */ /* 0x000fe200078e0a0a */
[----:B------:R-:W-:Y:S01]  /*40a0*/  ISETP.GT.U32.AND P6, PT, R3, R5, PT ;  /* 0x000000050300720c */ /* 0x000fe20003fc4070 */
[----:B------:R-:W-:Y:S01]  /*40b0*/  VIADD R8, R21, 0x172 ;  /* 0x0000017215087836 */ /* 0x000fe20000000000 */
[----:B------:R-:W-:Y:S01]  /*40c0*/  ISETP.GT.U32.AND P0, PT, R3, R6, PT ;  /* 0x000000060300720c */ /* 0x000fe20003f04070 */
[----:B------:R-:W-:Y:S01]  /*40d0*/  IMAD.HI.U32 R19, R13, R18, RZ ;  /* 0x000000120d137227 */ /* 0x000fe200078e00ff */
[----:B------:R0:W-:Y:S02]  /*40e0*/  STL [R1+0x25c], R10 ;  /* 0x00025c0a01007387 */ /* 0x0001e40000100800 */
[----:B------:R-:W-:Y:S01]  /*40f0*/  IABS R7, R8 ;  /* 0x0000000800077213 */ /* 0x000fe20000000000 */
[----:B------:R-:W-:Y:S01]  /*4100*/  @!P3 IMAD.IADD R4, R4, 0x1, -R3 ;  /* 0x000000010404b824 */ /* 0x000fe200078e0a03 */
[----:B------:R-:W-:Y:S01]  /*4110*/  ISETP.GE.AND P3, PT, R0, RZ, PT ;  /* 0x000000ff0000720c */ /* 0x000fe20003f66270 */
[----:B------:R-:W-:-:S02]  /*4120*/  IMAD.MOV R19, RZ, RZ, -R19 ;  /* 0x000000ffff137224 */ /* 0x000fc400078e0a13 */
[----:B------:R-:W-:-:S04]  /*4130*/  IMAD.HI.U32 R17, R13, R7, RZ ;  /* 0x000000070d117227 */ /* 0x000fc800078e00ff */
[----:B------:R-:W-:Y:S01]  /*4140*/  @!P6 IMAD.IADD R5, R5, 0x1, -R3 ;  /* 0x000000010505e824 */ /* 0x000fe200078e0a03 */
[C---:B------:R-:W-:Y:S01]  /*4150*/  ISETP.GT.U32.AND P6, PT, R3.reuse, R4, PT ;  /* 0x000000040300720c */ /* 0x040fe20003fc4070 */
[----:B------:R-:W-:Y:S02]  /*4160*/  @!P2 IMAD.MOV R11, RZ, RZ, -R11 ;  /* 0x000000ffff0ba224 */ /* 0x000fe400078e0a0b */
[----:B------:R-:W-:Y:S01]  /*4170*/  @!P0 IMAD.IADD R6, R6, 0x1, -R3 ;  /* 0x0000000106068824 */ /* 0x000fe200078e0a03 */
[----:B------:R-:W-:Y:S01]  /*4180*/  ISETP.GE.AND P0, PT, R16, RZ, PT ;  /* 0x000000ff1000720c */ /* 0x000fe20003f06270 */
[C---:B------:R-:W-:Y:S01]  /*4190*/  IMAD R0, R3.reuse, R19, R18 ;  /* 0x0000001303007224 */ /* 0x040fe200078e0212 */
[----:B------:R1:W-:Y:S01]  /*41a0*/  STL [R1+0x260], R11 ;  /* 0x0002600b01007387 */ /* 0x0003e20000100800 */
[----:B------:R-:W-:Y:S01]  /*41b0*/  IMAD.MOV R17, RZ, RZ, -R17 ;  /* 0x000000ffff117224 */ /* 0x000fe200078e0a11 */
[----:B------:R-:W-:Y:S01]  /*41c0*/  ISETP.GT.U32.AND P2, PT, R3, R5, PT ;  /* 0x000000050300720c */ /* 0x000fe20003f44070 */
[----:B------:R-:W-:-:S02]  /*41d0*/  IMAD.MOV.U32 R20, RZ, RZ, R12 ;  /* 0x000000ffff147224 */ /* 0x000fc400078e000c */
[----:B0-----:R-:W-:Y:S02]  /*41e0*/  VIADD R10, R21, 0x170 ;  /* 0x00000170150a7836 */ /* 0x001fe40000000000 */
[----:B------:R-:W-:Y:S01]  /*41f0*/  @!P1 IMAD.MOV R20, RZ, RZ, -R20 ;  /* 0x000000ffff149224 */ /* 0x000fe200078e0a14 */
[C---:B------:R-:W-:Y:S01]  /*4200*/  ISETP.GT.U32.AND P1, PT, R3.reuse, R0, PT ;  /* 0x000000000300720c */ /* 0x040fe20003f24070 */
[----:B------:R-:W-:Y:S01]  /*4210*/  @!P6 IMAD.IADD R4, R4, 0x1, -R3 ;  /* 0x000000010404e824 */ /* 0x000fe200078e0a03 */
[----:B------:R-:W-:Y:S01]  /*4220*/  IABS R16, R10 ;  /* 0x0000000a00107213 */ /* 0x000fe20000000000 */
[----:B-1----:R-:W-:Y:S01]  /*4230*/  IMAD.MOV.U32 R11, RZ, RZ, R9 ;  /* 0x000000ffff0b7224 */ /* 0x002fe200078e0009 */
[----:B------:R-:W-:Y:S01]  /*4240*/  STL [R1+0x268], R20 ;  /* 0x0002681401007387 */ /* 0x000fe20000100800 */
[----:B------:R-:W-:Y:S02]  /*4250*/  IMAD.MOV.U32 R9, RZ, RZ, R6 ;  /* 0x000000ffff097224 */ /* 0x000fe400078e0006 */
[----:B------:R-:W-:-:S02]  /*4260*/  IMAD R6, R3, R17, R7 ;  /* 0x0000001103067224 */ /* 0x000fc400078e0207 */
[----:B------:R-:W-:Y:S01]  /*4270*/  @!P5 IMAD.MOV R11, RZ, RZ, -R11 ;  /* 0x000000ffff0bd224 */ /* 0x000fe200078e0a0b */
[----:B------:R-:W-:Y:S01]  /*4280*/  ISETP.GE.AND P5, PT, R2, RZ, PT ;  /* 0x000000ff0200720c */ /* 0x000fe20003fa6270 */
[----:B------:R-:W-:Y:S01]  /*4290*/  IMAD.HI.U32 R2, R13, R16, RZ ;  /* 0x000000100d027227 */ /* 0x000fe200078e00ff */
[----:B------:R-:W-:Y:S02]  /*42a0*/  ISETP.GT.U32.AND P6, PT, R3, R6, PT ;  /* 0x000000060300720c */ /* 0x000fe40003fc4070 */
[----:B------:R-:W-:Y:S01]  /*42b0*/  STL [R1+0x26c], R11 ;  /* 0x00026c0b01007387 */ /* 0x000fe20000100800 */
[----:B------:R-:W-:Y:S02]  /*42c0*/  VIADD R7, R21, 0x16e ;  /* 0x0000016e15077836 */ /* 0x000fe40000000000 */
[----:B------:R-:W-:Y:S02]  /*42d0*/  IMAD.MOV R2, RZ, RZ, -R2 ;  /* 0x000000ffff027224 */ /* 0x000fe400078e0a02 */
[----:B------:R-:W-:Y:S01]  /*42e0*/  @!P1 IMAD.IADD R0, R0, 0x1, -R3 ;  /* 0x0000000100009824 */ /* 0x000fe200078e0a03 */
[----:B------:R-:W-:Y:S01]  /*42f0*/  IABS R18, R7 ;  /* 0x0000000700127213 */ /* 0x000fe20000000000 */
[----:B------:R-:W-:Y:S01]  /*4300*/  @!P4 IMAD.MOV R9, RZ, RZ, -R9 ;  /* 0x000000ffff09c224 */ /* 0x000fe200078e0a09 */
[----:B------:R-:W-:Y:S01]  /*4310*/  ISETP.GE.AND P1, PT, R7, RZ, PT ;  /* 0x000000ff0700720c */ /* 0x000fe20003f26270 */
[--C-:B------:R-:W-:Y:S01]  /*4320*/  @!P2 IMAD.IADD R5, R5, 0x1, -R3.reuse ;  /* 0x000000010505a824 */ /* 0x100fe200078e0a03 */
[----:B------:R-:W-:Y:S01]  /*4330*/  ISETP.GE.AND P4, PT, R8, RZ, PT ;  /* 0x000000ff0800720c */ /* 0x000fe20003f86270 */
[C---:B------:R-:W-:Y:S01]  /*4340*/  IMAD R19, R3.reuse, R2, R16 ;  /* 0x0000000203137224 */ /* 0x040fe200078e0210 */
[----:B------:R0:W-:Y:S01]  /*4350*/  STL [R1+0x270], R9 ;  /* 0x0002700901007387 */ /* 0x0001e20000100800 */
[----:B------:R-:W-:Y:S01]  /*4360*/  @!P6 IMAD.IADD R6, R6, 0x1, -R3 ;  /* 0x000000010606e824 */ /* 0x000fe200078e0a03 */
[C---:B------:R-:W-:Y:S01]  /*4370*/  ISETP.GT.U32.AND P6, PT, R3.reuse, R0, PT ;  /* 0x000000000300720c */ /* 0x040fe20003fc4070 */
[----:B------:R-:W-:Y:S01]  /*4380*/  @!P3 IMAD.MOV R5, RZ, RZ, -R5 ;  /* 0x000000ffff05b224 */ /* 0x000fe200078e0a05 */
[----:B------:R-:W-:Y:S01]  /*4390*/  ISETP.GT.U32.AND P3, PT, R3, R19, PT ;  /* 0x000000130300720c */ /* 0x000fe20003f64070 */
[C---:B------:R-:W-:Y:S01]  /*43a0*/  VIADD R7, R21.reuse, 0x16a ;  /* 0x0000016a15077836 */ /* 0x040fe20000000000 */
[----:B------:R-:W-:Y:S01]  /*43b0*/  ISETP.GE.AND P2, PT, R10, RZ, PT ;  /* 0x000000ff0a00720c */ /* 0x000fe20003f46270 */
[----:B------:R-:W-:-:S02]  /*43c0*/  VIADD R8, R21, 0x16c ;  /* 0x0000016c15087836 */ /* 0x000fc40000000000 */
[----:B------:R-:W-:Y:S01]  /*43d0*/  VIADD R2, R21, 0x168 ;  /* 0x0000016815027836 */ /* 0x000fe20000000000 */
[----:B------:R-:W-:Y:S01]  /*43e0*/  IABS R17, R7 ;  /* 0x0000000700117213 */ /* 0x000fe20000000000 */
[----:B0-----:R-:W-:Y:S01]  /*43f0*/  IMAD.MOV.U32 R9, RZ, RZ, R4 ;  /* 0x000000ffff097224 */ /* 0x001fe200078e0004 */
[----:B------:R-:W-:Y:S01]  /*4400*/  IABS R11, R8 ;  /* 0x00000008000b7213 */ /* 0x000fe20000000000 */
[----:B------:R-:W-:Y:S01]  /*4410*/  IMAD.HI.U32 R4, R13, R18, RZ ;  /* 0x000000120d047227 */ /* 0x000fe200078e00ff */
[----:B------:R-:W-:-:S03]  /*4420*/  IABS R16, R2 ;  /* 0x0000000200107213 */ /* 0x000fc60000000000 */
[----:B------:R-:W-:Y:S01]  /*4430*/  @!P0 IMAD.MOV R9, RZ, RZ, -R9 ;  /* 0x000000ffff098224 */ /* 0x000fe200078e0a09 */
[C---:B------:R-:W-:Y:S01]  /*4440*/  ISETP.GT.U32.AND P0, PT, R3.reuse, R6, PT ;  /* 0x000000060300720c */ /* 0x040fe20003f04070 */
[----:B------:R-:W-:Y:S02]  /*4450*/  IMAD.MOV R4, RZ, RZ, -R4 ;  /* 0x000000ffff047224 */ /* 0x000fe400078e0a04 */
[--C-:B------:R-:W-:Y:S01]  /*4460*/  @!P6 IMAD.IADD R0, R0, 0x1, -R3.reuse ;  /* 0x000000010000e824 */ /* 0x100fe200078e0a03 */
[----:B------:R0:W-:Y:S01]  /*4470*/  STL [R1+0x274], R9 ;  /* 0x0002740901007387 */ /* 0x0001e20000100800 */
[----:B------:R-:W-:Y:S02]  /*4480*/  IMAD R18, R3, R4, R18 ;  /* 0x0000000403127224 */ /* 0x000fe400078e0212 */
[----:B------:R-:W-:Y:S01]  /*4490*/  @!P3 IMAD.IADD R19, R19, 0x1, -R3 ;  /* 0x000000011313b824 */ /* 0x000fe200078e0a03 */
[----:B------:R1:W-:Y:S01]  /*44a0*/  STL [R1+0x27c], R5 ;  /* 0x00027c0501007387 */ /* 0x0003e20000100800 */
[----:B------:R-:W-:Y:S01]  /*44b0*/  IMAD.HI.U32 R4, R13, R11, RZ ;  /* 0x0000000b0d047227 */ /* 0x000fe200078e00ff */
[----:B------:R-:W-:-:S02]  /*44c0*/  ISETP.GT.U32.AND P6, PT, R3, R18, PT ;  /* 0x000000120300720c */ /* 0x000fc40003fc4070 */
[----:B------:R-:W-:Y:S01]  /*44d0*/  ISETP.GE.AND P3, PT, R7, RZ, PT ;  /* 0x000000ff0700720c */ /* 0x000fe20003f66270 */
[----:B------:R-:W-:Y:S01]  /*44e0*/  @!P0 IMAD.IADD R6, R6, 0x1, -R3 ;  /* 0x0000000106068824 */ /* 0x000fe200078e0a03 */
[----:B------:R-:W-:Y:S01]  /*44f0*/  ISETP.GE.AND P0, PT, R8, RZ, PT ;  /* 0x000000ff0800720c */ /* 0x000fe20003f06270 */
[----:B0-----:R-:W-:Y:S02]  /*4500*/  IMAD.MOV.U32 R9, RZ, RZ, R0 ;  /* 0x000000ffff097224 */ /* 0x001fe400078e0000 */
[----:B------:R-:W-:Y:S02]  /*4510*/  IMAD.MOV R8, RZ, RZ, -R4 ;  /* 0x000000ffff087224 */ /* 0x000fe400078e0a04 */
[----:B-1----:R-:W-:-:S04]  /*4520*/  IMAD.HI.U32 R5, R13, R17, RZ ;  /* 0x000000110d057227 */ /* 0x002fc800078e00ff */
[----:B------:R-:W-:Y:S01]  /*4530*/  @!P5 IMAD.MOV R9, RZ, RZ, -R9 ;  /* 0x000000ffff09d224 */ /* 0x000fe200078e0a09 */
[C---:B------:R-:W-:Y:S01]  /*4540*/  ISETP.GT.U32.AND P5, PT, R3.reuse, R19, PT ;  /* 0x000000130300720c */ /* 0x040fe20003fa4070 */
[----:B------:R-:W-:Y:S02]  /*4550*/  IMAD.MOV R5, RZ, RZ, -R5 ;  /* 0x000000ffff057224 */ /* 0x000fe400078e0a05 */
[C---:B------:R-:W-:Y:S01]  /*4560*/  IMAD R11, R3.reuse, R8, R11 ;  /* 0x00000008030b7224 */ /* 0x040fe200078e020b */
[----:B------:R0:W-:Y:S01]  /*4570*/  STL [R1+0x278], R9 ;  /* 0x0002780901007387 */ /* 0x0001e20000100800 */
[----:B------:R-:W-:Y:S02]  /*4580*/  IMAD R17, R3, R5, R17 ;  /* 0x0000000503117224 */ /* 0x000fe400078e0211 */
[----:B------:R-:W-:Y:S02]  /*4590*/  IMAD.MOV.U32 R5, RZ, RZ, R6 ;  /* 0x000000ffff057224 */ /* 0x000fe400078e0006 */
[----:B------:R-:W-:-:S02]  /*45a0*/  @!P6 IMAD.IADD R18, R18, 0x1, -R3 ;  /* 0x000000011212e824 */ /* 0x000fc400078e0a03 */
[----:B------:R-:W-:Y:S01]  /*45b0*/  @!P4 IMAD.MOV R5, RZ, RZ, -R5 ;  /* 0x000000ffff05c224 */ /* 0x000fe200078e0a05 */
[----:B------:R-:W-:Y:S01]  /*45c0*/  ISETP.GT.U32.AND P4, PT, R3, R11, PT ;  /* 0x0000000b0300720c */ /* 0x000fe20003f84070 */
[----:B------:R-:W-:Y:S01]  /*45d0*/  @!P5 IMAD.IADD R19, R19, 0x1, -R3 ;  /* 0x000000011313d824 */ /* 0x000fe200078e0a03 */
[----:B------:R-:W-:Y:S01]  /*45e0*/  ISETP.GT.U32.AND P6, PT, R3, R18, PT ;  /* 0x000000120300720c */ /* 0x000fe20003fc4070 */
[----:B------:R-:W-:Y:S01]  /*45f0*/  IMAD.HI.U32 R4, R13, R16, RZ ;  /* 0x000000100d047227 */ /* 0x000fe200078e00ff */
[----:B------:R-:W-:Y:S01]  /*4600*/  ISETP.GT.U32.AND P5, PT, R3, R17, PT ;  /* 0x000000110300720c */ /* 0x000fe20003fa4070 */
[----:B------:R1:W-:Y:S02]  /*4610*/  STL [R1+0x280], R5 ;  /* 0x0002800501007387 */ /* 0x0003e40000100800 */
[----:B------:R-:W-:Y:S02]  /*4620*/  IMAD.MOV R4, RZ, RZ, -R4 ;  /* 0x000000ffff047224 */ /* 0x000fe400078e0a04 */
[----:B------:R-:W-:-:S02]  /*4630*/  VIADD R7, R21, 0x166 ;  /* 0x0000016615077836 */ /* 0x000fc40000000000 */
[----:B------:R-:W-:Y:S02]  /*4640*/  IMAD R16, R3, R4, R16 ;  /* 0x0000000403107224 */ /* 0x000fe400078e0210 */
[--C-:B------:R-:W-:Y:S01]  /*4650*/  @!P4 IMAD.IADD R11, R11, 0x1, -R3.reuse ;  /* 0x000000010b0bc824 */ /* 0x100fe200078e0a03 */
[----:B0-----:R-:W-:Y:S01]  /*4660*/  IABS R9, R7 ;  /* 0x0000000700097213 */ /* 0x001fe20000000000 */
[--C-:B------:R-:W-:Y:S01]  /*4670*/  @!P6 IMAD.IADD R18, R18, 0x1, -R3.reuse ;  /* 0x000000011212e824 */ /* 0x100fe200078e0a03 */
[----:B------:R-:W-:Y:S01]  /*4680*/  ISETP.GT.U32.AND P6, PT, R3, R16, PT ;  /* 0x000000100300720c */ /* 0x000fe20003fc4070 */
[----:B------:R-:W-:Y:S01]  /*4690*/  @!P5 IMAD.IADD R17, R17, 0x1, -R3 ;  /* 0x000000011111d824 */ /* 0x000fe200078e0a03 */
[----:B------:R-:W-:Y:S01]  /*46a0*/  ISETP.GT.U32.AND P5, PT, R3, R11, PT ;  /* 0x0000000b0300720c */ /* 0x000fe20003fa4070 */
[----:B------:R-:W-:Y:S01]  /*46b0*/  IMAD.HI.U32 R12, R13, R9, RZ ;  /* 0x000000090d0c7227 */ /* 0x000fe200078e00ff */
[----:B------:R-:W-:-:S03]  /*46c0*/  ISETP.GE.AND P4, PT, R2, RZ, PT ;  /* 0x000000ff0200720c */ /* 0x000fc60003f86270 */
[C---:B------:R-:W-:Y:S02]  /*46d0*/  VIADD R0, R21.reuse, 0x164 ;  /* 0x0000016415007836 */ /* 0x040fe40000000000 */
[----:B------:R-:W-:Y:S02]  /*46e0*/  IMAD.MOV R12, RZ, RZ, -R12 ;  /* 0x000000ffff0c7224 */ /* 0x000fe400078e0a0c */
[----:B------:R-:W-:Y:S01]  /*46f0*/  VIADD R10, R21, 0x160 ;  /* 0x00000160150a7836 */ /* 0x000fe20000000000 */
[----:B------:R-:W-:Y:S01]  /*4700*/  IABS R6, R0 ;  /* 0x0000000000067213 */ /* 0x000fe20000000000 */
[C---:B------:R-:W-:Y:S02]  /*4710*/  IMAD R9, R3.reuse, R12, R9 ;  /* 0x0000000c03097224 */ /* 0x040fe400078e0209 */
[--C-:B------:R-:W-:Y:S01]  /*4720*/  @!P6 IMAD.IADD R16, R16, 0x1, -R3.reuse ;  /* 0x000000011010e824 */ /* 0x100fe200078e0a03 */
[----:B------:R-:W-:Y:S01]  /*4730*/  ISETP.GT.U32.AND P6, PT, R3, R17, PT ;  /* 0x000000110300720c */ /* 0x000fe20003fc4070 */
[----:B------:R-:W-:Y:S01]  /*4740*/  @!P5 IMAD.IADD R11, R11, 0x1, -R3 ;  /* 0x000000010b0bd824 */ /* 0x000fe200078e0a03 */
[----:B------:R-:W-:Y:S01]  /*4750*/  ISETP.GT.U32.AND P5, PT, R3, R9, PT ;  /* 0x000000090300720c */ /* 0x000fe20003fa4070 */
[----:B------:R-:W-:Y:S01]  /*4760*/  IMAD.HI.U32 R2, R13, R6, RZ ;  /* 0x000000060d027227 */ /* 0x000fe200078e00ff */
[----:B------:R-:W-:-:S03]  /*4770*/  IABS R4, R10 ;  /* 0x0000000a00047213 */ /* 0x000fc60000000000 */
[----:B------:R-:W-:Y:S02]  /*4780*/  IMAD.MOV.U32 R20, RZ, RZ, R18 ;  /* 0x000000ffff147224 */ /* 0x000fe400078e0012 */
[----:B------:R-:W-:Y:S02]  /*4790*/  IMAD.MOV R2, RZ, RZ, -R2 ;  /* 0x000000ffff027224 */ /* 0x000fe400078e0a02 */
[----:B------:R-:W-:Y:S02]  /*47a0*/  IMAD.MOV.U32 R22, RZ, RZ, R19 ;  /* 0x000000ffff167224 */ /* 0x000fe400078e0013 */
[----:B------:R-:W-:Y:S01]  /*47b0*/  @!P1 IMAD.MOV R20, RZ, RZ, -R20 ;  /* 0x000000ffff149224 */ /* 0x000fe200078e0a14 */
[----:B------:R-:W-:Y:S01]  /*47c0*/  ISETP.GE.AND P1, PT, R7, RZ, PT ;  /* 0x000000ff0700720c */ /* 0x000fe20003f26270 */
[----:B------:R-:W-:Y:S02]  /*47d0*/  VIADD R8, R21, 0x162 ;  /* 0x0000016215087836 */ /* 0x000fe40000000000 */
[----:B------:R-:W-:-:S02]  /*47e0*/  IMAD R6, R3, R2, R6 ;  /* 0x0000000203067224 */ /* 0x000fc400078e0206 */
[----:B------:R-:W-:Y:S01]  /*47f0*/  IMAD.HI.U32 R7, R13, R4, RZ ;  /* 0x000000040d077227 */ /* 0x000fe200078e00ff */
[----:B-1----:R-:W-:-:S03]  /*4800*/  IABS R5, R8 ;  /* 0x0000000800057213 */ /* 0x002fc60000000000 */
[----:B------:R-:W-:Y:S01]  /*4810*/  @!P2 IMAD.MOV R22, RZ, RZ, -R22 ;  /* 0x000000ffff16a224 */ /* 0x000fe200078e0a16 */
[----:B------:R-:W-:Y:S01]  /*4820*/  ISETP.GT.U32.AND P2, PT, R3, R16, PT ;  /* 0x000000100300720c */ /* 0x000fe20003f44070 */
[----:B------:R-:W-:Y:S02]  /*4830*/  IMAD.MOV R7, RZ, RZ, -R7 ;  /* 0x000000ffff077224 */ /* 0x000fe400078e0a07 */
[--C-:B------:R-:W-:Y:S01]  /*4840*/  @!P6 IMAD.IADD R17, R17, 0x1, -R3.reuse ;  /* 0x000000011111e824 */ /* 0x100fe200078e0a03 */
[----:B------:R-:W-:Y:S01]  /*4850*/  ISETP.GT.U32.AND P6, PT, R3, R6, PT ;  /* 0x000000060300720c */ /* 0x000fe20003fc4070 */
[----:B------:R-:W-:Y:S01]  /*4860*/  @!P5 IMAD.IADD R9, R9, 0x1, -R3 ;  /* 0x000000010909d824 */ /* 0x000fe200078e0a03 */
[----:B------:R-:W-:Y:S01]  /*4870*/  STL [R1+0x284], R22 ;  /* 0x0002841601007387 */ /* 0x000fe20000100800 */
[----:B------:R-:W-:Y:S02]  /*4880*/  IMAD.MOV.U32 R18, RZ, RZ, R11 ;  /* 0x000000ffff127224 */ /* 0x000fe400078e000b */
[C---:B------:R-:W-:Y:S01]  /*4890*/  IMAD R4, R3.reuse, R7, R4 ;  /* 0x0000000703047224 */ /* 0x040fe200078e0204 */
[----:B------:R-:W-:Y:S01]  /*48a0*/  STL [R1+0x288], R20 ;  /* 0x0002881401007387 */ /* 0x000fe20000100800 */
[----:B------:R-:W-:Y:S01]  /*48b0*/  @!P0 IMAD.MOV R18, RZ, RZ, -R18 ;  /* 0x000000ffff128224 */ /* 0x000fe200078e0a12 */
[----:B------:R-:W-:Y:S01]  /*48c0*/  ISETP.GT.U32.AND P0, PT, R3, R9, PT ;  /* 0x000000090300720c */ /* 0x000fe20003f04070 */
[----:B------:R-:W-:-:S03]  /*48d0*/  IMAD.HI.U32 R12, R13, R5, RZ ;  /* 0x000000050d0c7227 */ /* 0x000fc600078e00ff */
[----:B------:R-:W-:Y:S01]  /*48e0*/  STL [R1+0x2b0], R18 ;  /* 0x0002b01201007387 */ /* 0x000fe20000100800 */
[----:B------:R-:W-:Y:S01]  /*48f0*/  @!P3 IMAD.MOV R17, RZ, RZ, -R17 ;  /* 0x000000ffff11b224 */ /* 0x000fe200078e0a11 */
[----:B------:R-:W-:Y:S01]  /*4900*/  ISETP.GT.U32.AND P3, PT, R3, R4, PT ;  /* 0x000000040300720c */ /* 0x000fe20003f64070 */
[----:B------:R-:W-:Y:S02]  /*4910*/  IMAD.MOV R12, RZ, RZ, -R12 ;  /* 0x000000ffff0c7224 */ /* 0x000fe400078e0a0c */
[----:B------:R-:W-:Y:S01]  /*4920*/  VIADD R2, R21, 0x15e ;  /* 0x0000015e15027836 */ /* 0x000fe20000000000 */
[----:B------:R-:W-:Y:S01]  /*4930*/  STL [R1+0x2b4], R17 ;  /* 0x0002b41101007387 */ /* 0x000fe20000100800 */
[----:B------:R-:W-:Y:S01]  /*4940*/  @!P2 IMAD.IADD R16, R16, 0x1, -R3 ;  /* 0x000000011010a824 */ /* 0x000fe200078e0a03 */
[----:B------:R-:W-:Y:S01]  /*4950*/  ISETP.GE.AND P2, PT, R0, RZ, PT ;  /* 0x000000ff0000720c */ /* 0x000fe20003f46270 */
[----:B------:R-:W-:Y:S01]  /*4960*/  IMAD R5, R3, R12, R5 ;  /* 0x0000000c03057224 */ /* 0x000fe200078e0205 */
[----:B------:R-:W-:Y:S01]  /*4970*/  IABS R0, R2 ;  /* 0x0000000200007213 */ /* 0x000fe20000000000 */
[----:B------:R-:W-:-:S02]  /*4980*/  VIADD R7, R21, 0x15c ;  /* 0x0000015c15077836 */ /* 0x000fc40000000000 */
[--C-:B------:R-:W-:Y:S01]  /*4990*/  @!P6 IMAD.IADD R6, R6, 0x1, -R3.reuse ;  /* 0x000000010606e824 */ /* 0x100fe200078e0a03 */
[----:B------:R-:W-:Y:S01]  /*49a0*/  ISETP.GT.U32.AND P5, PT, R3, R5, PT ;  /* 0x000000050300720c */ /* 0x000fe20003fa4070 */
[----:B------:R-:W-:Y:S01]  /*49b0*/  @!P4 IMAD.MOV R16, RZ, RZ, -R16 ;  /* 0x000000ffff10c224 */ /* 0x000fe200078e0a10 */
[----:B------:R-:W-:Y:S01]  /*49c0*/  IABS R12, R7 ;  /* 0x00000007000c7213 */ /* 0x000fe20000000000 */
[--C-:B------:R-:W-:Y:S01]  /*49d0*/  @!P0 IMAD.IADD R9, R9, 0x1, -R3.reuse ;  /* 0x0000000109098824 */ /* 0x100fe200078e0a03 */
[----:B------:R-:W-:Y:S01]  /*49e0*/  ISETP.GT.U32.AND P6, PT, R3, R6, PT ;  /* 0x000000060300720c */ /* 0x000fe20003fc4070 */
[----:B------:R-:W-:Y:S01]  /*49f0*/  IMAD.HI.U32 R11, R13, R0, RZ ;  /* 0x000000000d0b7227 */ /* 0x000fe200078e00ff */
[----:B------:R0:W-:Y:S01]  /*4a00*/  STL [R1+0x2bc], R16 ;  /* 0x0002bc1001007387 */ /* 0x0001e20000100800 */
[----:B------:R-:W-:Y:S02]  /*4a10*/  ISETP.GE.AND P4, PT, R8, RZ, PT ;  /* 0x000000ff0800720c */ /* 0x000fe40003f86270 */
[----:B------:R-:W-:Y:S01]  /*4a20*/  @!P3 IMAD.IADD R4, R4, 0x1, -R3 ;  /* 0x000000010404b824 */ /* 0x000fe200078e0a03 */
[----:B------:R-:W-:Y:S01]  /*4a30*/  ISETP.GE.AND P0, PT, R10, RZ, PT ;  /* 0x000000ff0a00720c */ /* 0x000fe20003f06270 */
[----:B------:R-:W-:Y:S01]  /*4a40*/  IMAD.MOV R11, RZ, RZ, -R11 ;  /* 0x000000ffff0b7224 */ /* 0x000fe200078e0a0b */
[----:B------:R-:W-:Y:S01]  /*4a50*/  ISETP.GE.AND P3, PT, R2, RZ, PT ;  /* 0x000000ff0200720c */ /* 0x000fe20003f66270 */
[----:B------:R-:W-:-:S02]  /*4a60*/  IMAD.MOV.U32 R8, RZ, RZ, R12 ;  /* 0x000000ffff087224 */ /* 0x000fc400078e000c */
[----:B------:R-:W-:Y:S02]  /*4a70*/  IMAD R0, R3, R11, R0 ;  /* 0x0000000b03007224 */ /* 0x000fe400078e0200 */
[----:B0-----:R-:W-:Y:S02]  /*4a80*/  IMAD.MOV.U32 R16, RZ, RZ, R9 ;  /* 0x000000ffff107224 */ /* 0x001fe400078e0009 */
[----:B------:R-:W-:-:S04]  /*4a90*/  IMAD.HI.U32 R10, R13, R8, RZ ;  /* 0x000000080d0a7227 */ /* 0x000fc800078e00ff */
[----:B------:R-:W-:Y:S01]  /*4aa0*/  @!P1 IMAD.MOV R16, RZ, RZ, -R16 ;  /* 0x000000ffff109224 */ /* 0x000fe200078e0a10 */
[----:B------:R-:W-:Y:S01]  /*4ab0*/  ISETP.GT.U32.AND P1, PT, R3, R4, PT ;  /* 0x000000040300720c */ /* 0x000fe20003f24070 */
[--C-:B------:R-:W-:Y:S02]  /*4ac0*/  @!P5 IMAD.IADD R5, R5, 0x1, -R3.reuse ;  /* 0x000000010505d824 */ /* 0x100fe400078e0a03 */
[----:B------:R-:W-:Y:S01]  /*4ad0*/  @!P6 IMAD.IADD R6, R6, 0x1, -R3 ;  /* 0x000000010606e824 */ /* 0x000fe200078e0a03 */
[C---:B------:R-:W-:Y:S01]  /*4ae0*/  ISETP.GT.U32.AND P6, PT, R3.reuse, R0, PT ;  /* 0x000000000300720c */ /* 0x040fe20003fc4070 */
[----:B------:R-:W-:Y:S01]  /*4af0*/  IMAD.MOV R10, RZ, RZ, -R10 ;  /* 0x000000ffff0a7224 */ /* 0x000fe200078e0a0a */
[C---:B------:R-:W-:Y:S01]  /*4b00*/  ISETP.GT.U32.AND P5, PT, R3.reuse, R5, PT ;  /* 0x000000050300720c */ /* 0x040fe20003fa4070 */
[----:B------:R-:W-:Y:S01]  /*4b10*/  @!P2 IMAD.MOV R6, RZ, RZ, -R6 ;  /* 0x000000ffff06a224 */ /* 0x000fe200078e0a06 */
[----:B------:R-:W-:Y:S01]  /*4b20*/  STL [R1+0x2c8], R16 ;  /* 0x0002c81001007387 */ /* 0x000fe20000100800 */
[----:B------:R-:W-:-:S02]  /*4b30*/  IMAD R2, R3, R10, R8 ;  /* 0x0000000a03027224 */ /* 0x000fc400078e0208 */
[----:B------:R-:W-:Y:S01]  /*4b40*/  VIADD R12, R21, 0x15a ;  /* 0x0000015a150c7836 */ /* 0x000fe20000000000 */
[----:B------:R0:W-:Y:S01]  /*4b50*/  STL [R1+0x2cc], R6 ;  /* 0x0002cc0601007387 */ /* 0x0001e20000100800 */
[--C-:B------:R-:W-:Y:S01]  /*4b60*/  @!P1 IMAD.IADD R4, R4, 0x1, -R3.reuse ;  /* 0x0000000104049824 */ /* 0x100fe200078e0a03 */
[----:B------:R-:W-:Y:S01]  /*4b70*/  ISETP.GT.U32.AND P1, PT, R3, R2, PT ;  /* 0x000000020300720c */ /* 0x000fe20003f24070 */
[----:B------:R-:W-:Y:S01]  /*4b80*/  VIADD R9, R21, 0x158 ;  /* 0x0000015815097836 */ /* 0x000fe20000000000 */
[----:B------:R-:W-:Y:S01]  /*4b90*/  ISETP.GE.AND P2, PT, R12, RZ, PT ;  /* 0x000000ff0c00720c */ /* 0x000fe20003f46270 */
[--C-:B------:R-:W-:Y:S01]  /*4ba0*/  @!P6 IMAD.IADD R0, R0, 0x1, -R3.reuse ;  /* 0x000000010000e824 */ /* 0x100fe200078e0a03 */
[----:B------:R-:W-:Y:S01]  /*4bb0*/  IABS R12, R12 ;  /* 0x0000000c000c7213 */ /* 0x000fe20000000000 */
[----:B------:R-:W-:Y:S01]  /*4bc0*/  @!P5 IMAD.IADD R5, R5, 0x1, -R3 ;  /* 0x000000010505d824 */ /* 0x000fe200078e0a03 */
[----:B------:R-:W-:Y:S01]  /*4bd0*/  ISETP.GE.AND P5, PT, R7, RZ, PT ;  /* 0x000000ff0700720c */ /* 0x000fe20003fa6270 */
[----:B------:R-:W-:Y:S01]  /*4be0*/  VIADD R7, R21, 0x156 ;  /* 0x0000015615077836 */ /* 0x000fe20000000000 */
[----:B------:R-:W-:Y:S01]  /*4bf0*/  ISETP.GT.U32.AND P6, PT, R3, R0, PT ;  /* 0x000000000300720c */ /* 0x000fe20003fc4070 */
[----:B0-----:R-:W-:-:S02]  /*4c00*/  IMAD.MOV.U32 R6, RZ, RZ, R4 ;  /* 0x000000ffff067224 */ /* 0x001fc400078e0004 */
[----:B------:R-:W-:Y:S01]  /*4c10*/  @!P4 IMAD.MOV R5, RZ, RZ, -R5 ;  /* 0x000000ffff05c224 */ /* 0x000fe200078e0a05 */
[----:B------:R-:W-:Y:S01]  /*4c20*/  ISETP.GE.AND P4, PT, R9, RZ, PT ;  /* 0x000000ff0900720c */ /* 0x000fe20003f86270 */
[----:B------:R-:W-:Y:S01]  /*4c30*/  @!P0 IMAD.MOV R6, RZ, RZ, -R6 ;  /* 0x000000ffff068224 */ /* 0x000fe200078e0a06 */
[----:B------:R-:W-:Y:S01]  /*4c40*/  ISETP.GE.AND P0, PT, R7, RZ, PT ;  /* 0x000000ff0700720c */ /* 0x000fe20003f06270 */
[--C-:B------:R-:W-:Y:S01]  /*4c50*/  @!P1 IMAD.IADD R2, R2, 0x1, -R3.reuse ;  /* 0x0000000102029824 */ /* 0x100fe200078e0a03 */
[----:B------:R-:W-:Y:S01]  /*4c60*/  STL [R1+0x31c], R5 ;  /* 0x00031c0501007387 */ /* 0x000fe20000100800 */
[----:B------:R-:W-:Y:S01]  /*4c70*/  IABS R7, R7 ;  /* 0x0000000700077213 */ /* 0x000fe20000000000 */
[----:B------:R-:W-:Y:S01]  /*4c80*/  VIADD R8, R21, 0x154 ;  /* 0x0000015415087836 */ /* 0x000fe20000000000 */
[----:B------:R-:W-:Y:S01]  /*4c90*/  IABS R9, R9 ;  /* 0x0000000900097213 */ /* 0x000fe20000000000 */
[----:B------:R0:W-:Y:S01]  /*4ca0*/  STL [R1+0x378], R6 ;  /* 0x0003780601007387 */ /* 0x0001e20000100800 */
[----:B------:R-:W-:Y:S01]  /*4cb0*/  ISETP.GT.U32.AND P1, PT, R3, R2, PT ;  /* 0x000000020300720c */ /* 0x000fe20003f24070 */
[----:B------:R-:W-:Y:S01]  /*4cc0*/  @!P6 IMAD.IADD R0, R0, 0x1, -R3 ;  /* 0x000000010000e824 */ /* 0x000fe200078e0a03 */
[----:B------:R-:W-:Y:S01]  /*4cd0*/  ISETP.GE.AND P6, PT, R8, RZ, PT ;  /* 0x000000ff0800720c */ /* 0x000fe20003fc6270 */
[----:B------:R-:W-:Y:S01]  /*4ce0*/  IMAD.HI.U32 R4, R13, R7, RZ ;  /* 0x000000070d047227 */ /* 0x000fe200078e00ff */
[----:B------:R-:W-:-:S03]  /*4cf0*/  IABS R8, R8 ;  /* 0x0000000800087213 */ /* 0x000fc60000000000 */
[----:B------:R-:W-:Y:S02]  /*4d00*/  IMAD.MOV.U32 R10, RZ, RZ, R0 ;  /* 0x000000ffff0a7224 */ /* 0x000fe400078e0000 */
[----:B0-----:R-:W-:-:S04]  /*4d10*/  IMAD.HI.U32 R6, R13, R12, RZ ;  /* 0x0000000c0d067227 */ /* 0x001fc800078e00ff */
[----:B------:R-:W-:Y:S02]  /*4d20*/  IMAD.MOV R6, RZ, RZ, -R6 ;  /* 0x000000ffff067224 */ /* 0x000fe400078e0a06 */
[----:B------:R-:W-:Y:S02]  /*4d30*/  IMAD.MOV R4, RZ, RZ, -R4 ;  /* 0x000000ffff047224 */ /* 0x000fe400078e0a04 */
[C---:B------:R-:W-:Y:S02]  /*4d40*/  IMAD R12, R3.reuse, R6, R12 ;  /* 0x00000006030c7224 */ /* 0x040fe400078e020c */
[----:B------:R-:W-:Y:S02]  /*4d50*/  @!P3 IMAD.MOV R10, RZ, RZ, -R10 ;  /* 0x000000ffff0ab224 */ /* 0x000fe400078e0a0a */
[----:B------:R-:W-:Y:S01]  /*4d60*/  @!P1 IMAD.IADD R2, R2, 0x1, -R3 ;  /* 0x0000000102029824 */ /* 0x000fe200078e0a03 */
[C---:B------:R-:W-:Y:S01]  /*4d70*/  ISETP.GT.U32.AND P3, PT, R3.reuse, R12, PT ;  /* 0x0000000c0300720c */ /* 0x040fe20003f64070 */
[----:B------:R-:W-:Y:S01]  /*4d80*/  IMAD R7, R3, R4, R7 ;  /* 0x0000000403077224 */ /* 0x000fe200078e0207 */
[----:B------:R0:W-:Y:S01]  /*4d90*/  STL [R1+0x324], R10 ;  /* 0x0003240a01007387 */ /* 0x0001e20000100800 */
[----:B------:R-:W-:-:S02]  /*4da0*/  IMAD.MOV.U32 R6, RZ, RZ, R2 ;  /* 0x000000ffff067224 */ /* 0x000fc400078e0002 */
[----:B------:R-:W-:-:S04]  /*4db0*/  IMAD.HI.U32 R5, R13, R9, RZ ;  /* 0x000000090d057227 */ /* 0x000fc800078e00ff */
[----:B------:R-:W-:Y:S01]  /*4dc0*/  @!P5 IMAD.MOV R6, RZ, RZ, -R6 ;  /* 0x000000ffff06d224 */ /* 0x000fe200078e0a06 */
[C---:B------:R-:W-:Y:S01]  /*4dd0*/  ISETP.GT.U32.AND P5, PT, R3.reuse, R7, PT ;  /* 0x000000070300720c */ /* 0x040fe20003fa4070 */
[----:B------:R-:W-:Y:S02]  /*4de0*/  IMAD.MOV R5, RZ, RZ, -R5 ;  /* 0x000000ffff057224 */ /* 0x000fe400078e0a05 */
[----:B------:R-:W-:Y:S01]  /*4df0*/  @!P3 IMAD.IADD R12, R12, 0x1, -R3 ;  /* 0x000000010c0cb824 */ /* 0x000fe200078e0a03 */
[----:B------:R1:W-:Y:S01]  /*4e00*/  STL [R1+0x328], R6 ;  /* 0x0003280601007387 */ /* 0x0003e20000100800 */
[----:B------:R-:W-:Y:S02]  /*4e10*/  IMAD R9, R3, R5, R9 ;  /* 0x0000000503097224 */ /* 0x000fe400078e0209 */
[----:B------:R-:W-:Y:S01]  /*4e20*/  VIADD R11, R21, 0x150 ;  /* 0x00000150150b7836 */ /* 0x000fe20000000000 */
[----:B------:R-:W-:Y:S01]  /*4e30*/  ISETP.GT.U32.AND P3, PT, R3, R12, PT ;  /* 0x0000000c0300720c */ /* 0x000fe20003f64070 */
[----:B------:R-:W-:Y:S01]  /*4e40*/  IMAD.HI.U32 R0, R13, R8, RZ ;  /* 0x000000080d007227 */ /* 0x000fe200078e00ff */
[----:B------:R-:W-:-:S02]  /*4e50*/  ISETP.GT.U32.AND P1, PT, R3, R9, PT ;  /* 0x000000090300720c */ /* 0x000fc40003f24070 */
[----:B------:R-:W-:Y:S01]  /*4e60*/  IABS R17, R11 ;  /* 0x0000000b00117213 */ /* 0x000fe20000000000 */
[----:B------:R-:W-:Y:S02]  /*4e70*/  @!P5 IMAD.IADD R7, R7, 0x1, -R3 ;  /* 0x000000010707d824 */ /* 0x000fe400078e0a03 */
[----:B------:R-:W-:Y:S02]  /*4e80*/  IMAD.MOV R0, RZ, RZ, -R0 ;  /* 0x000000ffff007224 */ /* 0x000fe400078e0a00 */
[----:B------:R-:W-:Y:S01]  /*4e90*/  VIADD R19, R21, 0x152 ;  /* 0x0000015215137836 */ /* 0x000fe20000000000 */
[C---:B------:R-:W-:Y:S01]  /*4ea0*/  ISETP.GT.U32.AND P5, PT, R3.reuse, R7, PT ;  /* 0x000000070300720c */ /* 0x040fe20003fa4070 */
[----:B------:R-:W-:Y:S02]  /*4eb0*/  IMAD R8, R3, R0, R8 ;  /* 0x0000000003087224 */ /* 0x000fe400078e0208 */
[----:B------:R-:W-:Y:S01]  /*4ec0*/  IMAD.HI.U32 R5, R13, R17, RZ ;  /* 0x000000110d057227 */ /* 0x000fe200078e00ff */
[----:B------:R-:W-:-:S03]  /*4ed0*/  IABS R2, R19 ;  /* 0x0000001300027213 */ /* 0x000fc60000000000 */
[----:B------:R-:W-:Y:S02]  /*4ee0*/  @!P1 IMAD.IADD R9, R9, 0x1, -R3 ;  /* 0x0000000109099824 */ /* 0x000fe400078e0a03 */
[----:B------:R-:W-:Y:S02]  /*4ef0*/  IMAD.MOV R5, RZ, RZ, -R5 ;  /* 0x000000ffff057224 */ /* 0x000fe400078e0a05 */
[----:B------:R-:W-:Y:S01]  /*4f00*/  @!P3 IMAD.IADD R12, R12, 0x1, -R3 ;  /* 0x000000010c0cb824 */ /* 0x000fe200078e0a03 */
[C---:B------:R-:W-:Y:S01]  /*4f10*/  ISETP.GT.U32.AND P3, PT, R3.reuse, R8, PT ;  /* 0x000000080300720c */ /* 0x040fe20003f64070 */
[C---:B------:R-:W-:Y:S01]  /*4f20*/  IMAD R17, R3.reuse, R5, R17 ;  /* 0x0000000503117224 */ /* 0x040fe200078e0211 */
[----:B------:R-:W-:Y:S01]  /*4f30*/  ISETP.GT.U32.AND P1, PT, R3, R9, PT ;  /* 0x000000090300720c */ /* 0x000fe20003f24070 */
[----:B0-----:R-:W-:-:S04]  /*4f40*/  IMAD.HI.U32 R10, R13, R2, RZ ;  /* 0x000000020d0a7227 */ /* 0x001fc800078e00ff */
[--C-:B------:R-:W-:Y:S01]  /*4f50*/  @!P5 IMAD.IADD R7, R7, 0x1, -R3.reuse ;  /* 0x000000010707d824 */ /* 0x100fe200078e0a03 */
[----:B------:R-:W-:Y:S01]  /*4f60*/  ISETP.GT.U32.AND P5, PT, R3, R17, PT ;  /* 0x000000110300720c */ /* 0x000fe20003fa4070 */
[----:B------:R-:W-:Y:S02]  /*4f70*/  IMAD.MOV R10, RZ, RZ, -R10 ;  /* 0x000000ffff0a7224 */ /* 0x000fe400078e0a0a */
[----:B------:R-:W-:Y:S02]  /*4f80*/  VIADD R0, R21, 0x14e ;  /* 0x0000014e15007836 */ /* 0x000fe40000000000 */
[----:B------:R-:W-:Y:S02]  /*4f90*/  IMAD R2, R3, R10, R2 ;  /* 0x0000000a03027224 */ /* 0x000fe400078e0202 */
[----:B------:R-:W-:Y:S01]  /*4fa0*/  @!P3 IMAD.IADD R8, R8, 0x1, -R3 ;  /* 0x000000010808b824 */ /* 0x000fe200078e0a03 */
[----:B------:R-:W-:Y:S01]  /*4fb0*/  IABS R4, R0 ;  /* 0x0000000000047213 */ /* 0x000fe20000000000 */
[----:B-1----:R-:W-:-:S02]  /*4fc0*/  VIADD R6, R21, 0x14c ;  /* 0x0000014c15067836 */ /* 0x002fc40000000000 */
[----:B------:R-:W-:Y:S01]  /*4fd0*/  IMAD.MOV.U32 R20, RZ, RZ, R12 ;  /* 0x000000ffff147224 */ /* 0x000fe200078e000c */
[----:B------:R-:W-:Y:S01]  /*4fe0*/  ISETP.GT.U32.AND P3, PT, R3, R8, PT ;  /* 0x000000080300720c */ /* 0x000fe20003f64070 */
[----:B------:R-:W-:Y:S01]  /*4ff0*/  VIADD R5, R21, 0x14a ;  /* 0x0000014a15057836 */ /* 0x000fe20000000000 */
[----:B------:R-:W-:Y:S01]  /*5000*/  IABS R16, R6 ;  /* 0x0000000600107213 */ /* 0x000fe20000000000 */
[--C-:B------:R-:W-:Y:S01]  /*5010*/  @!P1 IMAD.IADD R9, R9, 0x1, -R3.reuse ;  /* 0x0000000109099824 */ /* 0x100fe200078e0a03 */
[----:B------:R-:W-:Y:S01]  /*5020*/  ISETP.GT.U32.AND P1, PT, R3, R2, PT ;  /* 0x000000020300720c */ /* 0x000fe20003f24070 */
[----:B------:R-:W-:Y:S01]  /*5030*/  @!P2 IMAD.MOV R20, RZ, RZ, -R20 ;  /* 0x000000ffff14a224 */ /* 0x000fe200078e0a14 */
[----:B------:R-:W-:Y:S01]  /*5040*/  IABS R12, R5 ;  /* 0x00000005000c7213 */ /* 0x000fe20000000000 */
[----:B------:R-:W-:Y:S01]  /*5050*/  @!P5 IMAD.IADD R17, R17, 0x1, -R3 ;  /* 0x000000011111d824 */ /* 0x000fe200078e0a03 */
[----:B------:R-:W-:Y:S01]  /*5060*/  ISETP.GE.AND P2, PT, R19, RZ, PT ;  /* 0x000000ff1300720c */ /* 0x000fe20003f46270 */
[----:B------:R-:W-:Y:S01]  /*5070*/  IMAD.HI.U32 R18, R13, R4, RZ ;  /* 0x000000040d127227 */ /* 0x000fe200078e00ff */
[----:B------:R0:W-:Y:S02]  /*5080*/  STL [R1+0x32c], R20 ;  /* 0x00032c1401007387 */ /* 0x0001e40000100800 */
[----:B------:R-:W-:Y:S01]  /*5090*/  ISETP.GT.U32.AND P5, PT, R3, R17, PT ;  /* 0x000000110300720c */ /* 0x000fe20003fa4070 */
[----:B------:R-:W-:-:S04]  /*50a0*/  IMAD.HI.U32 R10, R13, R16, RZ ;  /* 0x000000100d0a7227 */ /* 0x000fc800078e00ff */
[----:B------:R-:W-:Y:S02]  /*50b0*/  IMAD.MOV R18, RZ, RZ, -R18 ;  /* 0x000000ffff127224 */ /* 0x000fe400078e0a12 */
[----:B------:R-:W-:Y:S02]  /*50c0*/  IMAD.MOV R10, RZ, RZ, -R10 ;  /* 0x000000ffff0a7224 */ /* 0x000fe400078e0a0a */
[----:B0-----:R-:W-:Y:S02]  /*50d0*/  IMAD.MOV.U32 R20, RZ, RZ, R9 ;  /* 0x000000ffff147224 */ /* 0x001fe400078e0009 */
[----:B------:R-:W-:-:S04]  /*50e0*/  IMAD.HI.U32 R9, R13, R12, RZ ;  /* 0x0000000c0d097227 */ /* 0x000fc800078e00ff */
[----:B------:R-:W-:Y:S02]  /*50f0*/  IMAD R4, R3, R18, R4 ;  /* 0x0000001203047224 */ /* 0x000fe400078e0204 */
[--C-:B------:R-:W-:Y:S01]  /*5100*/  @!P1 IMAD.IADD R2, R2, 0x1, -R3.reuse ;  /* 0x0000000102029824 */ /* 0x100fe200078e0a03 */
[----:B------:R-:W-:Y:S01]  /*5110*/  ISETP.GE.AND P1, PT, R11, RZ, PT ;  /* 0x000000ff0b00720c */ /* 0x000fe20003f26270 */
[----:B------:R-:W-:Y:S01]  /*5120*/  @!P3 IMAD.IADD R8, R8, 0x1, -R3 ;  /* 0x000000010808b824 */ /* 0x000fe200078e0a03 */
[C---:B------:R-:W-:Y:S01]  /*5130*/  ISETP.GT.U32.AND P3, PT, R3.reuse, R4, PT ;  /* 0x000000040300720c */ /* 0x040fe20003f64070 */
[----:B------:R-:W-:Y:S02]  /*5140*/  IMAD.MOV R9, RZ, RZ, -R9 ;  /* 0x000000ffff097224 */ /* 0x000fe400078e0a09 */
[C---:B------:R-:W-:Y:S02]  /*5150*/  IMAD R16, R3.reuse, R10, R16 ;  /* 0x0000000a03107224 */ /* 0x040fe400078e0210 */
[----:B------:R-:W-:Y:S01]  /*5160*/  @!P4 IMAD.MOV R20, RZ, RZ, -R20 ;  /* 0x000000ffff14c224 */ /* 0x000fe200078e0a14 */
[----:B------:R-:W-:Y:S01]  /*5170*/  ISETP.GT.U32.AND P4, PT, R3, R2, PT ;  /* 0x000000020300720c */ /* 0x000fe20003f84070 */
[----:B------:R-:W-:-:S02]  /*5180*/  IMAD.MOV.U32 R10, RZ, RZ, R8 ;  /* 0x000000ffff0a7224 */ /* 0x000fc400078e0008 */
[C---:B------:R-:W-:Y:S01]  /*5190*/  IMAD R12, R3.reuse, R9, R12 ;  /* 0x00000009030c7224 */ /* 0x040fe200078e020c */
[----:B------:R-:W-:Y:S01]  /*51a0*/  STL [R1+0x330], R20 ;  /* 0x0003301401007387 */ /* 0x000fe20000100800 */
[----:B------:R-:W-:Y:S01]  /*51b0*/  @!P6 IMAD.MOV R10, RZ, RZ, -R10 ;  /* 0x000000ffff0ae224 */ /* 0x000fe200078e0a0a */
[----:B------:R-:W-:Y:S01]  /*51c0*/  ISETP.GT.U32.AND P6, PT, R3, R16, PT ;  /* 0x000000100300720c */ /* 0x000fe20003fc4070 */
[----:B------:R-:W-:Y:S01]  /*51d0*/  @!P5 IMAD.IADD R17, R17, 0x1, -R3 ;  /* 0x000000011111d824 */ /* 0x000fe200078e0a03 */
[----:B------:R-:W-:Y:S01]  /*51e0*/  ISETP.GT.U32.AND P5, PT, R3, R12, PT ;  /* 0x0000000c0300720c */ /* 0x000fe20003fa4070 */
[----:B------:R-:W-:Y:S01]  /*51f0*/  @!P0 IMAD.MOV R7, RZ, RZ, -R7 ;  /* 0x000000ffff078224 */ /* 0x000fe200078e0a07 */
[----:B------:R-:W-:Y:S01]  /*5200*/  ISETP.GE.AND P0, PT, R0, RZ, PT ;  /* 0x000000ff0000720c */ /* 0x000fe20003f06270 */
[C---:B------:R-:W-:Y:S02]  /*5210*/  VIADD R0, R21.reuse, 0x148 ;  /* 0x0000014815007836 */ /* 0x040fe40000000000 */
[----:B------:R-:W-:Y:S01]  /*5220*/  VIADD R8, R21, 0x146 ;  /* 0x0000014615087836 */ /* 0x000fe20000000000 */
[----:B------:R0:W-:Y:S01]  /*5230*/  STL [R1+0x334], R7 ;  /* 0x0003340701007387 */ /* 0x0001e20000100800 */
[--C-:B------:R-:W-:Y:S01]  /*5240*/  @!P3 IMAD.IADD R4, R4, 0x1, -R3.reuse ;  /* 0x000000010404b824 */ /* 0x100fe200078e0a03 */
[----:B------:R-:W-:Y:S01]  /*5250*/  ISETP.GE.AND P3, PT, R5, RZ, PT ;  /* 0x000000ff0500720c */ /* 0x000fe20003f66270 */
[--C-:B------:R-:W-:Y:S01]  /*5260*/  @!P4 IMAD.IADD R2, R2, 0x1, -R3.reuse ;  /* 0x000000010202c824 */ /* 0x100fe200078e0a03 */
[----:B------:R-:W-:Y:S01]  /*5270*/  IABS R5, R8 ;  /* 0x0000000800057213 */ /* 0x000fe20000000000 */
[--C-:B------:R-:W-:Y:S01]  /*5280*/  @!P6 IMAD.IADD R16, R16, 0x1, -R3.reuse ;  /* 0x000000011010e824 */ /* 0x100fe200078e0a03 */
[----:B------:R-:W-:Y:S01]  /*5290*/  ISETP.GE.AND P4, PT, R6, RZ, PT ;  /* 0x000000ff0600720c */ /* 0x000fe20003f86270 */
[----:B------:R-:W-:Y:S01]  /*52a0*/  IMAD.MOV.U32 R9, RZ, RZ, R2 ;  /* 0x000000ffff097224 */ /* 0x000fe200078e0002 */
[C---:B------:R-:W-:Y:S01]  /*52b0*/  ISETP.GT.U32.AND P6, PT, R3.reuse, R4, PT ;  /* 0x000000040300720c */ /* 0x040fe20003fc4070 */
[----:B------:R-:W-:Y:S01]  /*52c0*/  @!P5 IMAD.IADD R12, R12, 0x1, -R3 ;  /* 0x000000010c0cd824 */ /* 0x000fe200078e0a03 */
[----:B0-----:R-:W-:Y:S01]  /*52d0*/  IABS R7, R0 ;  /* 0x0000000000077213 */ /* 0x001fe20000000000 */
[----:B------:R-:W-:Y:S01]  /*52e0*/  IMAD.MOV.U32 R2, RZ, RZ, R5 ;  /* 0x000000ffff027224 */ /* 0x000fe200078e0005 */
[C---:B------:R-:W-:Y:S01]  /*52f0*/  ISETP.GT.U32.AND P5, PT, R3.reuse, R16, PT ;  /* 0x000000100300720c */ /* 0x040fe20003fa4070 */
[----:B------:R-:W-:Y:S01]  /*5300*/  @!P2 IMAD.MOV R9, RZ, RZ, -R9 ;  /* 0x000000ffff09a224 */ /* 0x000fe200078e0a09 */
[----:B------:R-:W-:Y:S01]  /*5310*/  ISETP.GT.U32.AND P2, PT, R3, R12, PT ;  /* 0x0000000c0300720c */ /* 0x000fe20003f44070 */
[C---:B------:R-:W-:Y:S01]  /*5320*/  IMAD.HI.U32 R6, R13.reuse, R7, RZ ;  /* 0x000000070d067227 */ /* 0x040fe200078e00ff */
[----:B------:R-:W-:Y:S03]  /*5330*/  STL [R1+0x338], R10 ;  /* 0x0003380a01007387 */ /* 0x000fe60000100800 */
[----:B------:R-:W-:Y:S01]  /*5340*/  IMAD.MOV R6, RZ, RZ, -R6 ;  /* 0x000000ffff067224 */ /* 0x000fe200078e0a06 */
[----:B------:R0:W-:Y:S01]  /*5350*/  STL [R1+0x340], R9 ;  /* 0x0003400901007387 */ /* 0x0001e20000100800 */
[----:B------:R-:W-:-:S04]  /*5360*/  IMAD.HI.U32 R5, R13, R2, RZ ;  /* 0x000000020d057227 */ /* 0x000fc800078e00ff */
[C---:B------:R-:W-:Y:S02]  /*5370*/  IMAD R7, R3.reuse, R6, R7 ;  /* 0x0000000603077224 */ /* 0x040fe400078e0207 */
[----:B------:R-:W-:Y:S02]  /*5380*/  IMAD.MOV R5, RZ, RZ, -R5 ;  /* 0x000000ffff057224 */ /* 0x000fe400078e0a05 */
[--C-:B------:R-:W-:Y:S01]  /*5390*/  @!P6 IMAD.IADD R4, R4, 0x1, -R3.reuse ;  /* 0x000000010404e824 */ /* 0x100fe200078e0a03 */
[C---:B------:R-:W-:Y:S01]  /*53a0*/  ISETP.GT.U32.AND P6, PT, R3.reuse, R7, PT ;  /* 0x000000070300720c */ /* 0x040fe20003fc4070 */
[----:B------:R-:W-:Y:S02]  /*53b0*/  IMAD R2, R3, R5, R2 ;  /* 0x0000000503027224 */ /* 0x000fe400078e0202 */
[----:B------:R-:W-:Y:S02]  /*53c0*/  VIADD R11, R21, 0x144 ;  /* 0x00000144150b7836 */ /* 0x000fe40000000000 */
[--C-:B------:R-:W-:Y:S01]  /*53d0*/  @!P2 IMAD.IADD R12, R12, 0x1, -R3.reuse ;  /* 0x000000010c0ca824 */ /* 0x100fe200078e0a03 */
[----:B------:R-:W-:Y:S01]  /*53e0*/  ISETP.GT.U32.AND P2, PT, R3, R2, PT ;  /* 0x000000020300720c */ /* 0x000fe20003f44070 */
[C---:B0-----:R-:W-:Y:S01]  /*53f0*/  VIADD R9, R21.reuse, 0x142 ;  /* 0x0000014215097836 */ /* 0x041fe20000000000 */
[----:B------:R-:W-:Y:S01]  /*5400*/  IABS R10, R11 ;  /* 0x0000000b000a7213 */ /* 0x000fe20000000000 */
[----:B------:R-:W-:Y:S01]  /*5410*/  @!P5 IMAD.IADD R16, R16, 0x1, -R3 ;  /* 0x000000011010d824 */ /* 0x000fe200078e0a03 */
[----:B------:R-:W-:Y:S01]  /*5420*/  ISETP.GE.AND P5, PT, R0, RZ, PT ;  /* 0x000000ff0000720c */ /* 0x000fe20003fa6270 */
[----:B------:R-:W-:Y:S01]  /*5430*/  VIADD R0, R21, 0x140 ;  /* 0x0000014015007836 */ /* 0x000fe20000000000 */
[----:B------:R-:W-:Y:S01]  /*5440*/  IABS R19, R9 ;  /* 0x0000000900137213 */ /* 0x000fe20000000000 */
[----:B------:R-:W-:-:S04]  /*5450*/  IMAD.HI.U32 R5, R13, R10, RZ ;  /* 0x0000000a0d057227 */ /* 0x000fc800078e00ff */
[----:B------:R-:W-:Y:S01]  /*5460*/  @!P6 IMAD.IADD R7, R7, 0x1, -R3 ;  /* 0x000000010707e824 */ /* 0x000fe200078e0a03 */
[----:B------:R-:W-:Y:S01]  /*5470*/  ISETP.GE.AND P6, PT, R8, RZ, PT ;  /* 0x000000ff0800720c */ /* 0x000fe20003fc6270 */
[----:B------:R-:W-:-:S04]  /*5480*/  IMAD.HI.U32 R6, R13, R19, RZ ;  /* 0x000000130d067227 */ /* 0x000fc800078e00ff */
[----:B------:R-:W-:Y:S02]  /*5490*/  IMAD.MOV R5, RZ, RZ, -R5 ;  /* 0x000000ffff057224 */ /* 0x000fe400078e0a05 */
[----:B------:R-:W-:Y:S01]  /*54a0*/  @!P2 IMAD.IADD R2, R2, 0x1, -R3 ;  /* 0x000000010202a824 */ /* 0x000fe200078e0a03 */
[C---:B------:R-:W-:Y:S01]  /*54b0*/  ISETP.GT.U32.AND P2, PT, R3.reuse, R7, PT ;  /* 0x000000070300720c */ /* 0x040fe20003f44070 */
[----:B------:R-:W-:Y:S02]  /*54c0*/  @!P1 IMAD.MOV R17, RZ, RZ, -R17 ;  /* 0x000000ffff119224 */ /* 0x000fe400078e0a11 */
[----:B------:R-:W-:Y:S01]  /*54d0*/  IMAD.MOV R6, RZ, RZ, -R6 ;  /* 0x000000ffff067224 */ /* 0x000fe200078e0a06 */
[----:B------:R-:W-:Y:S01]  /*54e0*/  ISETP.GT.U32.AND P1, PT, R3, R2, PT ;  /* 0x000000020300720c */ /* 0x000fe20003f24070 */
[----:B------:R-:W-:Y:S01]  /*54f0*/  VIADD R8, R21, 0x13e ;  /* 0x0000013e15087836 */ /* 0x000fe20000000000 */
[----:B------:R0:W-:Y:S01]  /*5500*/  STL [R1+0x344], R17 ;  /* 0x0003441101007387 */ /* 0x0001e20000100800 */
[----:B------:R-:W-:Y:S01]  /*5510*/  IMAD R10, R3, R5, R10 ;  /* 0x00000005030a7224 */ /* 0x000fe200078e020a */
[----:B------:R-:W-:Y:S01]  /*5520*/  IABS R5, R0 ;  /* 0x0000000000057213 */ /* 0x000fe20000000000 */
[----:B------:R-:W-:-:S02]  /*5530*/  IMAD.MOV.U32 R18, RZ, RZ, R4 ;  /* 0x000000ffff127224 */ /* 0x000fc400078e0004 */
[----:B------:R-:W-:Y:S01]  /*5540*/  IMAD R19, R3, R6, R19 ;  /* 0x0000000603137224 */ /* 0x000fe200078e0213 */
[----:B------:R-:W-:Y:S01]  /*5550*/  IABS R6, R8 ;  /* 0x0000000800067213 */ /* 0x000fe20000000000 */
[----:B------:R-:W-:-:S04]  /*5560*/  IMAD.HI.U32 R4, R13, R5, RZ ;  /* 0x000000050d047227 */ /* 0x000fc800078e00ff */
[----:B0-----:R-:W-:Y:S02]  /*5570*/  IMAD.MOV.U32 R17, RZ, RZ, R12 ;  /* 0x000000ffff117224 */ /* 0x001fe400078e000c */
[----:B------:R-:W-:Y:S01]  /*5580*/  @!P0 IMAD.MOV R18, RZ, RZ, -R18 ;  /* 0x000000ffff128224 */ /* 0x000fe200078e0a12 */
[C---:B------:R-:W-:Y:S01]  /*5590*/  ISETP.GT.U32.AND P0, PT, R3.reuse, R10, PT ;  /* 0x0000000a0300720c */ /* 0x040fe20003f04070 */
[----:B------:R-:W-:Y:S01]  /*55a0*/  @!P4 IMAD.MOV R16, RZ, RZ, -R16 ;  /* 0x000000ffff10c224 */ /* 0x000fe200078e0a10 */
[----:B------:R-:W-:Y:S01]  /*55b0*/  ISETP.GT.U32.AND P4, PT, R3, R19, PT ;  /* 0x000000130300720c */ /* 0x000fe20003f84070 */
[----:B------:R-:W-:Y:S01]  /*55c0*/  @!P3 IMAD.MOV R17, RZ, RZ, -R17 ;  /* 0x000000ffff11b224 */ /* 0x000fe200078e0a11 */
[----:B------:R-:W-:Y:S01]  /*55d0*/  STL [R1+0x34c], R18 ;  /* 0x00034c1201007387 */ /* 0x000fe20000100800 */
[----:B------:R-:W-:Y:S01]  /*55e0*/  IMAD.HI.U32 R12, R13, R6, RZ ;  /* 0x000000060d0c7227 */ /* 0x000fe200078e00ff */
[----:B------:R-:W-:Y:S02]  /*55f0*/  ISETP.GE.AND P3, PT, R11, RZ, PT ;  /* 0x000000ff0b00720c */ /* 0x000fe40003f66270 */
[----:B------:R0:W-:Y:S01]  /*5600*/  STL [R1+0x350], R16 ;  /* 0x0003501001007387 */ /* 0x0001e20000100800 */
[----:B------:R-:W-:Y:S01]  /*5610*/  @!P2 IMAD.IADD R7, R7, 0x1, -R3 ;  /* 0x000000010707a824 */ /* 0x000fe200078e0a03 */
[----:B------:R-:W-:Y:S01]  /*5620*/  ISETP.GE.AND P2, PT, R9, RZ, PT ;  /* 0x000000ff0900720c */ /* 0x000fe20003f46270 */
[----:B------:R-:W-:Y:S01]  /*5630*/  IMAD.MOV R4, RZ, RZ, -R4 ;  /* 0x000000ffff047224 */ /* 0x000fe200078e0a04 */
[----:B------:R1:W-:Y:S01]  /*5640*/  STL [R1+0x358], R17 ;  /* 0x0003581101007387 */ /* 0x0003e20000100800 */
[----:B------:R-:W-:-:S02]  /*5650*/  IMAD.MOV R12, RZ, RZ, -R12 ;  /* 0x000000ffff0c7224 */ /* 0x000fc400078e0a0c */
[----:B------:R-:W-:Y:S01]  /*5660*/  @!P1 IMAD.IADD R2, R2, 0x1, -R3 ;  /* 0x0000000102029824 */ /* 0x000fe200078e0a03 */
[----:B------:R-:W-:Y:S01]  /*5670*/  ISETP.GE.AND P1, PT, R0, RZ, PT ;  /* 0x000000ff0000720c */ /* 0x000fe20003f26270 */
[C---:B------:R-:W-:Y:S02]  /*5680*/  IMAD R5, R3.reuse, R4, R5 ;  /* 0x0000000403057224 */ /* 0x040fe400078e0205 */
[----:B------:R-:W-:Y:S02]  /*5690*/  IMAD R6, R3, R12, R6 ;  /* 0x0000000c03067224 */ /* 0x000fe400078e0206 */
[----:B0-----:R-:W-:Y:S02]  /*56a0*/  IMAD.MOV.U32 R16, RZ, RZ, R2 ;  /* 0x000000ffff107224 */ /* 0x001fe400078e0002 */
[----:B-1----:R-:W-:Y:S02]  /*56b0*/  IMAD.MOV.U32 R17, RZ, RZ, R7 ;  /* 0x000000ffff117224 */ /* 0x002fe400078e0007 */
[----:B------:R-:W-:-:S02]  /*56c0*/  @!P4 IMAD.IADD R19, R19, 0x1, -R3 ;  /* 0x000000011313c824 */ /* 0x000fc400078e0a03 */
[----:B------:R-:W-:Y:S01]  /*56d0*/  @!P5 IMAD.MOV R17, RZ, RZ, -R17 ;  /* 0x000000ffff11d224 */ /* 0x000fe200078e0a11 */
[C---:B------:R-:W-:Y:S01]  /*56e0*/  ISETP.GT.U32.AND P5, PT, R3.reuse, R5, PT ;  /* 0x000000050300720c */ /* 0x040fe20003fa4070 */
[----:B------:R-:W-:Y:S01]  /*56f0*/  @!P6 IMAD.MOV R16, RZ, RZ, -R16 ;  /* 0x000000ffff10e224 */ /* 0x000fe200078e0a10 */
[----:B------:R-:W-:Y:S01]  /*5700*/  ISETP.GT.U32.AND P6, PT, R3, R6, PT ;  /* 0x000000060300720c */ /* 0x000fe20003fc4070 */
[----:B------:R-:W-:Y:S01]  /*5710*/  VIADD R0, R21, 0x13c ;  /* 0x0000013c15007836 */ /* 0x000fe20000000000 */
[----:B------:R-:W-:Y:S01]  /*5720*/  ISETP.GT.U32.AND P4, PT, R3, R19, PT ;  /* 0x000000130300720c */ /* 0x000fe20003f84070 */
[C---:B------:R-:W-:Y:S01]  /*5730*/  VIADD R4, R21.reuse, 0x13a ;  /* 0x0000013a15047836 */ /* 0x040fe20000000000 */
[----:B------:R0:W-:Y:S01]  /*5740*/  STL [R1+0x370], R17 ;  /* 0x0003701101007387 */ /* 0x0001e20000100800 */
[--C-:B------:R-:W-:Y:S01]  /*5750*/  @!P0 IMAD.IADD R10, R10, 0x1, -R3.reuse ;  /* 0x000000010a0a8824 */ /* 0x100fe200078e0a03 */
[----:B------:R-:W-:Y:S01]  /*5760*/  IABS R7, R0 ;  /* 0x0000000000077213 */ /* 0x000fe20000000000 */
[----:B------:R-:W-:Y:S01]  /*5770*/  VIADD R11, R21, 0x138 ;  /* 0x00000138150b7836 */ /* 0x000fe20000000000 */
[----:B------:R-:W-:Y:S01]  /*5780*/  IABS R2, R4 ;  /* 0x0000000400027213 */ /* 0x000fe20000000000 */
[----:B------:R-:W-:Y:S01]  /*5790*/  STL [R1+0x374], R16 ;  /* 0x0003741001007387 */ /* 0x000fe20000100800 */
[----:B------:R-:W-:Y:S01]  /*57a0*/  ISETP.GT.U32.AND P0, PT, R3, R10, PT ;  /* 0x0000000a0300720c */ /* 0x000fe20003f04070 */
[----:B------:R-:W-:-:S02]  /*57b0*/  @!P5 IMAD.IADD R5, R5, 0x1, -R3 ;  /* 0x000000010505d824 */ /* 0x000fc400078e0a03 */
[--C-:B------:R-:W-:Y:S02]  /*57c0*/  @!P6 IMAD.IADD R6, R6, 0x1, -R3.reuse ;  /* 0x000000010606e824 */ /* 0x100fe400078e0a03 */
[----:B------:R-:W-:Y:S01]  /*57d0*/  IMAD.HI.U32 R9, R13, R7, RZ ;  /* 0x000000070d097227 */ /* 0x000fe200078e00ff */
[C---:B------:R-:W-:Y:S02]  /*57e0*/  ISETP.GT.U32.AND P5, PT, R3.reuse, R5, PT ;  /* 0x000000050300720c */ /* 0x040fe40003fa4070 */
[----:B------:R-:W-:Y:S01]  /*57f0*/  ISETP.GT.U32.AND P6, PT, R3, R6, PT ;  /* 0x000000060300720c */ /* 0x000fe20003fc4070 */
[----:B------:R-:W-:Y:S01]  /*5800*/  @!P4 IMAD.IADD R19, R19, 0x1, -R3 ;  /* 0x000000011313c824 */ /* 0x000fe200078e0a03 */
[----:B------:R-:W-:Y:S01]  /*5810*/  ISETP.GE.AND P4, PT, R0, RZ, PT ;  /* 0x000000ff0000720c */ /* 0x000fe20003f86270 */
[----:B------:R-:W-:-:S04]  /*5820*/  IMAD.HI.U32 R0, R13, R2, RZ ;  /* 0x000000020d007227 */ /* 0x000fc800078e00ff */
[----:B------:R-:W-:Y:S02]  /*5830*/  IMAD.MOV R9, RZ, RZ, -R9 ;  /* 0x000000ffff097224 */ /* 0x000fe400078e0a09 */
[----:B------:R-:W-:Y:S02]  /*5840*/  IMAD.MOV R0, RZ, RZ, -R0 ;  /* 0x000000ffff007224 */ /* 0x000fe400078e0a00 */
[C---:B------:R-:W-:Y:S02]  /*5850*/  IMAD R7, R3.reuse, R9, R7 ;  /* 0x0000000903077224 */ /* 0x040fe400078e0207 */
[----:B------:R-:W-:Y:S02]  /*5860*/  IMAD R2, R3, R0, R2 ;  /* 0x0000000003027224 */ /* 0x000fe400078e0202 */
[--C-:B------:R-:W-:Y:S01]  /*5870*/  @!P5 IMAD.IADD R5, R5, 0x1, -R3.reuse ;  /* 0x000000010505d824 */ /* 0x100fe200078e0a03 */
[C---:B------:R-:W-:Y:S01]  /*5880*/  ISETP.GT.U32.AND P5, PT, R3.reuse, R7, PT ;  /* 0x000000070300720c */ /* 0x040fe20003fa4070 */
[--C-:B------:R-:W-:Y:S01]  /*5890*/  @!P0 IMAD.IADD R10, R10, 0x1, -R3.reuse ;  /* 0x000000010a0a8824 */ /* 0x100fe200078e0a03 */
[----:B------:R-:W-:Y:S01]  /*58a0*/  ISETP.GE.AND P0, PT, R8, RZ, PT ;  /* 0x000000ff0800720c */ /* 0x000fe20003f06270 */
[----:B------:R-:W-:Y:S01]  /*58b0*/  @!P6 IMAD.IADD R6, R6, 0x1, -R3 ;  /* 0x000000010606e824 */ /* 0x000fe200078e0a03 */
[----:B------:R-:W-:Y:S01]  /*58c0*/  ISETP.GT.U32.AND P6, PT, R3, R2, PT ;  /* 0x000000020300720c */ /* 0x000fe20003fc4070 */
[----:B------:R-:W-:Y:S01]  /*58d0*/  IMAD.MOV.U32 R12, RZ, RZ, R10 ;  /* 0x000000ffff0c7224 */ /* 0x000fe200078e000a */
[----:B------:R-:W-:Y:S01]  /*58e0*/  IABS R8, R11 ;  /* 0x0000000b00087213 */ /* 0x000fe20000000000 */
[----:B------:R-:W-:-:S02]  /*58f0*/  VIADD R10, R21, 0x136 ;  /* 0x00000136150a7836 */ /* 0x000fc40000000000 */
[----:B------:R-:W-:Y:S01]  /*5900*/  @!P3 IMAD.MOV R12, RZ, RZ, -R12 ;  /* 0x000000ffff0cb224 */ /* 0x000fe200078e0a0c */
[----:B------:R-:W-:Y:S01]  /*5910*/  ISETP.GE.AND P3, PT, R4, RZ, PT ;  /* 0x000000ff0400720c */ /* 0x000fe20003f66270 */
[----:B------:R-:W-:Y:S01]  /*5920*/  IMAD.HI.U32 R4, R13, R8, RZ ;  /* 0x000000080d047227 */ /* 0x000fe200078e00ff */
[----:B0-----:R-:W-:Y:S02]  /*5930*/  IABS R17, R10 ;  /* 0x0000000a00117213 */ /* 0x001fe40000000000 */
[----:B------:R0:W-:Y:S01]  /*5940*/  STL [R1+0x3c8], R12 ;  /* 0x0003c80c01007387 */ /* 0x0001e20000100800 */
[--C-:B------:R-:W-:Y:S02]  /*5950*/  @!P5 IMAD.IADD R7, R7, 0x1, -R3.reuse ;  /* 0x000000010707d824 */ /* 0x100fe400078e0a03 */
[----:B------:R-:W-:Y:S02]  /*5960*/  IMAD.MOV R4, RZ, RZ, -R4 ;  /* 0x000000ffff047224 */ /* 0x000fe400078e0a04 */
[----:B------:R-:W-:Y:S01]  /*5970*/  @!P6 IMAD.IADD R2, R2, 0x1, -R3 ;  /* 0x000000010202e824 */ /* 0x000fe200078e0a03 */
[----:B------:R-:W-:Y:S01]  /*5980*/  ISETP.GT.U32.AND P6, PT, R3, R7, PT ;  /* 0x000000070300720c */ /* 0x000fe20003fc4070 */
[----:B------:R-:W-:-:S02]  /*5990*/  VIADD R0, R21, 0x132 ;  /* 0x0000013215007836 */ /* 0x000fc40000000000 */
[----:B------:R-:W-:-:S03]  /*59a0*/  IMAD.HI.U32 R20, R13, R17, RZ ;  /* 0x000000110d147227 */ /* 0x000fc600078e00ff */
[----:B------:R-:W-:Y:S01]  /*59b0*/  IABS R9, R0 ;  /* 0x0000000000097213 */ /* 0x000fe20000000000 */
[----:B0-----:R-:W-:Y:S02]  /*59c0*/  VIADD R12, R21, 0x134 ;  /* 0x00000134150c7836 */ /* 0x001fe40000000000 */
[C---:B------:R-:W-:Y:S02]  /*59d0*/  IMAD R8, R3.reuse, R4, R8 ;  /* 0x0000000403087224 */ /* 0x040fe400078e0208 */
[----:B------:R-:W-:Y:S01]  /*59e0*/  IMAD.MOV R20, RZ, RZ, -R20 ;  /* 0x000000ffff147224 */ /* 0x000fe200078e0a14 */
[----:B------:R-:W-:Y:S01]  /*59f0*/  IABS R16, R12 ;  /* 0x0000000c00107213 */ /* 0x000fe20000000000 */
[----:B------:R-:W-:Y:S01]  /*5a00*/  @!P2 IMAD.MOV R19, RZ, RZ, -R19 ;  /* 0x000000ffff13a224 */ /* 0x000fe200078e0a13 */
[----:B------:R-:W-:Y:S01]  /*5a10*/  ISETP.GT.U32.AND P5, PT, R3, R8, PT ;  /* 0x000000080300720c */ /* 0x000fe20003fa4070 */
[----:B------:R-:W-:Y:S01]  /*5a20*/  @!P6 IMAD.IADD R7, R7, 0x1, -R3 ;  /* 0x000000010707e824 */ /* 0x000fe200078e0a03 */
[----:B------:R-:W-:Y:S01]  /*5a30*/  ISETP.GE.AND P2, PT, R11, RZ, PT ;  /* 0x000000ff0b00720c */ /* 0x000fe20003f46270 */
[----:B------:R-:W-:Y:S01]  /*5a40*/  IMAD.HI.U32 R18, R13, R16, RZ ;  /* 0x000000100d127227 */ /* 0x000fe200078e00ff */
[----:B------:R0:W-:Y:S03]  /*5a50*/  STL [R1+0x37c], R19 ;  /* 0x00037c1301007387 */ /* 0x0001e60000100800 */
[----:B------:R-:W-:-:S02]  /*5a60*/  IMAD R11, R3, R20, R17 ;  /* 0x00000014030b7224 */ /* 0x000fc400078e0211 */
[----:B------:R-:W-:Y:S02]  /*5a70*/  IMAD.MOV R18, RZ, RZ, -R18 ;  /* 0x000000ffff127224 */ /* 0x000fe400078e0a12 */
[----:B------:R-:W-:Y:S01]  /*5a80*/  IMAD.MOV.U32 R22, RZ, RZ, R5 ;  /* 0x000000ffff167224 */ /* 0x000fe200078e0005 */
[C---:B------:R-:W-:Y:S01]  /*5a90*/  ISETP.GT.U32.AND P6, PT, R3.reuse, R11, PT ;  /* 0x0000000b0300720c */ /* 0x040fe20003fc4070 */
[----:B------:R-:W-:Y:S02]  /*5aa0*/  @!P5 IMAD.IADD R8, R8, 0x1, -R3 ;  /* 0x000000010808d824 */ /* 0x000fe400078e0a03 */
[----:B0-----:R-:W-:Y:S02]  /*5ab0*/  IMAD.MOV.U32 R19, RZ, RZ, R9 ;  /* 0x000000ffff137224 */ /* 0x001fe400078e0009 */
[C---:B------:R-:W-:Y:S01]  /*5ac0*/  IMAD R9, R3.reuse, R18, R16 ;  /* 0x0000001203097224 */ /* 0x040fe200078e0210 */
[----:B------:R-:W-:Y:S01]  /*5ad0*/  ISETP.GT.U32.AND P5, PT, R3, R8, PT ;  /* 0x000000080300720c */ /* 0x000fe20003fa4070 */
[----:B------:R-:W-:-:S04]  /*5ae0*/  IMAD.HI.U32 R5, R13, R19, RZ ;  /* 0x000000130d057227 */ /* 0x000fc800078e00ff */
[----:B------:R-:W-:Y:S02]  /*5af0*/  IMAD.MOV.U32 R16, RZ, RZ, R7 ;  /* 0x000000ffff107224 */ /* 0x000fe400078e0007 */
[----:B------:R-:W-:Y:S01]  /*5b00*/  @!P1 IMAD.MOV R22, RZ, RZ, -R22 ;  /* 0x000000ffff169224 */ /* 0x000fe200078e0a16 */
[C---:B------:R-:W-:Y:S01]  /*5b10*/  ISETP.GT.U32.AND P1, PT, R3.reuse, R2, PT ;  /* 0x000000020300720c */ /* 0x040fe20003f24070 */
[----:B------:R-:W-:Y:S02]  /*5b20*/  IMAD.MOV R5, RZ, RZ, -R5 ;  /* 0x000000ffff057224 */ /* 0x000fe400078e0a05 */
[----:B------:R-:W-:Y:S01]  /*5b30*/  @!P4 IMAD.MOV R16, RZ, RZ, -R16 ;  /* 0x000000ffff10c224 */ /* 0x000fe200078e0a10 */
[----:B------:R-:W-:Y:S01]  /*5b40*/  ISETP.GT.U32.AND P4, PT, R3, R9, PT ;  /* 0x000000090300720c */ /* 0x000fe20003f84070 */
[----:B------:R-:W-:Y:S01]  /*5b50*/  VIADD R4, R21, 0x130 ;  /* 0x0000013015047836 */ /* 0x000fe20000000000 */
[----:B------:R-:W-:Y:S01]  /*5b60*/  STL [R1+0x36c], R22 ;  /* 0x00036c1601007387 */ /* 0x000fe20000100800 */
[----:B------:R-:W-:-:S02]  /*5b70*/  IMAD R5, R3, R5, R19 ;  /* 0x0000000503057224 */ /* 0x000fc400078e0213 */
[--C-:B------:R-:W-:Y:S01]  /*5b80*/  @!P6 IMAD.IADD R11, R11, 0x1, -R3.reuse ;  /* 0x000000010b0be824 */ /* 0x100fe200078e0a03 */
[----:B------:R-:W-:Y:S01]  /*5b90*/  IABS R17, R4 ;  /* 0x0000000400117213 */ /* 0x000fe20000000000 */
[----:B------:R-:W-:Y:S01]  /*5ba0*/  IMAD.MOV.U32 R18, RZ, RZ, R6 ;  /* 0x000000ffff127224 */ /* 0x000fe200078e0006 */
[----:B------:R-:W-:Y:S01]  /*5bb0*/  ISETP.GT.U32.AND P6, PT, R3, R5, PT ;  /* 0x000000050300720c */ /* 0x000fe20003fc4070 */
[----:B------:R-:W-:Y:S01]  /*5bc0*/  @!P1 IMAD.IADD R2, R2, 0x1, -R3 ;  /* 0x0000000102029824 */ /* 0x000fe200078e0a03 */
[----:B------:R-:W-:Y:S01]  /*5bd0*/  ISETP.GE.AND P1, PT, R12, RZ, PT ;  /* 0x000000ff0c00720c */ /* 0x000fe20003f26270 */
[----:B------:R-:W-:-:S04]  /*5be0*/  IMAD.HI.U32 R6, R13, R17, RZ ;  /* 0x000000110d067227 */ /* 0x000fc800078e00ff */
[----:B------:R-:W-:Y:S01]  /*5bf0*/  @!P0 IMAD.MOV R18, RZ, RZ, -R18 ;  /* 0x000000ffff128224 */ /* 0x000fe200078e0a12 */
[----:B------:R-:W-:Y:S01]  /*5c00*/  ISETP.GE.AND P0, PT, R10, RZ, PT ;  /* 0x000000ff0a00720c */ /* 0x000fe20003f06270 */
[--C-:B------:R-:W-:Y:S02]  /*5c10*/  @!P4 IMAD.IADD R9, R9, 0x1, -R3.reuse ;  /* 0x000000010909c824 */ /* 0x100fe400078e0a03 */
[----:B------:R-:W-:Y:S01]  /*5c20*/  IMAD.MOV R6, RZ, RZ, -R6 ;  /* 0x000000ffff067224 */ /* 0x000fe200078e0a06 */
[----:B------:R-:W-:Y:S01]  /*5c30*/  STL [R1+0x3a4], R18 ;  /* 0x0003a41201007387 */ /* 0x000fe20000100800 */
[----:B------:R-:W-:Y:S01]  /*5c40*/  VIADD R12, R21, 0x12e ;  /* 0x0000012e150c7836 */ /* 0x000fe20000000000 */
[C---:B------:R-:W-:Y:S01]  /*5c50*/  ISETP.GT.U32.AND P4, PT, R3.reuse, R9, PT ;  /* 0x000000090300720c */ /* 0x040fe20003f84070 */
[----:B------:R-:W-:Y:S01]  /*5c60*/  IMAD.MOV.U32 R10, RZ, RZ, R2 ;  /* 0x000000ffff0a7224 */ /* 0x000fe200078e0002 */
[----:B------:R0:W-:Y:S01]  /*5c70*/  STL [R1+0x3a0], R16 ;  /* 0x0003a01001007387 */ /* 0x0001e20000100800 */
[----:B------:R-:W-:Y:S01]  /*5c80*/  @!P5 IMAD.IADD R8, R8, 0x1, -R3 ;  /* 0x000000010808d824 */ /* 0x000fe200078e0a03 */
[----:B------:R-:W-:Y:S01]  /*5c90*/  ISETP.GE.AND P5, PT, R0, RZ, PT ;  /* 0x000000ff0000720c */ /* 0x000fe20003fa6270 */
[C---:B------:R-:W-:Y:S01]  /*5ca0*/  IMAD R0, R3.reuse, R6, R17 ;  /* 0x0000000603007224 */ /* 0x040fe200078e0211 */
[----:B------:R-:W-:Y:S01]  /*5cb0*/  IABS R17, R12 ;  /* 0x0000000c00117213 */ /* 0x000fe20000000000 */
[----:B------:R-:W-:Y:S01]  /*5cc0*/  @!P3 IMAD.MOV R10, RZ, RZ, -R10 ;  /* 0x000000ffff0ab224 */ /* 0x000fe200078e0a0a */
[----:B------:R-:W-:Y:S01]  /*5cd0*/  ISETP.GT.U32.AND P3, PT, R3, R11, PT ;  /* 0x0000000b0300720c */ /* 0x000fe20003f64070 */
[----:B------:R-:W-:-:S02]  /*5ce0*/  @!P6 IMAD.IADD R5, R5, 0x1, -R3 ;  /* 0x000000010505e824 */ /* 0x000fc400078e0a03 */
[----:B------:R-:W-:Y:S01]  /*5cf0*/  IMAD.HI.U32 R19, R13, R17, RZ ;  /* 0x000000110d137227 */ /* 0x000fe200078e00ff */
[----:B------:R1:W-:Y:S02]  /*5d00*/  STL [R1+0x3c4], R10 ;  /* 0x0003c40a01007387 */ /* 0x0003e40000100800 */
[----:B------:R-:W-:Y:S01]  /*5d10*/  ISETP.GT.U32.AND P6, PT, R3, R5, PT ;  /* 0x000000050300720c */ /* 0x000fe20003fc4070 */
[----:B------:R-:W-:Y:S02]  /*5d20*/  IMAD.MOV R19, RZ, RZ, -R19 ;  /* 0x000000ffff137224 */ /* 0x000fe400078e0a13 */
[----:B------:R-:W-:Y:S01]  /*5d30*/  @!P4 IMAD.IADD R9, R9, 0x1, -R3 ;  /* 0x000000010909c824 */ /* 0x000fe200078e0a03 */
[----:B------:R-:W-:Y:S01]  /*5d40*/  ISETP.GE.AND P4, PT, R4, RZ, PT ;  /* 0x000000ff0400720c */ /* 0x000fe20003f86270 */
[----:B------:R-:W-:Y:S02]  /*5d50*/  IMAD R4, R3, R19, R17 ;  /* 0x0000001303047224 */ /* 0x000fe400078e0211 */
[----:B------:R-:W-:Y:S01]  /*5d60*/  @!P3 IMAD.IADD R11, R11, 0x1, -R3 ;  /* 0x000000010b0bb824 */ /* 0x000fe200078e0a03 */
[----:B------:R-:W-:Y:S01]  /*5d70*/  ISETP.GT.U32.AND P3, PT, R3, R0, PT ;  /* 0x000000000300720c */ /* 0x000fe20003f64070 */
[----:B------:R-:W-:-:S02]  /*5d80*/  VIADD R6, R21, 0x12c ;  /* 0x0000012c15067836 */ /* 0x000fc40000000000 */
[----:B------:R-:W-:Y:S02]  /*5d90*/  VIADD R7, R21, 0x12a ;  /* 0x0000012a15077836 */ /* 0x000fe40000000000 */
[----:B------:R-:W-:Y:S01]  /*5da0*/  @!P6 IMAD.IADD R5, R5, 0x1, -R3 ;  /* 0x000000010505e824 */ /* 0x000fe200078e0a03 */
[----:B------:R-:W-:Y:S01]  /*5db0*/  ISETP.GT.U32.AND P6, PT, R3, R4, PT ;  /* 0x000000040300720c */ /* 0x000fe20003fc4070 */
[----:B0-----:R-:W-:Y:S01]  /*5dc0*/  VIADD R16, R21, 0x128 ;  /* 0x0000012815107836 */ /* 0x001fe20000000000 */
[----:B------:R-:W-:Y:S01]  /*5dd0*/  IABS R18, R6 ;  /* 0x0000000600127213 */ /* 0x000fe20000000000 */
[----:B------:R-:W-:Y:S01]  /*5de0*/  IMAD.MOV.U32 R22, RZ, RZ, R11 ;  /* 0x000000ffff167224 */ /* 0x000fe200078e000b */
[----:B------:R-:W-:Y:S01]  /*5df0*/  IABS R2, R7 ;  /* 0x0000000700027213 */ /* 0x000fe20000000000 */
[----:B------:R-:W-:Y:S01]  /*5e00*/  IMAD.MOV.U32 R23, RZ, RZ, R8 ;  /* 0x000000ffff177224 */ /* 0x000fe200078e0008 */
[----:B-1----:R-:W-:Y:S01]  /*5e10*/  IABS R10, R16 ;  /* 0x00000010000a7213 */ /* 0x002fe20000000000 */
[----:B------:R-:W-:-:S04]  /*5e20*/  IMAD.HI.U32 R17, R13, R18, RZ ;  /* 0x000000120d117227 */ /* 0x000fc800078e00ff */
[----:B------:R-:W-:Y:S01]  /*5e30*/  @!P3 IMAD.IADD R0, R0, 0x1, -R3 ;  /* 0x000000010000b824 */ /* 0x000fe200078e0a03 */
[----:B------:R-:W-:Y:S01]  /*5e40*/  ISETP.GE.AND P3, PT, R12, RZ, PT ;  /* 0x000000ff0c00720c */ /* 0x000fe20003f66270 */
[----:B------:R-:W-:-:S04]  /*5e50*/  IMAD.HI.U32 R20, R13, R2, RZ ;  /* 0x000000020d147227 */ /* 0x000fc800078e00ff */
[----:B------:R-:W-:Y:S02]  /*5e60*/  IMAD.MOV R17, RZ, RZ, -R17 ;  /* 0x000000ffff117224 */ /* 0x000fe400078e0a11 */
[----:B------:R-:W-:Y:S01]  /*5e70*/  @!P6 IMAD.IADD R4, R4, 0x1, -R3 ;  /* 0x000000010404e824 */ /* 0x000fe200078e0a03 */
[----:B------:R-:W-:Y:S01]  /*5e80*/  ISETP.GT.U32.AND P6, PT, R3, R0, PT ;  /* 0x000000000300720c */ /* 0x000fe20003fc4070 */
[----:B------:R-:W-:-:S04]  /*5e90*/  IMAD.HI.U32 R19, R13, R10, RZ ;  /* 0x0000000a0d137227 */ /* 0x000fc800078e00ff */
[----:B------:R-:W-:Y:S02]  /*5ea0*/  IMAD.MOV R20, RZ, RZ, -R20 ;  /* 0x000000ffff147224 */ /* 0x000fe400078e0a14 */
[C---:B------:R-:W-:Y:S02]  /*5eb0*/  IMAD R17, R3.reuse, R17, R18 ;  /* 0x0000001103117224 */ /* 0x040fe400078e0212 */
[----:B------:R-:W-:Y:S02]  /*5ec0*/  IMAD.MOV R19, RZ, RZ, -R19 ;  /* 0x000000ffff137224 */ /* 0x000fe400078e0a13 */
[C---:B------:R-:W-:Y:S02]  /*5ed0*/  IMAD R2, R3.reuse, R20, R2 ;  /* 0x0000001403027224 */ /* 0x040fe400078e0202 */
[----:B------:R-:W-:Y:S01]  /*5ee0*/  @!P0 IMAD.MOV R22, RZ, RZ, -R22 ;  /* 0x000000ffff168224 */ /* 0x000fe200078e0a16 */
[----:B------:R-:W-:Y:S01]  /*5ef0*/  ISETP.GT.U32.AND P0, PT, R3, R17, PT ;  /* 0x000000110300720c */ /* 0x000fe20003f04070 */
[----:B------:R-:W-:-:S02]  /*5f00*/  VIADD R12, R21, 0x126 ;  /* 0x00000126150c7836 */ /* 0x000fc40000000000 */
[----:B------:R-:W-:Y:S01]  /*5f10*/  @!P2 IMAD.MOV R23, RZ, RZ, -R23 ;  /* 0x000000ffff17a224 */ /* 0x000fe200078e0a17 */
[C---:B------:R-:W-:Y:S01]  /*5f20*/  ISETP.GT.U32.AND P2, PT, R3.reuse, R4, PT ;  /* 0x000000040300720c */ /* 0x040fe20003f44070 */
[C---:B------:R-:W-:Y:S01]  /*5f30*/  IMAD R10, R3.reuse, R19, R10 ;  /* 0x00000013030a7224 */ /* 0x040fe200078e020a */
[----:B------:R-:W-:Y:S01]  /*5f40*/  IABS R8, R12 ;  /* 0x0000000c00087213 */ /* 0x000fe20000000000 */
[----:B------:R-:W-:Y:S01]  /*5f50*/  @!P1 IMAD.MOV R9, RZ, RZ, -R9 ;  /* 0x000000ffff099224 */ /* 0x000fe200078e0a09 */
[C---:B------:R-:W-:Y:S01]  /*5f60*/  ISETP.GT.U32.AND P1, PT, R3.reuse, R2, PT ;  /* 0x000000020300720c */ /* 0x040fe20003f24070 */
[----:B------:R-:W-:Y:S01]  /*5f70*/  @!P6 IMAD.IADD R0, R0, 0x1, -R3 ;  /* 0x000000010000e824 */ /* 0x000fe200078e0a03 */
[----:B------:R-:W-:Y:S01]  /*5f80*/  ISETP.GT.U32.AND P6, PT, R3, R10, PT ;  /* 0x0000000a0300720c */ /* 0x000fe20003fc4070 */
[----:B------:R-:W-:Y:S01]  /*5f90*/  VIADD R18, R21, 0x124 ;  /* 0x0000012415127836 */ /* 0x000fe20000000000 */
[----:B------:R-:W-:Y:S01]  /*5fa0*/  STL [R1+0x3c0], R23 ;  /* 0x0003c01701007387 */ /* 0x000fe20000100800 */
[----:B------:R-:W-:-:S02]  /*5fb0*/  IMAD.MOV.U32 R19, RZ, RZ, R5 ;  /* 0x000000ffff137224 */ /* 0x000fc400078e0005 */
[----:B------:R-:W-:Y:S01]  /*5fc0*/  IMAD.HI.U32 R5, R13, R8, RZ ;  /* 0x000000080d057227 */ /* 0x000fe200078e00ff */
[----:B------:R-:W-:Y:S01]  /*5fd0*/  IABS R11, R18 ;  /* 0x00000012000b7213 */ /* 0x000fe20000000000 */
[----:B------:R-:W-:Y:S02]  /*5fe0*/  STL [R1+0x3bc], R22 ;  /* 0x0003bc1601007387 */ /* 0x000fe40000100800 */
[----:B------:R-:W-:Y:S01]  /*5ff0*/  @!P0 IMAD.IADD R17, R17, 0x1, -R3 ;  /* 0x0000000111118824 */ /* 0x000fe200078e0a03 */
[----:B------:R-:W-:Y:S01]  /*6000*/  ISETP.GE.AND P0, PT, R16, RZ, PT ;  /* 0x000000ff1000720c */ /* 0x000fe20003f06270 */
[----:B------:R-:W-:Y:S01]  /*6010*/  IMAD.MOV R5, RZ, RZ, -R5 ;  /* 0x000000ffff057224 */ /* 0x000fe200078e0a05 */
[----:B------:R0:W-:Y:S01]  /*6020*/  STL [R1+0x3b8], R9 ;  /* 0x0003b80901007387 */ /* 0x0001e20000100800 */
[----:B------:R-:W-:Y:S01]  /*6030*/  @!P2 IMAD.IADD R4, R4, 0x1, -R3 ;  /* 0x000000010404a824 */ /* 0x000fe200078e0a03 */
[----:B------:R-:W-:Y:S01]  /*6040*/  ISETP.GE.AND P2, PT, R7, RZ, PT ;  /* 0x000000ff0700720c */ /* 0x000fe20003f46270 */
[----:B------:R-:W-:Y:S01]  /*6050*/  @!P5 IMAD.MOV R19, RZ, RZ, -R19 ;  /* 0x000000ffff13d224 */ /* 0x000fe200078e0a13 */
[----:B------:R-:W-:Y:S01]  /*6060*/  ISETP.GE.AND P5, PT, R6, RZ, PT ;  /* 0x000000ff0600720c */ /* 0x000fe20003fa6270 */
[----:B------:R-:W-:Y:S01]  /*6070*/  @!P1 IMAD.IADD R2, R2, 0x1, -R3 ;  /* 0x0000000102029824 */ /* 0x000fe200078e0a03 */
[C---:B------:R-:W-:Y:S01]  /*6080*/  ISETP.GT.U32.AND P1, PT, R3.reuse, R17, PT ;  /* 0x000000110300720c */ /* 0x040fe20003f24070 */
[----:B------:R-:W-:Y:S01]  /*6090*/  IMAD.MOV.U32 R6, RZ, RZ, R11 ;  /* 0x000000ffff067224 */ /* 0x000fe200078e000b */
[----:B------:R-:W-:Y:S01]  /*60a0*/  STL [R1+0x3b4], R19 ;  /* 0x0003b41301007387 */ /* 0x000fe20000100800 */
[----:B------:R-:W-:-:S02]  /*60b0*/  IMAD R5, R3, R5, R8 ;  /* 0x0000000503057224 */ /* 0x000fc400078e0208 */
[----:B------:R-:W-:Y:S02]  /*60c0*/  IMAD.MOV.U32 R8, RZ, RZ, R4 ;  /* 0x000000ffff087224 */ /* 0x000fe400078e0004 */
[----:B------:R-:W-:Y:S01]  /*60d0*/  @!P6 IMAD.IADD R10, R10, 0x1, -R3 ;  /* 0x000000010a0ae824 */ /* 0x000fe200078e0a03 */
[----:B------:R-:W-:Y:S01]  /*60e0*/  ISETP.GT.U32.AND P6, PT, R3, R2, PT ;  /* 0x000000020300720c */ /* 0x000fe20003fc4070 */
[----:B------:R-:W-:-:S04]  /*60f0*/  IMAD.HI.U32 R7, R13, R6, RZ ;  /* 0x000000060d077227 */ /* 0x000fc800078e00ff */
[----:B------:R-:W-:Y:S01]  /*6100*/  @!P3 IMAD.MOV R8, RZ, RZ, -R8 ;  /* 0x000000ffff08b224 */ /* 0x000fe200078e0a08 */
[----:B------:R-:W-:Y:S01]  /*6110*/  ISETP.GT.U32.AND P3, PT, R3, R5, PT ;  /* 0x000000050300720c */ /* 0x000fe20003f64070 */
[----:B0-----:R-:W-:Y:S02]  /*6120*/  IMAD.MOV.U32 R9, RZ, RZ, R0 ;  /* 0x000000ffff097224 */ /* 0x001fe400078e0000 */
[----:B------:R-:W-:Y:S02]  /*6130*/  IMAD.MOV R0, RZ, RZ, -R7 ;  /* 0x000000ffff007224 */ /* 0x000fe400078e0a07 */
[----:B------:R-:W-:Y:S02]  /*6140*/  VIADD R7, R21, 0x122 ;  /* 0x0000012215077836 */ /* 0x000fe40000000000 */
[----:B------:R-:W-:Y:S01]  /*6150*/  @!P4 IMAD.MOV R9, RZ, RZ, -R9 ;  /* 0x000000ffff09c224 */ /* 0x000fe200078e0a09 */
[C---:B------:R-:W-:Y:S01]  /*6160*/  ISETP.GT.U32.AND P4, PT, R3.reuse, R10, PT ;  /* 0x0000000a0300720c */ /* 0x040fe20003f84070 */
[----:B------:R-:W-:Y:S01]  /*6170*/  IMAD R0, R3, R0, R6 ;  /* 0x0000000003007224 */ /* 0x000fe200078e0206 */
[----:B------:R-:W-:Y:S01]  /*6180*/  IABS R4, R7 ;  /* 0x0000000700047213 */ /* 0x000fe20000000000 */
[--C-:B------:R-:W-:Y:S01]  /*6190*/  @!P1 IMAD.IADD R17, R17, 0x1, -R3.reuse ;  /* 0x0000000111119824 */ /* 0x100fe200078e0a03 */
[----:B------:R0:W-:Y:S01]  /*61a0*/  STL [R1+0x3b0], R9 ;  /* 0x0003b00901007387 */ /* 0x0001e20000100800 */
[----:B------:R-:W-:Y:S01]  /*61b0*/  VIADD R6, R21, 0x120 ;  /* 0x0000012015067836 */ /* 0x000fe20000000000 */
[----:B------:R-:W-:Y:S01]  /*61c0*/  ISETP.GE.AND P1, PT, R12, RZ, PT ;  /* 0x000000ff0c00720c */ /* 0x000fe20003f26270 */
[----:B------:R-:W-:Y:S01]  /*61d0*/  @!P6 IMAD.IADD R2, R2, 0x1, -R3 ;  /* 0x000000010202e824 */ /* 0x000fe200078e0a03 */
[----:B------:R-:W-:Y:S01]  /*61e0*/  ISETP.GT.U32.AND P6, PT, R3, R0, PT ;  /* 0x000000000300720c */ /* 0x000fe20003fc4070 */
[----:B------:R-:W-:Y:S01]  /*61f0*/  IMAD.MOV.U32 R16, RZ, RZ, R17 ;  /* 0x000000ffff107224 */ /* 0x000fe200078e0011 */
[----:B------:R1:W-:Y:S01]  /*6200*/  STL [R1+0x3ac], R8 ;  /* 0x0003ac0801007387 */ /* 0x0003e20000100800 */
[----:B------:R-:W-:Y:S01]  /*6210*/  IMAD.HI.U32 R12, R13, R4, RZ ;  /* 0x000000040d0c7227 */ /* 0x000fe200078e00ff */
[----:B0-----:R-:W-:-:S03]  /*6220*/  IABS R9, R6 ;  /* 0x0000000600097213 */ /* 0x001fc60000000000 */
[----:B------:R-:W-:Y:S01]  /*6230*/  @!P3 IMAD.IADD R5, R5, 0x1, -R3 ;  /* 0x000000010505b824 */ /* 0x000fe200078e0a03 */
[----:B------:R-:W-:Y:S01]  /*6240*/  ISETP.GE.AND P3, PT, R7, RZ, PT ;  /* 0x000000ff0700720c */ /* 0x000fe20003f66270 */
[----:B------:R-:W-:Y:S02]  /*6250*/  @!P5 IMAD.MOV R16, RZ, RZ, -R16 ;  /* 0x000000ffff10d224 */ /* 0x000fe400078e0a10 */
[----:B------:R-:W-:Y:S01]  /*6260*/  IMAD.MOV R12, RZ, RZ, -R12 ;  /* 0x000000ffff0c7224 */ /* 0x000fe200078e0a0c */
[----:B------:R-:W-:Y:S01]  /*6270*/  ISETP.GT.U32.AND P5, PT, R3, R5, PT ;  /* 0x000000050300720c */ /* 0x000fe20003fa4070 */
[----:B-1----:R-:W-:Y:S01]  /*6280*/  VIADD R8, R21, 0x11e ;  /* 0x0000011e15087836 */ /* 0x002fe20000000000 */
[----:B------:R0:W-:Y:S01]  /*6290*/  STL [R1+0x3a8], R16 ;  /* 0x0003a81001007387 */ /* 0x0001e20000100800 */
[----:B------:R-:W-:-:S03]  /*62a0*/  IMAD.HI.U32 R11, R13, R9, RZ ;  /* 0x000000090d0b7227 */ /* 0x000fc600078e00ff */
[----:B------:R-:W-:Y:S01]  /*62b0*/  IABS R7, R8 ;  /* 0x0000000800077213 */ /* 0x000fe20000000000 */
[C---:B------:R-:W-:Y:S02]  /*62c0*/  IMAD R4, R3.reuse, R12, R4 ;  /* 0x0000000c03047224 */ /* 0x040fe400078e0204 */
[----:B------:R-:W-:Y:S02]  /*62d0*/  IMAD.MOV R11, RZ, RZ, -R11 ;  /* 0x000000ffff0b7224 */ /* 0x000fe400078e0a0b */
[--C-:B------:R-:W-:Y:S01]  /*62e0*/  @!P4 IMAD.IADD R10, R10, 0x1, -R3.reuse ;  /* 0x000000010a0ac824 */ /* 0x100fe200078e0a03 */
[----:B------:R-:W-:Y:S01]  /*62f0*/  ISETP.GE.AND P4, PT, R18, RZ, PT ;  /* 0x000000ff1200720c */ /* 0x000fe20003f86270 */
[----:B0-----:R-:W-:Y:S02]  /*6300*/  IMAD.MOV.U32 R16, RZ, RZ, R2 ;  /* 0x000000ffff107224 */ /* 0x001fe400078e0002 */
[----:B------:R-:W-:Y:S02]  /*6310*/  @!P6 IMAD.IADD R0, R0, 0x1, -R3 ;  /* 0x000000010000e824 */ /* 0x000fe400078e0a03 */
[----:B------:R-:W-:Y:S01]  /*6320*/  @!P2 IMAD.MOV R16, RZ, RZ, -R16 ;  /* 0x000000ffff10a224 */ /* 0x000fe200078e0a10 */
[C---:B------:R-:W-:Y:S01]  /*6330*/  ISETP.GT.U32.AND P2, PT, R3.reuse, R4, PT ;  /* 0x000000040300720c */ /* 0x040fe20003f44070 */
[C---:B------:R-:W-:Y:S01]  /*6340*/  IMAD R2, R3.reuse, R11, R9 ;  /* 0x0000000b03027224 */ /* 0x040fe200078e0209 */
[----:B------:R-:W-:Y:S01]  /*6350*/  ISETP.GT.U32.AND P6, PT, R3, R0, PT ;  /* 0x000000000300720c */ /* 0x000fe20003fc4070 */
[----:B------:R-:W-:Y:S01]  /*6360*/  IMAD.HI.U32 R9, R13, R7, RZ ;  /* 0x000000070d097227 */ /* 0x000fe200078e00ff */
[----:B------:R-:W-:Y:S03]  /*6370*/  STL [R1+0x384], R16 ;  /* 0x0003841001007387 */ /* 0x000fe60000100800 */
[----:B------:R-:W-:Y:S01]  /*6380*/  @!P0 IMAD.MOV R10, RZ, RZ, -R10 ;  /* 0x000000ffff0a8224 */ /* 0x000fe200078e0a0a */
[----:B------:R-:W-:Y:S01]  /*6390*/  ISETP.GE.AND P0, PT, R6, RZ, PT ;  /* 0x000000ff0600720c */ /* 0x000fe20003f06270 */
[----:B------:R-:W-:-:S02]  /*63a0*/  IMAD.MOV R6, RZ, RZ, -R9 ;  /* 0x000000ffff067224 */ /* 0x000fc400078e0a09 */
[----:B------:R-:W-:Y:S01]  /*63b0*/  @!P5 IMAD.IADD R5, R5, 0x1, -R3 ;  /* 0x000000010505d824 */ /* 0x000fe200078e0a03 */
[C---:B------:R-:W-:Y:S01]  /*63c0*/  ISETP.GT.U32.AND P5, PT, R3.reuse, R2, PT ;  /* 0x000000020300720c */ /* 0x040fe20003fa4070 */
[C---:B------:R-:W-:Y:S01]  /*63d0*/  IMAD R6, R3.reuse, R6, R7 ;  /* 0x0000000603067224 */ /* 0x040fe200078e0207 */
[----:B------:R0:W-:Y:S01]  /*63e0*/  STL [R1+0x388], R10 ;  /* 0x0003880a01007387 */ /* 0x0001e20000100800 */
[----:B------:R-:W-:Y:S02]  /*63f0*/  IMAD.MOV.U32 R12, RZ, RZ, R5 ;  /* 0x000000ffff0c7224 */ /* 0x000fe400078e0005 */
[--C-:B------:R-:W-:Y:S02]  /*6400*/  @!P2 IMAD.IADD R4, R4, 0x1, -R3.reuse ;  /* 0x000000010404a824 */ /* 0x100fe400078e0a03 */
[----:B------:R-:W-:Y:S01]  /*6410*/  @!P1 IMAD.MOV R12, RZ, RZ, -R12 ;  /* 0x000000ffff0c9224 */ /* 0x000fe200078e0a0c */
[C---:B------:R-:W-:Y:S01]  /*6420*/  ISETP.GT.U32.AND P1, PT, R3.reuse, R6, PT ;  /* 0x000000060300720c */ /* 0x040fe20003f24070 */
[----:B------:R-:W-:Y:S01]  /*6430*/  @!P6 IMAD.IADD R0, R0, 0x1, -R3 ;  /* 0x000000010000e824 */ /* 0x000fe200078e0a03 */
[----:B------:R-:W-:Y:S01]  /*6440*/  ISETP.GT.U32.AND P2, PT, R3, R4, PT ;  /* 0x000000040300720c */ /* 0x000fe20003f44070 */
[C---:B------:R-:W-:Y:S01]  /*6450*/  VIADD R9, R21.reuse, 0x11c ;  /* 0x0000011c15097836 */ /* 0x040fe20000000000 */
[----:B------:R-:W-:Y:S01]  /*6460*/  ISETP.GE.AND P6, PT, R8, RZ, PT ;  /* 0x000000ff0800720c */ /* 0x000fe20003fc6270 */
[----:B------:R-:W-:Y:S01]  /*6470*/  IMAD.MOV.U32 R11, RZ, RZ, R0 ;  /* 0x000000ffff0b7224 */ /* 0x000fe200078e0000 */
[----:B------:R1:W-:Y:S01]  /*6480*/  STL [R1+0x38c], R12 ;  /* 0x00038c0c01007387 */ /* 0x0003e20000100800 */
[C---:B------:R-:W-:Y:S01]  /*6490*/  VIADD R7, R21.reuse, 0x118 ;  /* 0x0000011815077836 */ /* 0x040fe20000000000 */
[----:B------:R-:W-:Y:S01]  /*64a0*/  IABS R20, R9 ;  /* 0x0000000900147213 */ /* 0x000fe20000000000 */
[----:B------:R-:W-:-:S02]  /*64b0*/  VIADD R8, R21, 0x11a ;  /* 0x0000011a15087836 */ /* 0x000fc40000000000 */
[----:B------:R-:W-:Y:S01]  /*64c0*/  @!P4 IMAD.MOV R11, RZ, RZ, -R11 ;  /* 0x000000ffff0bc224 */ /* 0x000fe200078e0a0b */
[----:B------:R-:W-:Y:S01]  /*64d0*/  ISETP.GE.AND P4, PT, R9, RZ, PT ;  /* 0x000000ff0900720c */ /* 0x000fe20003f86270 */
[----:B------:R-:W-:Y:S01]  /*64e0*/  IMAD.HI.U32 R9, R13, R20, RZ ;  /* 0x000000140d097227 */ /* 0x000fe200078e00ff */
[----:B0-----:R-:W-:Y:S02]  /*64f0*/  IABS R10, R7 ;  /* 0x00000007000a7213 */ /* 0x001fe40000000000 */
[----:B------:R-:W-:Y:S01]  /*6500*/  IABS R22, R8 ;  /* 0x0000000800167213 */ /* 0x000fe20000000000 */
[--C-:B------:R-:W-:Y:S01]  /*6510*/  @!P1 IMAD.IADD R6, R6, 0x1, -R3.reuse ;  /* 0x0000000106069824 */ /* 0x100fe200078e0a03 */
[----:B------:R0:W-:Y:S01]  /*6520*/  STL [R1+0x394], R11 ;  /* 0x0003940b01007387 */ /* 0x0001e20000100800 */
[----:B------:R-:W-:Y:S01]  /*6530*/  @!P2 IMAD.IADD R4, R4, 0x1, -R3 ;  /* 0x000000010404a824 */ /* 0x000fe200078e0a03 */
[----:B------:R-:W-:Y:S01]  /*6540*/  ISETP.GE.AND P2, PT, R8, RZ, PT ;  /* 0x000000ff0800720c */ /* 0x000fe20003f46270 */
[----:B------:R-:W-:Y:S01]  /*6550*/  IMAD.MOV R9, RZ, RZ, -R9 ;  /* 0x000000ffff097224 */ /* 0x000fe200078e0a09 */
[----:B------:R-:W-:Y:S01]  /*6560*/  ISETP.GT.U32.AND P1, PT, R3, R6, PT ;  /* 0x000000060300720c */ /* 0x000fe20003f24070 */
[----:B------:R-:W-:-:S02]  /*6570*/  @!P5 IMAD.IADD R2, R2, 0x1, -R3 ;  /* 0x000000010202d824 */ /* 0x000fc400078e0a03 */
[----:B------:R-:W-:Y:S02]  /*6580*/  IMAD.MOV.U32 R5, RZ, RZ, R10 ;  /* 0x000000ffff057224 */ /* 0x000fe400078e000a */
[----:B------:R-:W-:Y:S01]  /*6590*/  IMAD.HI.U32 R10, R13, R22, RZ ;  /* 0x000000160d0a7227 */ /* 0x000fe200078e00ff */
[----:B------:R-:W-:-:S03]  /*65a0*/  ISETP.GT.U32.AND P5, PT, R3, R2, PT ;  /* 0x000000020300720c */ /* 0x000fc60003fa4070 */
[C---:B------:R-:W-:Y:S02]  /*65b0*/  IMAD R20, R3.reuse, R9, R20 ;  /* 0x0000000903147224 */ /* 0x040fe400078e0214 */
[----:B-1----:R-:W-:Y:S02]  /*65c0*/  IMAD.MOV.U32 R12, RZ, RZ, R4 ;  /* 0x000000ffff0c7224 */ /* 0x002fe400078e0004 */
[----:B------:R-:W-:Y:S02]  /*65d0*/  IMAD.MOV R8, RZ, RZ, -R10 ;  /* 0x000000ffff087224 */ /* 0x000fe400078e0a0a */
[----:B------:R-:W-:Y:S01]  /*65e0*/  @!P3 IMAD.MOV R12, RZ, RZ, -R12 ;  /* 0x000000ffff0cb224 */ /* 0x000fe200078e0a0c */
[C---:B------:R-:W-:Y:S01]  /*65f0*/  ISETP.GT.U32.AND P3, PT, R3.reuse, R20, PT ;  /* 0x000000140300720c */ /* 0x040fe20003f64070 */
[C---:B------:R-:W-:Y:S02]  /*6600*/  IMAD R22, R3.reuse, R8, R22 ;  /* 0x0000000803167224 */ /* 0x040fe400078e0216 */
[--C-:B------:R-:W-:Y:S01]  /*6610*/  @!P1 IMAD.IADD R6, R6, 0x1, -R3.reuse ;  /* 0x0000000106069824 */ /* 0x100fe200078e0a03 */
[----:B------:R-:W-:Y:S01]  /*6620*/  STL [R1+0x398], R12 ;  /* 0x0003980c01007387 */ /* 0x000fe20000100800 */
[----:B------:R-:W-:Y:S01]  /*6630*/  @!P5 IMAD.IADD R2, R2, 0x1, -R3 ;  /* 0x000000010202d824 */ /* 0x000fe200078e0a03 */
[----:B------:R-:W-:Y:S01]  /*6640*/  ISETP.GT.U32.AND P1, PT, R3, R22, PT ;  /* 0x000000160300720c */ /* 0x000fe20003f24070 */
[----:B------:R-:W-:Y:S01]  /*6650*/  IMAD.HI.U32 R0, R13, R5, RZ ;  /* 0x000000050d007227 */ /* 0x000fe200078e00ff */
[----:B------:R-:W-:-:S03]  /*6660*/  ISETP.GE.AND P5, PT, R7, RZ, PT ;  /* 0x000000ff0700720c */ /* 0x000fc60003fa6270 */
[----:B------:R-:W-:Y:S02]  /*6670*/  VIADD R8, R21, 0x116 ;  /* 0x0000011615087836 */ /* 0x000fe40000000000 */
[----:B------:R-:W-:Y:S02]  /*6680*/  @!P3 IMAD.IADD R20, R20, 0x1, -R3 ;  /* 0x000000011414b824 */ /* 0x000fe400078e0a03 */
[----:B0-----:R-:W-:Y:S02]  /*6690*/  IMAD.MOV.U32 R11, RZ, RZ, R2 ;  /* 0x000000ffff0b7224 */ /* 0x001fe400078e0002 */
[----:B------:R-:W-:Y:S01]  /*66a0*/  IMAD.MOV R0, RZ, RZ, -R0 ;  /* 0x000000ffff007224 */ /* 0x000fe200078e0a00 */
[----:B------:R-:W-:Y:S01]  /*66b0*/  ISETP.GT.U32.AND P3, PT, R3, R20, PT ;  /* 0x000000140300720c */ /* 0x000fe20003f64070 */
[----:B------:R-:W-:Y:S02]  /*66c0*/  VIADD R4, R21, 0x114 ;  /* 0x0000011415047836 */ /* 0x000fe40000000000 */
[----:B------:R-:W-:Y:S01]  /*66d0*/  @!P0 IMAD.MOV R11, RZ, RZ, -R11 ;  /* 0x000000ffff0b8224 */ /* 0x000fe200078e0a0b */
[----:B------:R-:W-:Y:S01]  /*66e0*/  ISETP.GE.AND P0, PT, R8, RZ, PT ;  /* 0x000000ff0800720c */ /* 0x000fe20003f06270 */
[----:B------:R-:W-:Y:S01]  /*66f0*/  IMAD R0, R3, R0, R5 ;  /* 0x0000000003007224 */ /* 0x000fe200078e0205 */
[----:B------:R-:W-:Y:S01]  /*6700*/  IABS R8, R8 ;  /* 0x0000000800087213 */ /* 0x000fe20000000000 */
[----:B------:R-:W-:Y:S01]  /*6710*/  @!P1 IMAD.IADD R22, R22, 0x1, -R3 ;  /* 0x0000000116169824 */ /* 0x000fe200078e0a03 */
[----:B------:R-:W-:Y:S01]  /*6720*/  IABS R9, R4 ;  /* 0x0000000400097213 */ /* 0x000fe20000000000 */
[----:B------:R-:W-:Y:S01]  /*6730*/  IMAD.MOV.U32 R18, RZ, RZ, R6 ;  /* 0x000000ffff127224 */ /* 0x000fe200078e0006 */
[----:B------:R0:W-:Y:S01]  /*6740*/  STL [R1+0x39c], R11 ;  /* 0x00039c0b01007387 */ /* 0x0001e20000100800 */
[----:B------:R-:W-:Y:S01]  /*6750*/  IMAD.HI.U32 R10, R13, R8, RZ ;  /* 0x000000080d0a7227 */ /* 0x000fe200078e00ff */
[----:B------:R-:W-:-:S03]  /*6760*/  ISETP.GT.U32.AND P1, PT, R3, R22, PT ;  /* 0x000000160300720c */ /* 0x000fc60003f24070 */
[----:B------:R-:W-:Y:S01]  /*6770*/  @!P6 IMAD.MOV R18, RZ, RZ, -R18 ;  /* 0x000000ffff12e224 */ /* 0x000fe200078e0a12 */
[----:B------:R-:W-:Y:S01]  /*6780*/  ISETP.GT.U32.AND P6, PT, R3, R0, PT ;  /* 0x000000000300720c */ /* 0x000fe20003fc4070 */
[----:B------:R-:W-:-:S03]  /*6790*/  IMAD.HI.U32 R7, R13, R9, RZ ;  /* 0x000000090d077227 */ /* 0x000fc600078e00ff */
[----:B------:R1:W-:Y:S01]  /*67a0*/  STL [R1+0x390], R18 ;  /* 0x0003901201007387 */ /* 0x0003e20000100800 */
[----:B------:R-:W-:Y:S02]  /*67b0*/  IMAD.MOV R10, RZ, RZ, -R10 ;  /* 0x000000ffff0a7224 */ /* 0x000fe400078e0a0a */
[----:B------:R-:W-:Y:S02]  /*67c0*/  IMAD.MOV R7, RZ, RZ, -R7 ;  /* 0x000000ffff077224 */ /* 0x000fe400078e0a07 */
[----:B------:R-:W-:Y:S01]  /*67d0*/  @!P3 IMAD.IADD R20, R20, 0x1, -R3 ;  /* 0x000000011414b824 */ /* 0x000fe200078e0a03 */
[----:B------:R-:W-:Y:S01]  /*67e0*/  ISETP.GE.AND P3, PT, R4, RZ, PT ;  /* 0x000000ff0400720c */ /* 0x000fe20003f66270 */
[----:B------:R-:W-:Y:S02]  /*67f0*/  VIADD R17, R21, 0x112 ;  /* 0x0000011215117836 */ /* 0x000fe40000000000 */
[C---:B------:R-:W-:Y:S02]  /*6800*/  IMAD R4, R3.reuse, R10, R8 ;  /* 0x0000000a03047224 */ /* 0x040fe400078e0208 */
[C---:B------:R-:W-:Y:S01]  /*6810*/  IMAD R9, R3.reuse, R7, R9 ;  /* 0x0000000703097224 */ /* 0x040fe200078e0209 */
[----:B0-----:R-:W-:Y:S01]  /*6820*/  IABS R11, R17 ;  /* 0x00000011000b7213 */ /* 0x001fe20000000000 */
[--C-:B------:R-:W-:Y:S01]  /*6830*/  @!P1 IMAD.IADD R22, R22, 0x1, -R3.reuse ;  /* 0x0000000116169824 */ /* 0x100fe200078e0a03 */
[C---:B------:R-:W-:Y:S01]  /*6840*/  ISETP.GT.U32.AND P1, PT, R3.reuse, R4, PT ;  /* 0x000000040300720c */ /* 0x040fe20003f24070 */
[----:B------:R-:W-:Y:S01]  /*6850*/  @!P6 IMAD.IADD R0, R0, 0x1, -R3 ;  /* 0x000000010000e824 */ /* 0x000fe200078e0a03 */
[----:B------:R-:W-:Y:S01]  /*6860*/  ISETP.GT.U32.AND P6, PT, R3, R9, PT ;  /* 0x000000090300720c */ /* 0x000fe20003fc4070 */
[----:B------:R-:W-:-:S04]  /*6870*/  IMAD.HI.U32 R12, R13, R11, RZ ;  /* 0x0000000b0d0c7227 */ /* 0x000fc800078e00ff */
[----:B------:R-:W-:Y:S02]  /*6880*/  IMAD.MOV R6, RZ, RZ, -R12 ;  /* 0x000000ffff067224 */ /* 0x000fe400078e0a0c */
[C---:B------:R-:W-:Y:S02]  /*6890*/  VIADD R12, R21.reuse, 0x10e ;  /* 0x0000010e150c7836 */ /* 0x040fe40000000000 */
[----:B------:R-:W-:Y:S02]  /*68a0*/  VIADD R10, R21, 0x10c ;  /* 0x0000010c150a7836 */ /* 0x000fe40000000000 */
[--C-:B------:R-:W-:Y:S01]  /*68b0*/  @!P1 IMAD.IADD R4, R4, 0x1, -R3.reuse ;  /* 0x0000000104049824 */ /* 0x100fe200078e0a03 */
[----:B------:R-:W-:Y:S01]  /*68c0*/  IABS R8, R12 ;  /* 0x0000000c00087213 */ /* 0x000fe20000000000 */
[----:B------:R-:W-:Y:S01]  /*68d0*/  IMAD.MOV.U32 R24, RZ, RZ, R20 ;  /* 0x000000ffff187224 */ /* 0x000fe200078e0014 */
[----:B-1----:R-:W-:Y:S01]  /*68e0*/  IABS R18, R10 ;  /* 0x0000000a00127213 */ /* 0x002fe20000000000 */
[----:B------:R-:W-:Y:S01]  /*68f0*/  @!P6 IMAD.IADD R9, R9, 0x1, -R3 ;  /* 0x000000010909e824 */ /* 0x000fe200078e0a03 */
[----:B------:R-:W-:Y:S01]  /*6900*/  ISETP.GT.U32.AND P1, PT, R3, R0, PT ;  /* 0x000000000300720c */ /* 0x000fe20003f24070 */
[----:B------:R-:W-:-:S02]  /*6910*/  VIADD R2, R21, 0x110 ;  /* 0x0000011015027836 */ /* 0x000fc40000000000 */
[----:B------:R-:W-:Y:S01]  /*6920*/  @!P4 IMAD.MOV R24, RZ, RZ, -R24 ;  /* 0x000000ffff18c224 */ /* 0x000fe200078e0a18 */
[----:B------:R-:W-:Y:S01]  /*6930*/  ISETP.GT.U32.AND P4, PT, R3, R4, PT ;  /* 0x000000040300720c */ /* 0x000fe20003f84070 */
[----:B------:R-:W-:Y:S01]  /*6940*/  IMAD.HI.U32 R23, R13, R8, RZ ;  /* 0x000000080d177227 */ /* 0x000fe200078e00ff */
[----:B------:R-:W-:Y:S02]  /*6950*/  ISETP.GT.U32.AND P6, PT, R3, R9, PT ;  /* 0x000000090300720c */ /* 0x000fe40003fc4070 */
[----:B------:R-:W-:Y:S01]  /*6960*/  IABS R16, R2 ;  /* 0x0000000200107213 */ /* 0x000fe20000000000 */
[----:B------:R-:W-:Y:S01]  /*6970*/  IMAD.HI.U32 R20, R13, R18, RZ ;  /* 0x000000120d147227 */ /* 0x000fe200078e00ff */
[----:B------:R-:W-:Y:S03]  /*6980*/  STL [R1+0x380], R24 ;  /* 0x0003801801007387 */ /* 0x000fe60000100800 */
[----:B------:R-:W-:-:S02]  /*6990*/  IMAD R11, R3, R6, R11 ;  /* 0x00000006030b7224 */ /* 0x000fc400078e020b */
[----:B------:R-:W-:Y:S02]  /*69a0*/  IMAD.MOV R23, RZ, RZ, -R23 ;  /* 0x000000ffff177224 */ /* 0x000fe400078e0a17 */
[----:B------:R-:W-:Y:S02]  /*69b0*/  IMAD.MOV R20, RZ, RZ, -R20 ;  /* 0x000000ffff147224 */ /* 0x000fe400078e0a14 */
[----:B------:R-:W-:-:S04]  /*69c0*/  IMAD.HI.U32 R5, R13, R16, RZ ;  /* 0x000000100d057227 */ /* 0x000fc800078e00ff */
[----:B------:R-:W-:Y:S02]  /*69d0*/  VIADD R6, R21, 0x10a ;  /* 0x0000010a15067836 */ /* 0x000fe40000000000 */
[----:B------:R-:W-:Y:S01]  /*69e0*/  @!P2 IMAD.MOV R22, RZ, RZ, -R22 ;  /* 0x000000ffff16a224 */ /* 0x000fe200078e0a16 */
[C---:B------:R-:W-:Y:S01]  /*69f0*/  ISETP.GT.U32.AND P2, PT, R3.reuse, R11, PT ;  /* 0x0000000b0300720c */ /* 0x040fe20003f44070 */
[C---:B------:R-:W-:Y:S01]  /*6a00*/  IMAD R8, R3.reuse, R23, R8 ;  /* 0x0000001703087224 */ /* 0x040fe200078e0208 */
[----:B------:R-:W-:Y:S01]  /*6a10*/  IABS R19, R6 ;  /* 0x0000000600137213 */ /* 0x000fe20000000000 */
[C---:B------:R-:W-:Y:S01]  /*6a20*/  IMAD R18, R3.reuse, R20, R18 ;  /* 0x0000001403127224 */ /* 0x040fe200078e0212 */
[----:B------:R0:W-:Y:S01]  /*6a30*/  STL [R1+0x368], R22 ;  /* 0x0003681601007387 */ /* 0x0001e20000100800 */
[----:B------:R-:W-:Y:S02]  /*6a40*/  IMAD.MOV R5, RZ, RZ, -R5 ;  /* 0x000000ffff057224 */ /* 0x000fe400078e0a05 */
[--C-:B------:R-:W-:Y:S01]  /*6a50*/  @!P4 IMAD.IADD R4, R4, 0x1, -R3.reuse ;  /* 0x000000010404c824 */ /* 0x100fe200078e0a03 */
[----:B------:R-:W-:Y:S01]  /*6a60*/  ISETP.GT.U32.AND P4, PT, R3, R8, PT ;  /* 0x000000080300720c */ /* 0x000fe20003f84070 */
[----:B------:R-:W-:Y:S01]  /*6a70*/  @!P6 IMAD.IADD R9, R9, 0x1, -R3 ;  /* 0x000000010909e824 */ /* 0x000fe200078e0a03 */
[C---:B------:R-:W-:Y:S01]  /*6a80*/  ISETP.GT.U32.AND P6, PT, R3.reuse, R18, PT ;  /* 0x000000120300720c */ /* 0x040fe20003fc4070 */
[----:B------:R-:W-:-:S02]  /*6a90*/  IMAD R16, R3, R5, R16 ;  /* 0x0000000503107224 */ /* 0x000fc400078e0210 */
[----:B------:R-:W-:Y:S02]  /*6aa0*/  @!P1 IMAD.IADD R0, R0, 0x1, -R3 ;  /* 0x0000000100009824 */ /* 0x000fe400078e0a03 */
[----:B0-----:R-:W-:Y:S01]  /*6ab0*/  IMAD.HI.U32 R22, R13, R19, RZ ;  /* 0x000000130d167227 */ /* 0x001fe200078e00ff */
[----:B------:R-:W-:-:S03]  /*6ac0*/  ISETP.GT.U32.AND P1, PT, R3, R16, PT ;  /* 0x000000100300720c */ /* 0x000fc60003f24070 */
[----:B------:R-:W-:Y:S02]  /*6ad0*/  IMAD.MOV R22, RZ, RZ, -R22 ;  /* 0x000000ffff167224 */ /* 0x000fe400078e0a16 */
[----:B------:R-:W-:Y:S01]  /*6ae0*/  @!P2 IMAD.IADD R11, R11, 0x1, -R3 ;  /* 0x000000010b0ba824 */ /* 0x000fe200078e0a03 */
[----:B------:R-:W-:Y:S01]  /*6af0*/  ISETP.GE.AND P2, PT, R17, RZ, PT ;  /* 0x000000ff1100720c */ /* 0x000fe20003f46270 */
[C---:B------:R-:W-:Y:S02]  /*6b00*/  IMAD R19, R3.reuse, R22, R19 ;  /* 0x0000001603137224 */ /* 0x040fe400078e0213 */
[----:B------:R-:W-:Y:S01]  /*6b10*/  @!P4 IMAD.IADD R8, R8, 0x1, -R3 ;  /* 0x000000010808c824 */ /* 0x000fe200078e0a03 */
[----:B------:R-:W-:Y:S01]  /*6b20*/  ISETP.GT.U32.AND P4, PT, R3, R11, PT ;  /* 0x0000000b0300720c */ /* 0x000fe20003f84070 */
[----:B------:R-:W-:Y:S02]  /*6b30*/  IMAD.MOV.U32 R25, RZ, RZ, R0 ;  /* 0x000000ffff197224 */ /* 0x000fe400078e0000 */
[----:B------:R-:W-:-:S02]  /*6b40*/  IMAD.MOV.U32 R24, RZ, RZ, R4 ;  /* 0x000000ffff187224 */ /* 0x000fc400078e0004 */
[----:B------:R-:W-:Y:S02]  /*6b50*/  @!P6 IMAD.IADD R18, R18, 0x1, -R3 ;  /* 0x000000011212e824 */ /* 0x000fe400078e0a03 */
[----:B------:R-:W-:Y:S02]  /*6b60*/  VIADD R7, R21, 0x108 ;  /* 0x0000010815077836 */ /* 0x000fe40000000000 */
[----:B------:R-:W-:Y:S01]  /*6b70*/  @!P5 IMAD.MOV R25, RZ, RZ, -R25 ;  /* 0x000000ffff19d224 */ /* 0x000fe200078e0a19 */
[C---:B------:R-:W-:Y:S01]  /*6b80*/  ISETP.GT.U32.AND P5, PT, R3.reuse, R8, PT ;  /* 0x000000080300720c */ /* 0x040fe20003fa4070 */
[----:B------:R-:W-:Y:S01]  /*6b90*/  @!P0 IMAD.MOV R24, RZ, RZ, -R24 ;  /* 0x000000ffff188224 */ /* 0x000fe200078e0a18 */
[C---:B------:R-:W-:Y:S01]  /*6ba0*/  ISETP.GT.U32.AND P0, PT, R3.reuse, R18, PT ;  /* 0x000000120300720c */ /* 0x040fe20003f04070 */
[----:B------:R-:W-:Y:S01]  /*6bb0*/  @!P3 IMAD.MOV R9, RZ, RZ, -R9 ;  /* 0x000000ffff09b224 */ /* 0x000fe200078e0a09 */
[----:B------:R-:W-:Y:S01]  /*6bc0*/  ISETP.GT.U32.AND P3, PT, R3, R19, PT ;  /* 0x000000130300720c */ /* 0x000fe20003f64070 */
[--C-:B------:R-:W-:Y:S01]  /*6bd0*/  @!P1 IMAD.IADD R16, R16, 0x1, -R3.reuse ;  /* 0x0000000110109824 */ /* 0x100fe200078e0a03 */
[----:B------:R-:W-:Y:S01]  /*6be0*/  IABS R5, R7 ;  /* 0x0000000700057213 */ /* 0x000fe20000000000 */
[C---:B------:R-:W-:Y:S01]  /*6bf0*/  VIADD R17, R21.reuse, 0x106 ;  /* 0x0000010615117836 */ /* 0x040fe20000000000 */
[----:B------:R-:W-:Y:S01]  /*6c00*/  ISETP.GE.AND P1, PT, R2, RZ, PT ;  /* 0x000000ff0200720c */ /* 0x000fe20003f26270 */
[----:B------:R-:W-:Y:S01]  /*6c10*/  VIADD R2, R21, 0x104 ;  /* 0x0000010415027836 */ /* 0x000fe20000000000 */
[----:B------:R-:W-:Y:S01]  /*6c20*/  ISETP.GT.U32.AND P6, PT, R3, R16, PT ;  /* 0x000000100300720c */ /* 0x000fe20003fc4070 */
[----:B------:R-:W-:Y:S01]  /*6c30*/  IMAD.HI.U32 R23, R13, R5, RZ ;  /* 0x000000050d177227 */ /* 0x000fe200078e00ff */
[----:B------:R-:W-:Y:S01]  /*6c40*/  IABS R4, R17 ;  /* 0x0000001100047213 */ /* 0x000fe20000000000 */
[----:B------:R-:W-:Y:S01]  /*6c50*/  STL [R1+0x364], R25 ;  /* 0x0003641901007387 */ /* 0x000fe20000100800 */
[----:B------:R-:W-:Y:S01]  /*6c60*/  IABS R0, R2 ;  /* 0x0000000200007213 */ /* 0x000fe20000000000 */
[----:B------:R-:W-:Y:S01]  /*6c70*/  @!P4 IMAD.IADD R11, R11, 0x1, -R3 ;  /* 0x000000010b0bc824 */ /* 0x000fe200078e0a03 */
[----:B------:R-:W-:Y:S01]  /*6c80*/  ISETP.GE.AND P4, PT, R12, RZ, PT ;  /* 0x000000ff0c00720c */ /* 0x000fe20003f86270 */
[----:B------:R-:W-:Y:S01]  /*6c90*/  STL [R1+0x360], R24 ;  /* 0x0003601801007387 */ /* 0x000fe20000100800 */
[----:B------:R-:W-:-:S02]  /*6ca0*/  IMAD.MOV R23, RZ, RZ, -R23 ;  /* 0x000000ffff177224 */ /* 0x000fc400078e0a17 */
[--C-:B------:R-:W-:Y:S01]  /*6cb0*/  @!P5 IMAD.IADD R8, R8, 0x1, -R3.reuse ;  /* 0x000000010808d824 */ /* 0x100fe200078e0a03 */
[----:B------:R0:W-:Y:S01]  /*6cc0*/  STL [R1+0x35c], R9 ;  /* 0x00035c0901007387 */ /* 0x0001e20000100800 */
[--C-:B------:R-:W-:Y:S01]  /*6cd0*/  @!P0 IMAD.IADD R18, R18, 0x1, -R3.reuse ;  /* 0x0000000112128824 */ /* 0x100fe200078e0a03 */
[----:B------:R-:W-:Y:S01]  /*6ce0*/  ISETP.GE.AND P5, PT, R10, RZ, PT ;  /* 0x000000ff0a00720c */ /* 0x000fe20003fa6270 */
[----:B------:R-:W-:Y:S01]  /*6cf0*/  @!P3 IMAD.IADD R19, R19, 0x1, -R3 ;  /* 0x000000011313b824 */ /* 0x000fe200078e0a03 */
[----:B------:R-:W-:Y:S01]  /*6d00*/  ISETP.GE.AND P0, PT, R6, RZ, PT ;  /* 0x000000ff0600720c */ /* 0x000fe20003f06270 */
[----:B------:R-:W-:Y:S01]  /*6d10*/  IMAD R5, R3, R23, R5 ;  /* 0x0000001703057224 */ /* 0x000fe200078e0205 */
[----:B------:R-:W-:Y:S01]  /*6d20*/  ISETP.GE.AND P3, PT, R7, RZ, PT ;  /* 0x000000ff0700720c */ /* 0x000fe20003f66270 */
[----:B------:R-:W-:-:S04]  /*6d30*/  IMAD.HI.U32 R6, R13, R0, RZ ;  /* 0x000000000d067227 */ /* 0x000fc800078e00ff */
[----:B0-----:R-:W-:-:S04]  /*6d40*/  IMAD.HI.U32 R9, R13, R4, RZ ;  /* 0x000000040d097227 */ /* 0x001fc800078e00ff */
[----:B------:R-:W-:Y:S02]  /*6d50*/  IMAD.MOV R7, RZ, RZ, -R9 ;  /* 0x000000ffff077224 */ /* 0x000fe400078e0a09 */
[----:B------:R-:W-:Y:S01]  /*6d60*/  @!P6 IMAD.IADD R16, R16, 0x1, -R3 ;  /* 0x000000011010e824 */ /* 0x000fe200078e0a03 */
[C---:B------:R-:W-:Y:S01]  /*6d70*/  ISETP.GT.U32.AND P6, PT, R3.reuse, R5, PT ;  /* 0x000000050300720c */ /* 0x040fe20003fc4070 */
[----:B------:R-:W-:Y:S02]  /*6d80*/  IMAD.MOV R6, RZ, RZ, -R6 ;  /* 0x000000ffff067224 */ /* 0x000fe400078e0a06 */
[C---:B------:R-:W-:Y:S02]  /*6d90*/  IMAD R4, R3.reuse, R7, R4 ;  /* 0x0000000703047224 */ /* 0x040fe400078e0204 */
[----:B------:R-:W-:Y:S02]  /*6da0*/  IMAD.MOV.U32 R22, RZ, RZ, R11 ;  /* 0x000000ffff167224 */ /* 0x000fe400078e000b */
        /* <DEDUP_REMOVED lines=8> */
[----:B------:R-:W-:Y:S01]  /*6e30*/  IMAD.MOV.U32 R20, RZ, RZ, R16 ;  /* 0x000000ffff147224 */ /* 0x000fe200078e0010 */
[----:B------:R-:W-:Y:S01]  /*6e40*/  STL [R1+0x354], R22 ;  /* 0x0003541601007387 */ /* 0x000fe20000100800 */
[----:B------:R-:W-:Y:S01]  /*6e50*/  @!P6 IMAD.IADD R5, R5, 0x1, -R3 ;  /* 0x000000010505e824 */ /* 0x000fe200078e0a03 */
[----:B------:R-:W-:Y:S01]  /*6e60*/  ISETP.GE.AND P6, PT, R17, RZ, PT ;  /* 0x000000ff1100720c */ /* 0x000fe20003fc6270 */
[----:B------:R-:W-:-:S02]  /*6e70*/  VIADD R7, R21, 0x102 ;  /* 0x0000010215077836 */ /* 0x000fc40000000000 */
[----:B------:R-:W-:Y:S01]  /*6e80*/  @!P1 IMAD.MOV R20, RZ, RZ, -R20 ;  /* 0x000000ffff149224 */ /* 0x000fe200078e0a14 */
        /* <DEDUP_REMOVED lines=9> */
[----:B------:R0:W-:Y:S01]  /*6f20*/  STL [R1+0x33c], R8 ;  /* 0x00033c0801007387 */ /* 0x0001e20000100800 */
[----:B------:R-:W-:Y:S01]  /*6f30*/  ISETP.GE.AND P4, PT, R6, RZ, PT ;  /* 0x000000ff0600720c */ /* 0x000fe20003f86270 */
[----:B------:R-:W-:Y:S01]  /*6f40*/  IMAD.HI.U32 R6, R13, R11, RZ ;  /* 0x0000000b0d067227 */ /* 0x000fe200078e00ff */
[----:B------:R-:W-:Y:S01]  /*6f50*/  ISETP.GT.U32.AND P5, PT, R3, R4, PT ;  /* 0x000000040300720c */ /* 0x000fe20003fa4070 */
[----:B------:R1:W-:Y:S02]  /*6f60*/  STL [R1+0x304], R9 ;  /* 0x0003040901007387 */ /* 0x0003e40000100800 */
[----:B------:R-:W-:-:S02]  /*6f70*/  IMAD.MOV R6, RZ, RZ, -R6 ;  /* 0x000000ffff067224 */ /* 0x000fc400078e0a06 */
[----:B------:R-:W-:Y:S01]  /*6f80*/  @!P1 IMAD.IADD R5, R5, 0x1, -R3 ;  /* 0x0000000105059824 */ /* 0x000fe200078e0a03 */
[----:B------:R-:W-:Y:S01]  /*6f90*/  ISETP.GE.AND P1, PT, R7, RZ, PT ;  /* 0x000000ff0700720c */ /* 0x000fe20003f26270 */
[----:B0-----:R-:W-:Y:S02]  /*6fa0*/  IMAD.MOV.U32 R8, RZ, RZ, R19 ;  /* 0x000000ffff087224 */ /* 0x001fe400078e0013 */
[C---:B------:R-:W-:Y:S02]  /*6fb0*/  IMAD R11, R3.reuse, R6, R11 ;  /* 0x00000006030b7224 */ /* 0x040fe400078e020b */
[----:B------:R-:W-:Y:S01]  /*6fc0*/  @!P0 IMAD.MOV R8, RZ, RZ, -R8 ;  /* 0x000000ffff088224 */ /* 0x000fe200078e0a08 */
[----:B------:R-:W-:Y:S01]  /*6fd0*/  ISETP.GT.U32.AND P0, PT, R3, R0, PT ;  /* 0x000000000300720c */ /* 0x000fe20003f04070 */
[----:B------:R-:W-:-:S03]  /*6fe0*/  IMAD.HI.U32 R7, R13, R2, RZ ;  /* 0x000000020d077227 */ /* 0x000fc600078e00ff */
[----:B------:R0:W-:Y:S01]  /*6ff0*/  STL [R1+0x308], R8 ;  /* 0x0003080801007387 */ /* 0x0001e20000100800 */
[----:B------:R-:W-:Y:S01]  /*7000*/  @!P5 IMAD.IADD R4, R4, 0x1, -R3 ;  /* 0x000000010404d824 */ /* 0x000fe200078e0a03 */
[----:B------:R-:W-:Y:S01]  /*7010*/  ISETP.GT.U32.AND P5, PT, R3, R11, PT ;  /* 0x0000000b0300720c */ /* 0x000fe20003fa4070 */
[C---:B------:R-:W-:Y:S02]  /*7020*/  VIADD R10, R21.reuse, 0xfe ;  /* 0x000000fe150a7836 */ /* 0x040fe40000000000 */
[----:B------:R-:W-:Y:S02]  /*7030*/  IMAD.MOV.U32 R12, RZ, RZ, R4 ;  /* 0x000000ffff0c7224 */ /* 0x000fe400078e0004 */
[----:B-1----:R-:W-:Y:S02]  /*7040*/  VIADD R9, R21, 0xfa ;  /* 0x000000fa15097836 */ /* 0x002fe40000000000 */
[----:B------:R-:W-:Y:S02]  /*7050*/  @!P6 IMAD.MOV R12, RZ, RZ, -R12 ;  /* 0x000000ffff0ce224 */ /* 0x000fe400078e0a0c */
[----:B0-----:R-:W-:-:S02]  /*7060*/  IMAD.MOV.U32 R8, RZ, RZ, R5 ;  /* 0x000000ffff087224 */ /* 0x001fc400078e0005 */
[----:B------:R-:W-:Y:S02]  /*7070*/  IMAD.MOV R5, RZ, RZ, -R7 ;  /* 0x000000ffff057224 */ /* 0x000fe400078e0a07 */
[----:B------:R-:W-:Y:S01]  /*7080*/  @!P3 IMAD.MOV R8, RZ, RZ, -R8 ;  /* 0x000000ffff08b224 */ /* 0x000fe200078e0a08 */
[----:B------:R-:W-:Y:S01]  /*7090*/  ISETP.GE.AND P3, PT, R10, RZ, PT ;  /* 0x000000ff0a00720c */ /* 0x000fe20003f66270 */
[----:B------:R-:W-:Y:S01]  /*70a0*/  IMAD R5, R3, R5, R2 ;  /* 0x0000000503057224 */ /* 0x000fe200078e0202 */
[----:B------:R-:W-:Y:S01]  /*70b0*/  IABS R10, R10 ;  /* 0x0000000a000a7213 */ /* 0x000fe20000000000 */
[--C-:B------:R-:W-:Y:S01]  /*70c0*/  @!P5 IMAD.IADD R11, R11, 0x1, -R3.reuse ;  /* 0x000000010b0bd824 */ /* 0x100fe200078e0a03 */
[----:B------:R0:W-:Y:S01]  /*70d0*/  STL [R1+0x30c], R8 ;  /* 0x00030c0801007387 */ /* 0x0001e20000100800 */
[----:B------:R-:W-:Y:S01]  /*70e0*/  @!P0 IMAD.IADD R0, R0, 0x1, -R3 ;  /* 0x0000000100008824 */ /* 0x000fe200078e0a03 */
[----:B------:R-:W-:Y:S01]  /*70f0*/  ISETP.GT.U32.AND P6, PT, R3, R5, PT ;  /* 0x000000050300720c */ /* 0x000fe20003fc4070 */
[----:B------:R-:W-:Y:S01]  /*7100*/  IMAD.HI.U32 R6, R13, R10, RZ ;  /* 0x0000000a0d067227 */ /* 0x000fe200078e00ff */
[----:B------:R-:W-:Y:S01]  /*7110*/  ISETP.GT.U32.AND P5, PT, R3, R11, PT ;  /* 0x0000000b0300720c */ /* 0x000fe20003fa4070 */
[----:B------:R-:W-:Y:S02]  /*7120*/  STL [R1+0x310], R12 ;  /* 0x0003100c01007387 */ /* 0x000fe40000100800 */
[----:B------:R-:W-:-:S02]  /*7130*/  VIADD R7, R21, 0xfc ;  /* 0x000000fc15077836 */ /* 0x000fc40000000000 */
[----:B------:R-:W-:Y:S02]  /*7140*/  VIADD R2, R21, 0xf8 ;  /* 0x000000f815027836 */ /* 0x000fe40000000000 */
[----:B0-----:R-:W-:Y:S01]  /*7150*/  IMAD.MOV.U32 R8, RZ, RZ, R0 ;  /* 0x000000ffff087224 */ /* 0x001fe200078e0000 */
[----:B------:R-:W-:Y:S01]  /*7160*/  ISETP.GE.AND P0, PT, R7, RZ, PT ;  /* 0x000000ff0700720c */ /* 0x000fe20003f06270 */
[----:B------:R-:W-:Y:S01]  /*7170*/  IMAD.MOV R4, RZ, RZ, -R6 ;  /* 0x000000ffff047224 */ /* 0x000fe200078e0a06 */
[----:B------:R-:W-:Y:S01]  /*7180*/  IABS R7, R7 ;  /* 0x0000000700077213 */ /* 0x000fe20000000000 */
[----:B------:R-:W-:Y:S01]  /*7190*/  @!P2 IMAD.MOV R8, RZ, RZ, -R8 ;  /* 0x000000ffff08a224 */ /* 0x000fe200078e0a08 */
[----:B------:R-:W-:Y:S01]  /*71a0*/  ISETP.GE.AND P2, PT, R9, RZ, PT ;  /* 0x000000ff0900720c */ /* 0x000fe20003f46270 */
[--C-:B------:R-:W-:Y:S01]  /*71b0*/  @!P6 IMAD.IADD R5, R5, 0x1, -R3.reuse ;  /* 0x000000010505e824 */ /* 0x100fe200078e0a03 */
[----:B------:R-:W-:Y:S01]  /*71c0*/  IABS R9, R9 ;  /* 0x0000000900097213 */ /* 0x000fe20000000000 */
[----:B------:R-:W-:Y:S01]  /*71d0*/  IMAD R10, R3, R4, R10 ;  /* 0x00000004030a7224 */ /* 0x000fe200078e020a */
[----:B------:R0:W-:Y:S01]  /*71e0*/  STL [R1+0x320], R8 ;  /* 0x0003200801007387 */ /* 0x0001e20000100800 */
[----:B------:R-:W-:Y:S01]  /*71f0*/  @!P5 IMAD.IADD R11, R11, 0x1, -R3 ;  /* 0x000000010b0bd824 */ /* 0x000fe200078e0a03 */
[----:B------:R-:W-:Y:S01]  /*7200*/  ISETP.GT.U32.AND P6, PT, R3, R5, PT ;  /* 0x000000050300720c */ /* 0x000fe20003fc4070 */
[----:B------:R-:W-:Y:S01]  /*7210*/  IMAD.HI.U32 R4, R13, R9, RZ ;  /* 0x000000090d047227 */ /* 0x000fe200078e00ff */
[----:B------:R-:W-:-:S03]  /*7220*/  ISETP.GT.U32.AND P5, PT, R3, R10, PT ;  /* 0x0000000a0300720c */ /* 0x000fc60003fa4070 */
[----:B------:R-:W-:Y:S01]  /*7230*/  IMAD.HI.U32 R0, R13, R7, RZ ;  /* 0x000000070d007227 */ /* 0x000fe200078e00ff */
[----:B0-----:R-:W-:-:S03]  /*7240*/  IABS R8, R2 ;  /* 0x0000000200087213 */ /* 0x001fc60000000000 */
[----:B------:R-:W-:Y:S02]  /*7250*/  IMAD.MOV R4, RZ, RZ, -R4 ;  /* 0x000000ffff047224 */ /* 0x000fe400078e0a04 */
[----:B------:R-:W-:Y:S02]  /*7260*/  IMAD.MOV R0, RZ, RZ, -R0 ;  /* 0x000000ffff007224 */ /* 0x000fe400078e0a00 */
[----:B------:R-:W-:-:S04]  /*7270*/  IMAD.HI.U32 R6, R13, R8, RZ ;  /* 0x000000080d067227 */ /* 0x000fc800078e00ff */
[----:B------:R-:W-:Y:S02]  /*7280*/  IMAD.MOV R6, RZ, RZ, -R6 ;  /* 0x000000ffff067224 */ /* 0x000fe400078e0a06 */
[C---:B------:R-:W-:Y:S02]  /*7290*/  IMAD R9, R3.reuse, R4, R9 ;  /* 0x0000000403097224 */ /* 0x040fe400078e0209 */
[C---:B------:R-:W-:Y:S02]  /*72a0*/  IMAD R7, R3.reuse, R0, R7 ;  /* 0x0000000003077224 */ /* 0x040fe400078e0207 */
[----:B------:R-:W-:Y:S02]  /*72b0*/  IMAD.MOV.U32 R12, RZ, RZ, R11 ;  /* 0x000000ffff0c7224 */ /* 0x000fe400078e000b */
[----:B------:R-:W-:Y:S02]  /*72c0*/  IMAD R8, R3, R6, R8 ;  /* 0x0000000603087224 */ /* 0x000fe400078e0208 */
[--C-:B------:R-:W-:Y:S01]  /*72d0*/  @!P6 IMAD.IADD R5, R5, 0x1, -R3.reuse ;  /* 0x000000010505e824 */ /* 0x100fe200078e0a03 */
[C---:B------:R-:W-:Y:S01]  /*72e0*/  ISETP.GT.U32.AND P6, PT, R3.reuse, R9, PT ;  /* 0x000000090300720c */ /* 0x040fe20003fc4070 */
[----:B------:R-:W-:Y:S01]  /*72f0*/  @!P1 IMAD.MOV R12, RZ, RZ, -R12 ;  /* 0x000000ffff0c9224 */ /* 0x000fe200078e0a0c */
[C---:B------:R-:W-:Y:S01]  /*7300*/  ISETP.GT.U32.AND P1, PT, R3.reuse, R7, PT ;  /* 0x000000070300720c */ /* 0x040fe20003f24070 */
[----:B------:R-:W-:Y:S01]  /*7310*/  @!P5 IMAD.IADD R10, R10, 0x1, -R3 ;  /* 0x000000010a0ad824 */ /* 0x000fe200078e0a03 */
[----:B------:R-:W-:Y:S01]  /*7320*/  ISETP.GT.U32.AND P5, PT, R3, R8, PT ;  /* 0x000000080300720c */ /* 0x000fe20003fa4070 */
[C---:B------:R-:W-:Y:S01]  /*7330*/  VIADD R19, R21.reuse, 0xf6 ;  /* 0x000000f615137836 */ /* 0x040fe20000000000 */
[----:B------:R0:W-:Y:S01]  /*7340*/  STL [R1+0x318], R12 ;  /* 0x0003180c01007387 */ /* 0x0001e20000100800 */
[----:B------:R-:W-:-:S02]  /*7350*/  VIADD R16, R21, 0xf4 ;  /* 0x000000f415107836 */ /* 0x000fc40000000000 */
[----:B------:R-:W-:Y:S01]  /*7360*/  VIADD R6, R21, 0xf2 ;  /* 0x000000f215067836 */ /* 0x000fe20000000000 */
[----:B------:R-:W-:Y:S02]  /*7370*/  IABS R0, R19 ;  /* 0x0000001300007213 */ /* 0x000fe40000000000 */
[----:B------:R-:W-:Y:S01]  /*7380*/  IABS R11, R16 ;  /* 0x00000010000b7213 */ /* 0x000fe20000000000 */
[--C-:B------:R-:W-:Y:S01]  /*7390*/  @!P6 IMAD.IADD R9, R9, 0x1, -R3.reuse ;  /* 0x000000010909e824 */ /* 0x100fe200078e0a03 */
[----:B------:R-:W-:Y:S01]  /*73a0*/  IABS R18, R6 ;  /* 0x0000000600127213 */ /* 0x000fe20000000000 */
[--C-:B------:R-:W-:Y:S01]  /*73b0*/  @!P1 IMAD.IADD R7, R7, 0x1, -R3.reuse ;  /* 0x0000000107079824 */ /* 0x100fe200078e0a03 */
[C---:B------:R-:W-:Y:S01]  /*73c0*/  ISETP.GT.U32.AND P1, PT, R3.reuse, R10, PT ;  /* 0x0000000a0300720c */ /* 0x040fe20003f24070 */
[----:B------:R-:W-:Y:S01]  /*73d0*/  @!P5 IMAD.IADD R8, R8, 0x1, -R3 ;  /* 0x000000010808d824 */ /* 0x000fe200078e0a03 */
[C---:B------:R-:W-:Y:S01]  /*73e0*/  ISETP.GT.U32.AND P5, PT, R3.reuse, R9, PT ;  /* 0x000000090300720c */ /* 0x040fe20003fa4070 */
[----:B0-----:R-:W-:Y:S01]  /*73f0*/  IMAD.MOV.U32 R12, RZ, RZ, R5 ;  /* 0x000000ffff0c7224 */ /* 0x001fe200078e0005 */
[----:B------:R-:W-:Y:S01]  /*7400*/  ISETP.GT.U32.AND P6, PT, R3, R7, PT ;  /* 0x000000070300720c */ /* 0x000fe20003fc4070 */
[----:B------:R-:W-:-:S04]  /*7410*/  IMAD.HI.U32 R4, R13, R0, RZ ;  /* 0x000000000d047227 */ /* 0x000fc800078e00ff */
[----:B------:R-:W-:-:S04]  /*7420*/  IMAD.HI.U32 R5, R13, R11, RZ ;  /* 0x0000000b0d057227 */ /* 0x000fc800078e00ff */
[----:B------:R-:W-:Y:S02]  /*7430*/  IMAD.MOV R4, RZ, RZ, -R4 ;  /* 0x000000ffff047224 */ /* 0x000fe400078e0a04 */
[----:B------:R-:W-:Y:S02]  /*7440*/  IMAD.MOV R5, RZ, RZ, -R5 ;  /* 0x000000ffff057224 */ /* 0x000fe400078e0a05 */
[----:B------:R-:W-:Y:S01]  /*7450*/  @!P4 IMAD.MOV R12, RZ, RZ, -R12 ;  /* 0x000000ffff0cc224 */ /* 0x000fe200078e0a0c */
[C---:B------:R-:W-:Y:S01]  /*7460*/  ISETP.GT.U32.AND P4, PT, R3.reuse, R8, PT ;  /* 0x000000080300720c */ /* 0x040fe20003f84070 */
[C---:B------:R-:W-:Y:S02]  /*7470*/  IMAD R0, R3.reuse, R4, R0 ;  /* 0x0000000403007224 */ /* 0x040fe400078e0200 */
[C---:B------:R-:W-:Y:S01]  /*7480*/  IMAD R11, R3.reuse, R5, R11 ;  /* 0x00000005030b7224 */ /* 0x040fe200078e020b */
[----:B------:R0:W-:Y:S01]  /*7490*/  STL [R1+0x314], R12 ;  /* 0x0003140c01007387 */ /* 0x0001e20000100800 */
[--C-:B------:R-:W-:Y:S01]  /*74a0*/  @!P1 IMAD.IADD R10, R10, 0x1, -R3.reuse ;  /* 0x000000010a0a9824 */ /* 0x100fe200078e0a03 */
[----:B------:R-:W-:Y:S01]  /*74b0*/  ISETP.GT.U32.AND P1, PT, R3, R0, PT ;  /* 0x000000000300720c */ /* 0x000fe20003f24070 */
[----:B------:R-:W-:Y:S01]  /*74c0*/  @!P5 IMAD.IADD R9, R9, 0x1, -R3 ;  /* 0x000000010909d824 */ /* 0x000fe200078e0a03 */
[----:B------:R-:W-:Y:S01]  /*74d0*/  ISETP.GT.U32.AND P5, PT, R3, R11, PT ;  /* 0x0000000b0300720c */ /* 0x000fe20003fa4070 */
[----:B------:R-:W-:-:S02]  /*74e0*/  VIADD R4, R21, 0xf0 ;  /* 0x000000f015047836 */ /* 0x000fc40000000000 */
[----:B------:R-:W-:Y:S02]  /*74f0*/  VIADD R5, R21, 0xee ;  /* 0x000000ee15057836 */ /* 0x000fe40000000000 */
[--C-:B------:R-:W-:Y:S01]  /*7500*/  @!P4 IMAD.IADD R8, R8, 0x1, -R3.reuse ;  /* 0x000000010808c824 */ /* 0x100fe200078e0a03 */
[----:B------:R-:W-:Y:S01]  /*7510*/  IABS R17, R4 ;  /* 0x0000000400117213 */ /* 0x000fe20000000000 */
[--C-:B------:R-:W-:Y:S01]  /*7520*/  @!P6 IMAD.IADD R7, R7, 0x1, -R3.reuse ;  /* 0x000000010707e824 */ /* 0x100fe200078e0a03 */
[----:B------:R-:W-:Y:S01]  /*7530*/  ISETP.GE.AND P4, PT, R19, RZ, PT ;  /* 0x000000ff1300720c */ /* 0x000fe20003f86270 */
[----:B------:R-:W-:Y:S01]  /*7540*/  IMAD.MOV.U32 R22, RZ, RZ, R10 ;  /* 0x000000ffff167224 */ /* 0x000fe200078e000a */
[----:B------:R-:W-:Y:S01]  /*7550*/  IABS R19, R5 ;  /* 0x0000000500137213 */ /* 0x000fe20000000000 */
[----:B------:R-:W-:Y:S01]  /*7560*/  @!P1 IMAD.IADD R0, R0, 0x1, -R3 ;  /* 0x0000000100009824 */ /* 0x000fe200078e0a03 */
[----:B------:R-:W-:Y:S01]  /*7570*/  ISETP.GE.AND P6, PT, R2, RZ, PT ;  /* 0x000000ff0200720c */ /* 0x000fe20003fc6270 */
[----:B------:R-:W-:Y:S01]  /*7580*/  IMAD.HI.U32 R2, R13, R17, RZ ;  /* 0x000000110d027227 */ /* 0x000fe200078e00ff */
[----:B------:R-:W-:-:S03]  /*7590*/  ISETP.GE.AND P1, PT, R16, RZ, PT ;  /* 0x000000ff1000720c */ /* 0x000fc60003f26270 */
[----:B------:R-:W-:Y:S02]  /*75a0*/  @!P5 IMAD.IADD R11, R11, 0x1, -R3 ;  /* 0x000000010b0bd824 */ /* 0x000fe400078e0a03 */
[----:B------:R-:W-:Y:S02]  /*75b0*/  IMAD.MOV.U32 R20, RZ, RZ, R7 ;  /* 0x000000ffff147224 */ /* 0x000fe400078e0007 */
[----:B------:R-:W-:Y:S02]  /*75c0*/  IMAD.MOV.U32 R16, RZ, RZ, R19 ;  /* 0x000000ffff107224 */ /* 0x000fe400078e0013 */
[----:B------:R-:W-:Y:S02]  /*75d0*/  IMAD.MOV R2, RZ, RZ, -R2 ;  /* 0x000000ffff027224 */ /* 0x000fe400078e0a02 */
[----:B------:R-:W-:Y:S01]  /*75e0*/  @!P0 IMAD.MOV R20, RZ, RZ, -R20 ;  /* 0x000000ffff148224 */ /* 0x000fe200078e0a14 */
[----:B------:R-:W-:Y:S01]  /*75f0*/  ISETP.GT.U32.AND P0, PT, R3, R11, PT ;  /* 0x0000000b0300720c */ /* 0x000fe20003f04070 */
[----:B0-----:R-:W-:-:S04]  /*7600*/  IMAD.HI.U32 R12, R13, R18, RZ ;  /* 0x000000120d0c7227 */ /* 0x001fc800078e00ff */
[----:B------:R-:W-:-:S04]  /*7610*/  IMAD.HI.U32 R10, R13, R16, RZ ;  /* 0x000000100d0a7227 */ /* 0x000fc800078e00ff */
[C---:B------:R-:W-:Y:S02]  /*7620*/  IMAD R17, R3.reuse, R2, R17 ;  /* 0x0000000203117224 */ /* 0x040fe400078e0211 */
[----:B------:R-:W-:Y:S01]  /*7630*/  @!P3 IMAD.MOV R22, RZ, RZ, -R22 ;  /* 0x000000ffff16b224 */ /* 0x000fe200078e0a16 */
[C---:B------:R-:W-:Y:S01]  /*7640*/  ISETP.GT.U32.AND P3, PT, R3.reuse, R0, PT ;  /* 0x000000000300720c */ /* 0x040fe20003f64070 */
[----:B------:R-:W-:Y:S02]  /*7650*/  IMAD.MOV R12, RZ, RZ, -R12 ;  /* 0x000000ffff0c7224 */ /* 0x000fe400078e0a0c */
[----:B------:R-:W-:Y:S01]  /*7660*/  IMAD.MOV R7, RZ, RZ, -R10 ;  /* 0x000000ffff077224 */ /* 0x000fe200078e0a0a */
[----:B------:R0:W-:Y:S01]  /*7670*/  STL [R1+0x2f0], R22 ;  /* 0x0002f01601007387 */ /* 0x0001e20000100800 */
[----:B------:R-:W-:Y:S01]  /*7680*/  @!P6 IMAD.MOV R8, RZ, RZ, -R8 ;  /* 0x000000ffff08e224 */ /* 0x000fe200078e0a08 */
[C---:B------:R-:W-:Y:S01]  /*7690*/  ISETP.GT.U32.AND P6, PT, R3.reuse, R17, PT ;  /* 0x000000110300720c */ /* 0x040fe20003fc4070 */
[C---:B------:R-:W-:Y:S01]  /*76a0*/  IMAD R18, R3.reuse, R12, R18 ;  /* 0x0000000c03127224 */ /* 0x040fe200078e0212 */
[----:B------:R-:W-:Y:S01]  /*76b0*/  STL [R1+0x2f4], R20 ;  /* 0x0002f41401007387 */ /* 0x000fe20000100800 */
[----:B------:R-:W-:-:S02]  /*76c0*/  IMAD R16, R3, R7, R16 ;  /* 0x0000000703107224 */ /* 0x000fc400078e0210 */
[----:B------:R-:W-:Y:S01]  /*76d0*/  @!P0 IMAD.IADD R11, R11, 0x1, -R3 ;  /* 0x000000010b0b8824 */ /* 0x000fe200078e0a03 */
[C---:B------:R-:W-:Y:S01]  /*76e0*/  ISETP.GT.U32.AND P5, PT, R3.reuse, R18, PT ;  /* 0x000000120300720c */ /* 0x040fe20003fa4070 */
[----:B------:R-:W-:Y:S01]  /*76f0*/  @!P2 IMAD.MOV R9, RZ, RZ, -R9 ;  /* 0x000000ffff09a224 */ /* 0x000fe200078e0a09 */
[----:B------:R-:W-:Y:S01]  /*7700*/  ISETP.GT.U32.AND P0, PT, R3, R16, PT ;  /* 0x000000100300720c */ /* 0x000fe20003f04070 */
[--C-:B------:R-:W-:Y:S01]  /*7710*/  @!P3 IMAD.IADD R0, R0, 0x1, -R3.reuse ;  /* 0x000000010000b824 */ /* 0x100fe200078e0a03 */
[----:B------:R-:W-:Y:S01]  /*7720*/  ISETP.GE.AND P3, PT, R4, RZ, PT ;  /* 0x000000ff0400720c */ /* 0x000fe20003f66270 */
[----:B------:R-:W-:Y:S01]  /*7730*/  VIADD R4, R21, 0xea ;  /* 0x000000ea15047836 */ /* 0x000fe20000000000 */
[----:B------:R-:W-:Y:S01]  /*7740*/  STL [R1+0x2f8], R9 ;  /* 0x0002f80901007387 */ /* 0x000fe20000100800 */
[----:B------:R-:W-:Y:S01]  /*7750*/  @!P6 IMAD.IADD R17, R17, 0x1, -R3 ;  /* 0x000000011111e824 */ /* 0x000fe200078e0a03 */
[----:B------:R-:W-:Y:S01]  /*7760*/  ISETP.GE.AND P2, PT, R6, RZ, PT ;  /* 0x000000ff0600720c */ /* 0x000fe20003f46270 */
[C---:B------:R-:W-:Y:S01]  /*7770*/  VIADD R2, R21.reuse, 0xec ;  /* 0x000000ec15027836 */ /* 0x040fe20000000000 */
[----:B------:R1:W-:Y:S01]  /*7780*/  STL [R1+0x2fc], R8 ;  /* 0x0002fc0801007387 */ /* 0x0003e20000100800 */
[----:B------:R-:W-:-:S02]  /*7790*/  VIADD R6, R21, 0xe8 ;  /* 0x000000e815067836 */ /* 0x000fc40000000000 */
[--C-:B------:R-:W-:Y:S01]  /*77a0*/  @!P5 IMAD.IADD R18, R18, 0x1, -R3.reuse ;  /* 0x000000011212d824 */ /* 0x100fe200078e0a03 */
[----:B------:R-:W-:Y:S01]  /*77b0*/  ISETP.GE.AND P5, PT, R5, RZ, PT ;  /* 0x000000ff0500720c */ /* 0x000fe20003fa6270 */
[----:B------:R-:W-:Y:S01]  /*77c0*/  @!P0 IMAD.IADD R16, R16, 0x1, -R3 ;  /* 0x0000000110108824 */ /* 0x000fe200078e0a03 */
[----:B------:R-:W-:Y:S01]  /*77d0*/  IABS R5, R4 ;  /* 0x0000000400057213 */ /* 0x000fe20000000000 */
[----:B0-----:R-:W-:Y:S01]  /*77e0*/  IMAD.MOV.U32 R22, RZ, RZ, R11 ;  /* 0x000000ffff167224 */ /* 0x001fe200078e000b */
[----:B------:R-:W-:Y:S01]  /*77f0*/  IABS R10, R2 ;  /* 0x00000002000a7213 */ /* 0x000fe20000000000 */
[----:B-1----:R-:W-:Y:S01]  /*7800*/  IMAD.MOV.U32 R8, RZ, RZ, R0 ;  /* 0x000000ffff087224 */ /* 0x002fe200078e0000 */
[C---:B------:R-:W-:Y:S01]  /*7810*/  ISETP.GT.U32.AND P0, PT, R3.reuse, R16, PT ;  /* 0x000000100300720c */ /* 0x040fe20003f04070 */
[----:B------:R-:W-:Y:S01]  /*7820*/  @!P1 IMAD.MOV R22, RZ, RZ, -R22 ;  /* 0x000000ffff169224 */ /* 0x000fe200078e0a16 */
[C---:B------:R-:W-:Y:S01]  /*7830*/  ISETP.GT.U32.AND P6, PT, R3.reuse, R18, PT ;  /* 0x000000120300720c */ /* 0x040fe20003fc4070 */
[----:B------:R-:W-:Y:S01]  /*7840*/  @!P4 IMAD.MOV R8, RZ, RZ, -R8 ;  /* 0x000000ffff08c224 */ /* 0x000fe200078e0a08 */
[----:B------:R-:W-:Y:S01]  /*7850*/  ISETP.GT.U32.AND P4, PT, R3, R17, PT ;  /* 0x000000110300720c */ /* 0x000fe20003f84070 */
[----:B------:R-:W-:Y:S01]  /*7860*/  IMAD.HI.U32 R7, R13, R10, RZ ;  /* 0x0000000a0d077227 */ /* 0x000fe200078e00ff */
[----:B------:R-:W-:-:S02]  /*7870*/  IABS R12, R6 ;  /* 0x00000006000c7213 */ /* 0x000fc40000000000 */
[----:B------:R0:W-:Y:S01]  /*7880*/  STL [R1+0x300], R8 ;  /* 0x0003000801007387 */ /* 0x0001e20000100800 */
[----:B------:R-:W-:Y:S02]  /*7890*/  IMAD.MOV R7, RZ, RZ, -R7 ;  /* 0x000000ffff077224 */ /* 0x000fe400078e0a07 */
[----:B------:R-:W-:Y:S01]  /*78a0*/  IMAD.HI.U32 R19, R13, R12, RZ ;  /* 0x0000000c0d137227 */ /* 0x000fe200078e00ff */
[----:B------:R-:W-:Y:S03]  /*78b0*/  STL [R1+0x234], R22 ;  /* 0x0002341601007387 */ /* 0x000fe60000100800 */
[--C-:B------:R-:W-:Y:S02]  /*78c0*/  @!P0 IMAD.IADD R16, R16, 0x1, -R3.reuse ;  /* 0x0000000110108824 */ /* 0x100fe400078e0a03 */
[----:B------:R-:W-:Y:S01]  /*78d0*/  @!P4 IMAD.IADD R17, R17, 0x1, -R3 ;  /* 0x000000011111c824 */ /* 0x000fe200078e0a03 */
[----:B------:R-:W-:Y:S01]  /*78e0*/  ISETP.GE.AND P4, PT, R2, RZ, PT ;  /* 0x000000ff0200720c */ /* 0x000fe20003f86270 */
[----:B0-----:R-:W-:-:S04]  /*78f0*/  IMAD.HI.U32 R8, R13, R5, RZ ;  /* 0x000000050d087227 */ /* 0x001fc800078e00ff */
[----:B------:R-:W-:Y:S02]  /*7900*/  IMAD.MOV R8, RZ, RZ, -R8 ;  /* 0x000000ffff087224 */ /* 0x000fe400078e0a08 */
[C---:B------:R-:W-:Y:S02]  /*7910*/  IMAD R10, R3.reuse, R7, R10 ;  /* 0x00000007030a7224 */ /* 0x040fe400078e020a */
[C---:B------:R-:W-:Y:S02]  /*7920*/  IMAD R2, R3.reuse, R8, R5 ;  /* 0x0000000803027224 */ /* 0x040fe400078e0205 */
[----:B------:R-:W-:Y:S01]  /*7930*/  @!P6 IMAD.IADD R18, R18, 0x1, -R3 ;  /* 0x000000011212e824 */ /* 0x000fe200078e0a03 */
[----:B------:R-:W-:Y:S01]  /*7940*/  ISETP.GT.U32.AND P6, PT, R3, R10, PT ;  /* 0x0000000a0300720c */ /* 0x000fe20003fc4070 */
[----:B------:R-:W-:Y:S01]  /*7950*/  VIADD R5, R21, 0xe4 ;  /* 0x000000e415057836 */ /* 0x000fe20000000000 */
[----:B------:R-:W-:Y:S01]  /*7960*/  ISETP.GT.U32.AND P0, PT, R3, R2, PT ;  /* 0x000000020300720c */ /* 0x000fe20003f04070 */
[----:B------:R-:W-:-:S02]  /*7970*/  IMAD.MOV R19, RZ, RZ, -R19 ;  /* 0x000000ffff137224 */ /* 0x000fc400078e0a13 */
[----:B------:R-:W-:Y:S01]  /*7980*/  VIADD R0, R21, 0xe6 ;  /* 0x000000e615007836 */ /* 0x000fe20000000000 */
[----:B------:R-:W-:Y:S01]  /*7990*/  IABS R9, R5 ;  /* 0x0000000500097213 */ /* 0x000fe20000000000 */
[----:B------:R-:W-:Y:S02]  /*79a0*/  IMAD R12, R3, R19, R12 ;  /* 0x00000013030c7224 */ /* 0x000fe400078e020c */
[----:B------:R-:W-:Y:S01]  /*79b0*/  IMAD.MOV.U32 R20, RZ, RZ, R18 ;  /* 0x000000ffff147224 */ /* 0x000fe200078e0012 */
[----:B------:R-:W-:Y:S01]  /*79c0*/  IABS R7, R0 ;  /* 0x0000000000077213 */ /* 0x000fe20000000000 */
[----:B------:R-:W-:-:S04]  /*79d0*/  IMAD.HI.U32 R11, R13, R9, RZ ;  /* 0x000000090d0b7227 */ /* 0x000fc800078e00ff */
[--C-:B------:R-:W-:Y:S02]  /*79e0*/  @!P0 IMAD.IADD R2, R2, 0x1, -R3.reuse ;  /* 0x0000000102028824 */ /* 0x100fe400078e0a03 */
[----:B------:R-:W-:Y:S01]  /*79f0*/  @!P6 IMAD.IADD R10, R10, 0x1, -R3 ;  /* 0x000000010a0ae824 */ /* 0x000fe200078e0a03 */
[----:B------:R-:W-:Y:S01]  /*7a00*/  ISETP.GE.AND P6, PT, R4, RZ, PT ;  /* 0x000000ff0400720c */ /* 0x000fe20003fc6270 */
[----:B------:R-:W-:Y:S01]  /*7a10*/  IMAD.MOV R11, RZ, RZ, -R11 ;  /* 0x000000ffff0b7224 */ /* 0x000fe200078e0a0b */
[C---:B------:R-:W-:Y:S01]  /*7a20*/  ISETP.GT.U32.AND P1, PT, R3.reuse, R2, PT ;  /* 0x000000020300720c */ /* 0x040fe20003f24070 */
        /* <DEDUP_REMOVED lines=8> */
[----:B------:R-:W-:-:S02]  /*7ab0*/  @!P5 IMAD.MOV R16, RZ, RZ, -R16 ;  /* 0x000000ffff10d224 */ /* 0x000fc400078e0a10 */
[--C-:B------:R-:W-:Y:S01]  /*7ac0*/  @!P1 IMAD.IADD R2, R2, 0x1, -R3.reuse ;  /* 0x0000000102029824 */ /* 0x100fe200078e0a03 */
[----:B------:R-:W-:Y:S01]  /*7ad0*/  ISETP.GT.U32.AND P1, PT, R3, R9, PT ;  /* 0x000000090300720c */ /* 0x000fe20003f24070 */
[----:B------:R-:W-:Y:S01]  /*7ae0*/  IMAD.MOV R8, RZ, RZ, -R8 ;  /* 0x000000ffff087224 */ /* 0x000fe200078e0a08 */
[----:B------:R-:W-:Y:S01]  /*7af0*/  STL [R1+0x224], R17 ;  /* 0x0002241101007387 */ /* 0x000fe20000100800 */
[----:B------:R-:W-:Y:S01]  /*7b00*/  @!P0 IMAD.IADD R10, R10, 0x1, -R3 ;  /* 0x000000010a0a8824 */ /* 0x000fe200078e0a03 */
[----:B------:R-:W-:Y:S01]  /*7b10*/  ISETP.GE.AND P0, PT, R0, RZ, PT ;  /* 0x000000ff0000720c */ /* 0x000fe20003f06270 */
[----:B------:R-:W-:Y:S01]  /*7b20*/  VIADD R4, R21, 0xe2 ;  /* 0x000000e215047836 */ /* 0x000fe20000000000 */
[----:B------:R0:W-:Y:S01]  /*7b30*/  STL [R1+0x2e0], R16 ;  /* 0x0002e01001007387 */ /* 0x0001e20000100800 */
[----:B------:R-:W-:Y:S02]  /*7b40*/  IMAD R7, R3, R8, R7 ;  /* 0x0000000803077224 */ /* 0x000fe400078e0207 */
[----:B------:R-:W-:Y:S01]  /*7b50*/  VIADD R0, R21, 0xe0 ;  /* 0x000000e015007836 */ /* 0x000fe20000000000 */
[----:B------:R-:W-:Y:S01]  /*7b60*/  IABS R8, R4 ;  /* 0x0000000400087213 */ /* 0x000fe20000000000 */
[--C-:B------:R-:W-:Y:S01]  /*7b70*/  @!P2 IMAD.IADD R12, R12, 0x1, -R3.reuse ;  /* 0x000000010c0ca824 */ /* 0x100fe200078e0a03 */
[----:B------:R-:W-:Y:S01]  /*7b80*/  ISETP.GT.U32.AND P5, PT, R3, R7, PT ;  /* 0x000000070300720c */ /* 0x000fe20003fa4070 */
[----:B------:R-:W-:Y:S01]  /*7b90*/  @!P1 IMAD.IADD R9, R9, 0x1, -R3 ;  /* 0x0000000109099824 */ /* 0x000fe200078e0a03 */
[----:B------:R-:W-:Y:S01]  /*7ba0*/  IABS R11, R0 ;  /* 0x00000000000b7213 */ /* 0x000fe20000000000 */
[----:B------:R-:W-:Y:S01]  /*7bb0*/  IMAD.HI.U32 R6, R13, R8, RZ ;  /* 0x000000080d067227 */ /* 0x000fe200078e00ff */
[----:B------:R-:W-:-:S02]  /*7bc0*/  ISETP.GE.AND P2, PT, R5, RZ, PT ;  /* 0x000000ff0500720c */ /* 0x000fc40003f46270 */
[C---:B------:R-:W-:Y:S01]  /*7bd0*/  ISETP.GT.U32.AND P1, PT, R3.reuse, R9, PT ;  /* 0x000000090300720c */ /* 0x040fe20003f24070 */
[----:B0-----:R-:W-:Y:S02]  /*7be0*/  IMAD.MOV.U32 R16, RZ, RZ, R10 ;  /* 0x000000ffff107224 */ /* 0x001fe400078e000a */
[----:B------:R-:W-:Y:S02]  /*7bf0*/  IMAD.MOV R6, RZ, RZ, -R6 ;  /* 0x000000ffff067224 */ /* 0x000fe400078e0a06 */
[----:B------:R-:W-:Y:S01]  /*7c00*/  @!P4 IMAD.MOV R16, RZ, RZ, -R16 ;  /* 0x000000ffff10c224 */ /* 0x000fe200078e0a10 */
[C---:B------:R-:W-:Y:S01]  /*7c10*/  ISETP.GT.U32.AND P4, PT, R3.reuse, R12, PT ;  /* 0x0000000c0300720c */ /* 0x040fe20003f84070 */
[----:B------:R-:W-:Y:S02]  /*7c20*/  IMAD R8, R3, R6, R8 ;  /* 0x0000000603087224 */ /* 0x000fe400078e0208 */
[----:B------:R-:W-:Y:S01]  /*7c30*/  @!P5 IMAD.IADD R7, R7, 0x1, -R3 ;  /* 0x000000010707d824 */ /* 0x000fe200078e0a03 */
[----:B------:R0:W-:Y:S01]  /*7c40*/  STL [R1+0x2e4], R16 ;  /* 0x0002e41001007387 */ /* 0x0001e20000100800 */
[----:B------:R-:W-:-:S02]  /*7c50*/  VIADD R5, R21, 0xde ;  /* 0x000000de15057836 */ /* 0x000fc40000000000 */
[----:B------:R-:W-:Y:S01]  /*7c60*/  @!P1 IMAD.IADD R9, R9, 0x1, -R3 ;  /* 0x0000000109099824 */ /* 0x000fe200078e0a03 */
[C---:B------:R-:W-:Y:S02]  /*7c70*/  ISETP.GT.U32.AND P5, PT, R3.reuse, R7, PT ;  /* 0x000000070300720c */ /* 0x040fe40003fa4070 */
[----:B------:R-:W-:Y:S01]  /*7c80*/  IABS R10, R5 ;  /* 0x00000005000a7213 */ /* 0x000fe20000000000 */
[----:B------:R-:W-:Y:S02]  /*7c90*/  @!P2 IMAD.MOV R9, RZ, RZ, -R9 ;  /* 0x000000ffff09a224 */ /* 0x000fe400078e0a09 */
[----:B------:R-:W-:Y:S01]  /*7ca0*/  @!P4 IMAD.IADD R12, R12, 0x1, -R3 ;  /* 0x000000010c0cc824 */ /* 0x000fe200078e0a03 */
[----:B------:R-:W-:Y:S01]  /*7cb0*/  ISETP.GT.U32.AND P4, PT, R3, R8, PT ;  /* 0x000000080300720c */ /* 0x000fe20003f84070 */
[----:B0-----:R-:W-:Y:S02]  /*7cc0*/  IMAD.MOV.U32 R16, RZ, RZ, R2 ;  /* 0x000000ffff107224 */ /* 0x001fe400078e0002 */
[----:B------:R-:W-:-:S04]  /*7cd0*/  IMAD.HI.U32 R2, R13, R11, RZ ;  /* 0x0000000b0d027227 */ /* 0x000fc800078e00ff */
[----:B------:R-:W-:Y:S02]  /*7ce0*/  IMAD.MOV R2, RZ, RZ, -R2 ;  /* 0x000000ffff027224 */ /* 0x000fe400078e0a02 */
[----:B------:R-:W-:Y:S01]  /*7cf0*/  @!P6 IMAD.MOV R16, RZ, RZ, -R16 ;  /* 0x000000ffff10e224 */ /* 0x000fe200078e0a10 */
[----:B------:R-:W-:Y:S01]  /*7d00*/  ISETP.GE.AND P6, PT, R4, RZ, PT ;  /* 0x000000ff0400720c */ /* 0x000fe20003fc6270 */
[----:B------:R-:W-:Y:S02]  /*7d10*/  IMAD R11, R3, R2, R11 ;  /* 0x00000002030b7224 */ /* 0x000fe400078e020b */
[----:B------:R-:W-:Y:S01]  /*7d20*/  VIADD R2, R21, 0xdc ;  /* 0x000000dc15027836 */ /* 0x000fe20000000000 */
[----:B------:R0:W-:Y:S01]  /*7d30*/  STL [R1+0x2ec], R16 ;  /* 0x0002ec1001007387 */ /* 0x0001e20000100800 */
[----:B------:R-:W-:Y:S01]  /*7d40*/  IMAD.MOV.U32 R17, RZ, RZ, R12 ;  /* 0x000000ffff117224 */ /* 0x000fe200078e000c */
[----:B------:R-:W-:Y:S01]  /*7d50*/  ISETP.GT.U32.AND P1, PT, R3, R11, PT ;  /* 0x0000000b0300720c */ /* 0x000fe20003f24070 */
[--C-:B------:R-:W-:Y:S01]  /*7d60*/  @!P4 IMAD.IADD R8, R8, 0x1, -R3.reuse ;  /* 0x000000010808c824 */ /* 0x100fe200078e0a03 */
[----:B------:R-:W-:Y:S01]  /*7d70*/  ISETP.GE.AND P4, PT, R5, RZ, PT ;  /* 0x000000ff0500720c */ /* 0x000fe20003f86270 */
[----:B------:R-:W-:Y:S01]  /*7d80*/  @!P5 IMAD.IADD R7, R7, 0x1, -R3 ;  /* 0x000000010707d824 */ /* 0x000fe200078e0a03 */
[----:B------:R-:W-:Y:S01]  /*7d90*/  ISETP.GE.AND P5, PT, R0, RZ, PT ;  /* 0x000000ff0000720c */ /* 0x000fe20003fa6270 */
[----:B------:R-:W-:Y:S01]  /*7da0*/  VIADD R4, R21, 0xda ;  /* 0x000000da15047836 */ /* 0x000fe20000000000 */
[----:B------:R-:W-:Y:S01]  /*7db0*/  IABS R0, R2 ;  /* 0x0000000200007213 */ /* 0x000fe20000000000 */
[----:B------:R-:W-:Y:S01]  /*7dc0*/  @!P3 IMAD.MOV R17, RZ, RZ, -R17 ;  /* 0x000000ffff11b224 */ /* 0x000fe200078e0a11 */
[----:B------:R-:W-:Y:S01]  /*7dd0*/  ISETP.GT.U32.AND P3, PT, R3, R8, PT ;  /* 0x000000080300720c */ /* 0x000fe20003f64070 */
[----:B0-----:R-:W-:Y:S01]  /*7de0*/  IMAD.HI.U32 R16, R13, R10, RZ ;  /* 0x0000000a0d107227 */ /* 0x001fe200078e00ff */
[----:B------:R-:W-:-:S02]  /*7df0*/  IABS R6, R4 ;  /* 0x0000000400067213 */ /* 0x000fc40000000000 */
[----:B------:R-:W-:Y:S01]  /*7e00*/  ISETP.GE.AND P2, PT, R2, RZ, PT ;  /* 0x000000ff0200720c */ /* 0x000fe20003f46270 */
[----:B------:R-:W-:Y:S01]  /*7e10*/  @!P1 IMAD.IADD R11, R11, 0x1, -R3 ;  /* 0x000000010b0b9824 */ /* 0x000fe200078e0a03 */
[----:B------:R-:W-:Y:S01]  /*7e20*/  STL [R1+0x2e8], R17 ;  /* 0x0002e81101007387 */ /* 0x000fe20000100800 */
[----:B------:R-:W-:Y:S02]  /*7e30*/  IMAD.MOV R16, RZ, RZ, -R16 ;  /* 0x000000ffff107224 */ /* 0x000fe400078e0a10 */
[----:B------:R-:W-:Y:S01]  /*7e40*/  IMAD.HI.U32 R5, R13, R0, RZ ;  /* 0x000000000d057227 */ /* 0x000fe200078e00ff */
[----:B------:R-:W-:-:S03]  /*7e50*/  ISETP.GT.U32.AND P1, PT, R3, R11, PT ;  /* 0x0000000b0300720c */ /* 0x000fc60003f24070 */
[----:B------:R-:W-:Y:S02]  /*7e60*/  IMAD R10, R3, R16, R10 ;  /* 0x00000010030a7224 */ /* 0x000fe400078e020a */
[----:B------:R-:W-:Y:S02]  /*7e70*/  IMAD.MOV.U32 R12, RZ, RZ, R7 ;  /* 0x000000ffff0c7224 */ /* 0x000fe400078e0007 */
[----:B------:R-:W-:Y:S02]  /*7e80*/  IMAD.MOV R5, RZ, RZ, -R5 ;  /* 0x000000ffff057224 */ /* 0x000fe400078e0a05 */
[----:B------:R-:W-:-:S04]  /*7e90*/  IMAD.HI.U32 R7, R13, R6, RZ ;  /* 0x000000060d077227 */ /* 0x000fc800078e00ff */
[----:B------:R-:W-:Y:S01]  /*7ea0*/  @!P0 IMAD.MOV R12, RZ, RZ, -R12 ;  /* 0x000000ffff0c8224 */ /* 0x000fe200078e0a0c */
[C---:B------:R-:W-:Y:S01]  /*7eb0*/  ISETP.GT.U32.AND P0, PT, R3.reuse, R10, PT ;  /* 0x0000000a0300720c */ /* 0x040fe20003f04070 */
[----:B------:R-:W-:Y:S02]  /*7ec0*/  IMAD R0, R3, R5, R0 ;  /* 0x0000000503007224 */ /* 0x000fe400078e0200 */
[----:B------:R-:W-:Y:S01]  /*7ed0*/  IMAD.MOV R2, RZ, RZ, -R7 ;  /* 0x000000ffff027224 */ /* 0x000fe200078e0a07 */
[----:B------:R0:W-:Y:S01]  /*7ee0*/  STL [R1+0x2ac], R12 ;  /* 0x0002ac0c01007387 */ /* 0x0001e20000100800 */
[--C-:B------:R-:W-:Y:S01]  /*7ef0*/  @!P3 IMAD.IADD R8, R8, 0x1, -R3.reuse ;  /* 0x000000010808b824 */ /* 0x100fe200078e0a03 */
[----:B------:R-:W-:Y:S01]  /*7f00*/  ISETP.GE.AND P3, PT, R4, RZ, PT ;  /* 0x000000ff0400720c */ /* 0x000fe20003f66270 */
[----:B------:R-:W-:Y:S01]  /*7f10*/  @!P1 IMAD.IADD R11, R11, 0x1, -R3 ;  /* 0x000000010b0b9824 */ /* 0x000fe200078e0a03 */
[C---:B------:R-:W-:Y:S01]  /*7f20*/  ISETP.GT.U32.AND P1, PT, R3.reuse, R0, PT ;  /* 0x000000000300720c */ /* 0x040fe20003f24070 */
[----:B------:R-:W-:Y:S01]  /*7f30*/  IMAD R6, R3, R2, R6 ;  /* 0x0000000203067224 */ /* 0x000fe200078e0206 */
[----:B------:R1:W-:Y:S01]  /*7f40*/  STL [R1+0x2c0], R9 ;  /* 0x0002c00901007387 */ /* 0x0003e20000100800 */
[----:B------:R-:W-:-:S02]  /*7f50*/  IMAD.MOV.U32 R16, RZ, RZ, R8 ;  /* 0x000000ffff107224 */ /* 0x000fc400078e0008 */
[--C-:B------:R-:W-:Y:S02]  /*7f60*/  @!P0 IMAD.IADD R10, R10, 0x1, -R3.reuse ;  /* 0x000000010a0a8824 */ /* 0x100fe400078e0a03 */
[----:B------:R-:W-:Y:S01]  /*7f70*/  @!P6 IMAD.MOV R16, RZ, RZ, -R16 ;  /* 0x000000ffff10e224 */ /* 0x000fe200078e0a10 */
[----:B------:R-:W-:Y:S01]  /*7f80*/  ISETP.GT.U32.AND P6, PT, R3, R6, PT ;  /* 0x000000060300720c */ /* 0x000fe20003fc4070 */
[----:B------:R-:W-:Y:S01]  /*7f90*/  VIADD R7, R21, 0xd8 ;  /* 0x000000d815077836 */ /* 0x000fe20000000000 */
[----:B------:R-:W-:Y:S01]  /*7fa0*/  ISETP.GT.U32.AND P0, PT, R3, R10, PT ;  /* 0x0000000a0300720c */ /* 0x000fe20003f04070 */
[C---:B------:R-:W-:Y:S01]  /*7fb0*/  VIADD R4, R21.reuse, 0xd6 ;  /* 0x000000d615047836 */ /* 0x040fe20000000000 */
[----:B------:R-:W-:Y:S01]  /*7fc0*/  STL [R1+0x2dc], R16 ;  /* 0x0002dc1001007387 */ /* 0x000fe20000100800 */
[----:B------:R-:W-:Y:S01]  /*7fd0*/  @!P1 IMAD.IADD R0, R0, 0x1, -R3 ;  /* 0x0000000100009824 */ /* 0x000fe200078e0a03 */
[----:B------:R-:W-:Y:S01]  /*7fe0*/  IABS R5, R7 ;  /* 0x0000000700057213 */ /* 0x000fe20000000000 */
[----:B0-----:R-:W-:Y:S01]  /*7ff0*/  IMAD.MOV.U32 R12, RZ, RZ, R11 ;  /* 0x000000ffff0c7224 */ /* 0x001fe200078e000b */
[----:B-1----:R-:W-:Y:S01]  /*8000*/  IABS R9, R4 ;  /* 0x0000000400097213 */ /* 0x002fe20000000000 */
[----:B------:R-:W-:Y:S01]  /*8010*/  VIADD R2, R21, 0xd4 ;  /* 0x000000d415027836 */ /* 0x000fe20000000000 */
[----:B------:R-:W-:Y:S01]  /*8020*/  ISETP.GT.U32.AND P1, PT, R3, R0, PT ;  /* 0x000000000300720c */ /* 0x000fe20003f24070 */
[----:B------:R-:W-:-:S03]  /*8030*/  IMAD.HI.U32 R11, R13, R5, RZ ;  /* 0x000000050d0b7227 */ /* 0x000fc600078e00ff */
[----:B------:R-:W-:Y:S01]  /*8040*/  IABS R8, R2 ;  /* 0x0000000200087213 */ /* 0x000fe20000000000 */
[----:B------:R-:W-:Y:S02]  /*8050*/  @!P6 IMAD.IADD R6, R6, 0x1, -R3 ;  /* 0x000000010606e824 */ /* 0x000fe400078e0a03 */
[----:B------:R-:W-:Y:S02]  /*8060*/  IMAD.MOV R11, RZ, RZ, -R11 ;  /* 0x000000ffff0b7224 */ /* 0x000fe400078e0a0b */
[----:B------:R-:W-:Y:S01]  /*8070*/  @!P0 IMAD.IADD R10, R10, 0x1, -R3 ;  /* 0x000000010a0a8824 */ /* 0x000fe200078e0a03 */
[C---:B------:R-:W-:Y:S01]  /*8080*/  ISETP.GT.U32.AND P6, PT, R3.reuse, R6, PT ;  /* 0x000000060300720c */ /* 0x040fe20003fc4070 */
[----:B------:R-:W-:Y:S01]  /*8090*/  IMAD R5, R3, R11, R5 ;  /* 0x0000000b03057224 */ /* 0x000fe200078e0205 */
[----:B------:R-:W-:Y:S01]  /*80a0*/  ISETP.GE.AND P0, PT, R4, RZ, PT ;  /* 0x000000ff0400720c */ /* 0x000fe20003f06270 */
[----:B------:R-:W-:-:S04]  /*80b0*/  IMAD.HI.U32 R4, R13, R9, RZ ;  /* 0x000000090d047227 */ /* 0x000fc800078e00ff */
[----:B------:R-:W-:Y:S01]  /*80c0*/  @!P5 IMAD.MOV R12, RZ, RZ, -R12 ;  /* 0x000000ffff0cd224 */ /* 0x000fe200078e0a0c */
[----:B------:R-:W-:Y:S01]  /*80d0*/  ISETP.GE.AND P5, PT, R7, RZ, PT ;  /* 0x000000ff0700720c */ /* 0x000fe20003fa6270 */
[----:B------:R-:W-:Y:S02]  /*80e0*/  IMAD.MOV R4, RZ, RZ, -R4 ;  /* 0x000000ffff047224 */ /* 0x000fe400078e0a04 */
[----:B------:R-:W-:Y:S01]  /*80f0*/  @!P1 IMAD.IADD R0, R0, 0x1, -R3 ;  /* 0x0000000100009824 */ /* 0x000fe200078e0a03 */
[----:B------:R-:W-:Y:S01]  /*8100*/  ISETP.GT.U32.AND P1, PT, R3, R5, PT ;  /* 0x000000050300720c */ /* 0x000fe20003f24070 */
[----:B------:R-:W-:Y:S01]  /*8110*/  IMAD.HI.U32 R7, R13, R8, RZ ;  /* 0x000000080d077227 */ /* 0x000fe200078e00ff */
[----:B------:R0:W-:Y:S03]  /*8120*/  STL [R1+0x2d8], R12 ;  /* 0x0002d80c01007387 */ /* 0x0001e60000100800 */
[----:B------:R-:W-:-:S02]  /*8130*/  IMAD R9, R3, R4, R9 ;  /* 0x0000000403097224 */ /* 0x000fc400078e0209 */
[----:B------:R-:W-:Y:S02]  /*8140*/  IMAD.MOV.U32 R11, RZ, RZ, R0 ;  /* 0x000000ffff0b7224 */ /* 0x000fe400078e0000 */
[----:B------:R-:W-:Y:S02]  /*8150*/  IMAD.MOV R7, RZ, RZ, -R7 ;  /* 0x000000ffff077224 */ /* 0x000fe400078e0a07 */
[----:B------:R-:W-:Y:S02]  /*8160*/  @!P6 IMAD.IADD R6, R6, 0x1, -R3 ;  /* 0x000000010606e824 */ /* 0x000fe400078e0a03 */
[----:B------:R-:W-:Y:S01]  /*8170*/  @!P2 IMAD.MOV R11, RZ, RZ, -R11 ;  /* 0x000000ffff0ba224 */ /* 0x000fe200078e0a0b */
[C---:B------:R-:W-:Y:S01]  /*8180*/  ISETP.GT.U32.AND P2, PT, R3.reuse, R9, PT ;  /* 0x000000090300720c */ /* 0x040fe20003f44070 */
[----:B------:R-:W-:Y:S02]  /*8190*/  IMAD R8, R3, R7, R8 ;  /* 0x0000000703087224 */ /* 0x000fe400078e0208 */
[----:B------:R-:W-:-:S02]  /*81a0*/  IMAD.MOV.U32 R18, RZ, RZ, R6 ;  /* 0x000000ffff127224 */ /* 0x000fc400078e0006 */
[--C-:B------:R-:W-:Y:S02]  /*81b0*/  @!P1 IMAD.IADD R5, R5, 0x1, -R3.reuse ;  /* 0x0000000105059824 */ /* 0x100fe400078e0a03 */
[----:B------:R-:W-:Y:S01]  /*81c0*/  @!P3 IMAD.MOV R18, RZ, RZ, -R18 ;  /* 0x000000ffff12b224 */ /* 0x000fe200078e0a12 */
[C---:B------:R-:W-:Y:S01]  /*81d0*/  ISETP.GT.U32.AND P3, PT, R3.reuse, R8, PT ;  /* 0x000000080300720c */ /* 0x040fe20003f64070 */
[----:B0-----:R-:W-:Y:S01]  /*81e0*/  IMAD.MOV.U32 R12, RZ, RZ, R10 ;  /* 0x000000ffff0c7224 */ /* 0x001fe200078e000a */
[----:B------:R-:W-:Y:S01]  /*81f0*/  ISETP.GT.U32.AND P1, PT, R3, R5, PT ;  /* 0x000000050300720c */ /* 0x000fe20003f24070 */
[----:B------:R-:W-:Y:S02]  /*8200*/  VIADD R16, R21, 0xd2 ;  /* 0x000000d215107836 */ /* 0x000fe40000000000 */
[----:B------:R-:W-:Y:S01]  /*8210*/  @!P4 IMAD.MOV R12, RZ, RZ, -R12 ;  /* 0x000000ffff0cc224 */ /* 0x000fe200078e0a0c */
[----:B------:R-:W-:Y:S01]  /*8220*/  ISETP.GE.AND P4, PT, R2, RZ, PT ;  /* 0x000000ff0200720c */ /* 0x000fe20003f86270 */
[--C-:B------:R-:W-:Y:S01]  /*8230*/  @!P2 IMAD.IADD R9, R9, 0x1, -R3.reuse ;  /* 0x000000010909a824 */ /* 0x100fe200078e0a03 */
[----:B------:R-:W-:Y:S01]  /*8240*/  ISETP.GE.AND P6, PT, R16, RZ, PT ;  /* 0x000000ff1000720c */ /* 0x000fe20003fc6270 */
[----:B------:R-:W-:Y:S01]  /*8250*/  VIADD R10, R21, 0xd0 ;  /* 0x000000d0150a7836 */ /* 0x000fe20000000000 */
[----:B------:R-:W-:Y:S01]  /*8260*/  IABS R16, R16 ;  /* 0x0000001000107213 */ /* 0x000fe20000000000 */
[----:B------:R-:W-:Y:S01]  /*8270*/  STL [R1+0x2d0], R12 ;  /* 0x0002d00c01007387 */ /* 0x000fe20000100800 */
[----:B------:R-:W-:Y:S01]  /*8280*/  ISETP.GT.U32.AND P2, PT, R3, R9, PT ;  /* 0x000000090300720c */ /* 0x000fe20003f44070 */
[----:B------:R-:W-:-:S02]  /*8290*/  @!P3 IMAD.IADD R8, R8, 0x1, -R3 ;  /* 0x000000010808b824 */ /* 0x000fc400078e0a03 */
[----:B------:R0:W-:Y:S01]  /*82a0*/  STL [R1+0x2d4], R11 ;  /* 0x0002d40b01007387 */ /* 0x0001e20000100800 */
[----:B------:R-:W-:Y:S02]  /*82b0*/  IMAD.HI.U32 R17, R13, R16, RZ ;  /* 0x000000100d117227 */ /* 0x000fe400078e00ff */
[----:B------:R-:W-:Y:S01]  /*82c0*/  ISETP.GT.U32.AND P3, PT, R3, R8, PT ;  /* 0x000000080300720c */ /* 0x000fe20003f64070 */
[----:B------:R1:W-:Y:S01]  /*82d0*/  STL [R1+0x2c4], R18 ;  /* 0x0002c41201007387 */ /* 0x0003e20000100800 */
[----:B------:R-:W-:Y:S02]  /*82e0*/  VIADD R7, R21, 0xcc ;  /* 0x000000cc15077836 */ /* 0x000fe40000000000 */
[----:B------:R-:W-:Y:S02]  /*82f0*/  IMAD.MOV R17, RZ, RZ, -R17 ;  /* 0x000000ffff117224 */ /* 0x000fe400078e0a11 */
[----:B------:R-:W-:Y:S01]  /*8300*/  @!P1 IMAD.IADD R5, R5, 0x1, -R3 ;  /* 0x0000000105059824 */ /* 0x000fe200078e0a03 */
[----:B0-----:R-:W-:Y:S01]  /*8310*/  IABS R11, R10 ;  /* 0x0000000a000b7213 */ /* 0x001fe20000000000 */
[----:B------:R-:W-:Y:S01]  /*8320*/  VIADD R2, R21, 0xce ;  /* 0x000000ce15027836 */ /* 0x000fe20000000000 */
[----:B------:R-:W-:Y:S01]  /*8330*/  ISETP.GE.AND P1, PT, R10, RZ, PT ;  /* 0x000000ff0a00720c */ /* 0x000fe20003f26270 */
[----:B------:R-:W-:Y:S01]  /*8340*/  IMAD R10, R3, R17, R16 ;  /* 0x00000011030a7224 */ /* 0x000fe200078e0210 */
[----:B------:R-:W-:Y:S01]  /*8350*/  IABS R0, R7 ;  /* 0x0000000700007213 */ /* 0x000fe20000000000 */
[----:B------:R-:W-:Y:S01]  /*8360*/  IMAD.HI.U32 R12, R13, R11, RZ ;  /* 0x0000000b0d0c7227 */ /* 0x000fe200078e00ff */
[----:B------:R-:W-:-:S03]  /*8370*/  IABS R4, R2 ;  /* 0x0000000200047213 */ /* 0x000fc60000000000 */
[----:B------:R-:W-:Y:S02]  /*8380*/  IMAD.MOV R12, RZ, RZ, -R12 ;  /* 0x000000ffff0c7224 */ /* 0x000fe400078e0a0c */
[----:B------:R-:W-:Y:S01]  /*8390*/  @!P2 IMAD.IADD R9, R9, 0x1, -R3 ;  /* 0x000000010909a824 */ /* 0x000fe200078e0a03 */
[C---:B------:R-:W-:Y:S01]  /*83a0*/  ISETP.GT.U32.AND P2, PT, R3.reuse, R10, PT ;  /* 0x0000000a0300720c */ /* 0x040fe20003f44070 */
[----:B------:R-:W-:Y:S02]  /*83b0*/  IMAD R11, R3, R12, R11 ;  /* 0x0000000c030b7224 */ /* 0x000fe400078e020b */
[----:B------:R-:W-:-:S04]  /*83c0*/  IMAD.HI.U32 R12, R13, R0, RZ ;  /* 0x000000000d0c7227 */ /* 0x000fc800078e00ff */
[----:B------:R-:W-:Y:S02]  /*83d0*/  IMAD.MOV.U32 R19, RZ, RZ, R5 ;  /* 0x000000ffff137224 */ /* 0x000fe400078e0005 */
[----:B------:R-:W-:Y:S02]  /*83e0*/  IMAD.MOV R5, RZ, RZ, -R12 ;  /* 0x000000ffff057224 */ /* 0x000fe400078e0a0c */
[----:B------:R-:W-:Y:S02]  /*83f0*/  @!P3 IMAD.IADD R8, R8, 0x1, -R3 ;  /* 0x000000010808b824 */ /* 0x000fe400078e0a03 */
[----:B------:R-:W-:-:S04]  /*8400*/  IMAD.HI.U32 R6, R13, R4, RZ ;  /* 0x000000040d067227 */ /* 0x000fc800078e00ff */
[----:B-1----:R-:W-:Y:S02]  /*8410*/  IMAD.MOV.U32 R18, RZ, RZ, R9 ;  /* 0x000000ffff127224 */ /* 0x002fe400078e0009 */
[----:B------:R-:W-:Y:S01]  /*8420*/  @!P5 IMAD.MOV R19, RZ, RZ, -R19 ;  /* 0x000000ffff13d224 */ /* 0x000fe200078e0a13 */
[C---:B------:R-:W-:Y:S01]  /*8430*/  ISETP.GT.U32.AND P5, PT, R3.reuse, R11, PT ;  /* 0x0000000b0300720c */ /* 0x040fe20003fa4070 */
[----:B------:R-:W-:Y:S02]  /*8440*/  IMAD R0, R3, R5, R0 ;  /* 0x0000000503007224 */ /* 0x000fe400078e0200 */
[----:B------:R-:W-:Y:S01]  /*8450*/  IMAD.MOV.U32 R16, RZ, RZ, R8 ;  /* 0x000000ffff107224 */ /* 0x000fe200078e0008 */
[----:B------:R-:W-:Y:S01]  /*8460*/  STL [R1+0x264], R19 ;  /* 0x0002641301007387 */ /* 0x000fe20000100800 */
[----:B------:R-:W-:Y:S02]  /*8470*/  IMAD.MOV R6, RZ, RZ, -R6 ;  /* 0x000000ffff067224 */ /* 0x000fe400078e0a06 */
[----:B------:R-:W-:Y:S01]  /*8480*/  @!P0 IMAD.MOV R18, RZ, RZ, -R18 ;  /* 0x000000ffff128224 */ /* 0x000fe200078e0a12 */
[----:B------:R-:W-:Y:S01]  /*8490*/  ISETP.GE.AND P0, PT, R2, RZ, PT ;  /* 0x000000ff0200720c */ /* 0x000fe20003f06270 */
[----:B------:R-:W-:-:S02]  /*84a0*/  @!P2 IMAD.IADD R10, R10, 0x1, -R3 ;  /* 0x000000010a0aa824 */ /* 0x000fc400078e0a03 */
[----:B------:R-:W-:Y:S01]  /*84b0*/  @!P4 IMAD.MOV R16, RZ, RZ, -R16 ;  /* 0x000000ffff10c224 */ /* 0x000fe200078e0a10 */
[C---:B------:R-:W-:Y:S01]  /*84c0*/  ISETP.GT.U32.AND P4, PT, R3.reuse, R0, PT ;  /* 0x000000000300720c */ /* 0x040fe20003f84070 */
[C---:B------:R-:W-:Y:S01]  /*84d0*/  IMAD R2, R3.reuse, R6, R4 ;  /* 0x0000000603027224 */ /* 0x040fe200078e0204 */
[----:B------:R-:W-:Y:S01]  /*84e0*/  ISETP.GT.U32.AND P2, PT, R3, R10, PT ;  /* 0x0000000a0300720c */ /* 0x000fe20003f44070 */
[C---:B------:R-:W-:Y:S01]  /*84f0*/  VIADD R4, R21.reuse, 0xca ;  /* 0x000000ca15047836 */ /* 0x040fe20000000000 */
[----:B------:R0:W-:Y:S01]  /*8500*/  STL [R1+0x2a4], R18 ;  /* 0x0002a41201007387 */ /* 0x0001e20000100800 */
[----:B------:R-:W-:Y:S01]  /*8510*/  VIADD R5, R21, 0xc8 ;  /* 0x000000c815057836 */ /* 0x000fe20000000000 */
[----:B------:R-:W-:Y:S01]  /*8520*/  ISETP.GT.U32.AND P3, PT, R3, R2, PT ;  /* 0x000000020300720c */ /* 0x000fe20003f64070 */
[--C-:B------:R-:W-:Y:S01]  /*8530*/  @!P5 IMAD.IADD R11, R11, 0x1, -R3.reuse ;  /* 0x000000010b0bd824 */ /* 0x100fe200078e0a03 */
[----:B------:R-:W-:Y:S01]  /*8540*/  IABS R9, R4 ;  /* 0x0000000400097213 */ /* 0x000fe20000000000 */
[----:B------:R1:W-:Y:S01]  /*8550*/  STL [R1+0x2a8], R16 ;  /* 0x0002a81001007387 */ /* 0x0003e20000100800 */
[----:B------:R-:W-:Y:S01]  /*8560*/  IABS R8, R5 ;  /* 0x0000000500087213 */ /* 0x000fe20000000000 */
[----:B------:R-:W-:Y:S01]  /*8570*/  VIADD R6, R21, 0xc6 ;  /* 0x000000c615067836 */ /* 0x000fe20000000000 */
[----:B------:R-:W-:Y:S01]  /*8580*/  ISETP.GT.U32.AND P5, PT, R3, R11, PT ;  /* 0x0000000b0300720c */ /* 0x000fe20003fa4070 */
[----:B------:R-:W-:-:S02]  /*8590*/  @!P4 IMAD.IADD R0, R0, 0x1, -R3 ;  /* 0x000000010000c824 */ /* 0x000fc400078e0a03 */
[----:B------:R-:W-:Y:S01]  /*85a0*/  IMAD.HI.U32 R12, R13, R9, RZ ;  /* 0x000000090d0c7227 */ /* 0x000fe200078e00ff */
[----:B------:R-:W-:Y:S02]  /*85b0*/  IABS R17, R6 ;  /* 0x0000000600117213 */ /* 0x000fe40000000000 */
[----:B------:R-:W-:Y:S01]  /*85c0*/  ISETP.GT.U32.AND P4, PT, R3, R0, PT ;  /* 0x000000000300720c */ /* 0x000fe20003f84070 */
[--C-:B------:R-:W-:Y:S01]  /*85d0*/  @!P2 IMAD.IADD R10, R10, 0x1, -R3.reuse ;  /* 0x000000010a0aa824 */ /* 0x100fe200078e0a03 */
[----:B------:R-:W-:Y:S01]  /*85e0*/  ISETP.GE.AND P2, PT, R7, RZ, PT ;  /* 0x000000ff0700720c */ /* 0x000fe20003f46270 */
[----:B------:R-:W-:Y:S02]  /*85f0*/  @!P3 IMAD.IADD R2, R2, 0x1, -R3 ;  /* 0x000000010202b824 */ /* 0x000fe400078e0a03 */
[----:B------:R-:W-:Y:S02]  /*8600*/  IMAD.MOV R12, RZ, RZ, -R12 ;  /* 0x000000ffff0c7224 */ /* 0x000fe400078e0a0c */
[----:B------:R-:W-:Y:S01]  /*8610*/  IMAD.HI.U32 R7, R13, R8, RZ ;  /* 0x000000080d077227 */ /* 0x000fe200078e00ff */
[----:B------:R-:W-:-:S03]  /*8620*/  ISETP.GT.U32.AND P3, PT, R3, R2, PT ;  /* 0x000000020300720c */ /* 0x000fc60003f64070 */
[----:B------:R-:W-:Y:S02]  /*8630*/  IMAD R9, R3, R12, R9 ;  /* 0x0000000c03097224 */ /* 0x000fe400078e0209 */
[----:B------:R-:W-:Y:S02]  /*8640*/  IMAD.MOV R7, RZ, RZ, -R7 ;  /* 0x000000ffff077224 */ /* 0x000fe400078e0a07 */
[--C-:B------:R-:W-:Y:S01]  /*8650*/  @!P5 IMAD.IADD R11, R11, 0x1, -R3.reuse ;  /* 0x000000010b0bd824 */ /* 0x100fe200078e0a03 */
[C---:B------:R-:W-:Y:S01]  /*8660*/  ISETP.GT.U32.AND P5, PT, R3.reuse, R9, PT ;  /* 0x000000090300720c */ /* 0x040fe20003fa4070 */
[C---:B------:R-:W-:Y:S02]  /*8670*/  IMAD R8, R3.reuse, R7, R8 ;  /* 0x0000000703087224 */ /* 0x040fe400078e0208 */
[--C-:B------:R-:W-:Y:S02]  /*8680*/  @!P4 IMAD.IADD R0, R0, 0x1, -R3.reuse ;  /* 0x000000010000c824 */ /* 0x100fe400078e0a03 */
[----:B0-----:R-:W-:Y:S01]  /*8690*/  IMAD.MOV.U32 R18, RZ, RZ, R10 ;  /* 0x000000ffff127224 */ /* 0x001fe200078e000a */
[----:B------:R-:W-:Y:S01]  /*86a0*/  ISETP.GT.U32.AND P4, PT, R3, R8, PT ;  /* 0x000000080300720c */ /* 0x000fe20003f84070 */
[----:B------:R-:W-:Y:S01]  /*86b0*/  @!P3 IMAD.IADD R2, R2, 0x1, -R3 ;  /* 0x000000010202b824 */ /* 0x000fe200078e0a03 */
[----:B------:R-:W-:Y:S01]  /*86c0*/  ISETP.GE.AND P3, PT, R6, RZ, PT ;  /* 0x000000ff0600720c */ /* 0x000fe20003f66270 */
[----:B-1----:R-:W-:-:S02]  /*86d0*/  IMAD.MOV.U32 R16, RZ, RZ, R11 ;  /* 0x000000ffff107224 */ /* 0x002fc400078e000b */
[----:B------:R-:W-:Y:S01]  /*86e0*/  @!P6 IMAD.MOV R18, RZ, RZ, -R18 ;  /* 0x000000ffff12e224 */ /* 0x000fe200078e0a12 */
[----:B------:R-:W-:Y:S01]  /*86f0*/  ISETP.GE.AND P6, PT, R4, RZ, PT ;  /* 0x000000ff0400720c */ /* 0x000fe20003fc6270 */
[----:B------:R-:W-:Y:S02]  /*8700*/  IMAD.MOV.U32 R12, RZ, RZ, R2 ;  /* 0x000000ffff0c7224 */ /* 0x000fe400078e0002 */
[--C-:B------:R-:W-:Y:S01]  /*8710*/  @!P5 IMAD.IADD R9, R9, 0x1, -R3.reuse ;  /* 0x000000010909d824 */ /* 0x100fe200078e0a03 */
[----:B------:R-:W-:Y:S01]  /*8720*/  STL [R1+0x28c], R18 ;  /* 0x00028c1201007387 */ /* 0x000fe20000100800 */
[----:B------:R-:W-:Y:S02]  /*8730*/  VIADD R4, R21, 0xc4 ;  /* 0x000000c415047836 */ /* 0x000fe40000000000 */
[----:B------:R-:W-:Y:S01]  /*8740*/  @!P1 IMAD.MOV R16, RZ, RZ, -R16 ;  /* 0x000000ffff109224 */ /* 0x000fe200078e0a10 */
[----:B------:R-:W-:Y:S01]  /*8750*/  ISETP.GE.AND P1, PT, R5, RZ, PT ;  /* 0x000000ff0500720c */ /* 0x000fe20003f26270 */
[----:B------:R-:W-:Y:S01]  /*8760*/  @!P0 IMAD.MOV R12, RZ, RZ, -R12 ;  /* 0x000000ffff0c8224 */ /* 0x000fe200078e0a0c */
[----:B------:R-:W-:Y:S01]  /*8770*/  ISETP.GT.U32.AND P5, PT, R3, R9, PT ;  /* 0x000000090300720c */ /* 0x000fe20003fa4070 */
[----:B------:R-:W-:Y:S01]  /*8780*/  VIADD R2, R21, 0xc2 ;  /* 0x000000c215027836 */ /* 0x000fe20000000000 */
[----:B------:R-:W-:Y:S01]  /*8790*/  IABS R5, R4 ;  /* 0x0000000400057213 */ /* 0x000fe20000000000 */
[----:B------:R-:W-:Y:S01]  /*87a0*/  @!P4 IMAD.IADD R8, R8, 0x1, -R3 ;  /* 0x000000010808c824 */ /* 0x000fe200078e0a03 */
[----:B------:R-:W-:Y:S01]  /*87b0*/  STL [R1+0x298], R16 ;  /* 0x0002981001007387 */ /* 0x000fe20000100800 */
[----:B------:R-:W-:Y:S01]  /*87c0*/  IMAD.MOV.U32 R11, RZ, RZ, R0 ;  /* 0x000000ffff0b7224 */ /* 0x000fe200078e0000 */
[----:B------:R-:W-:Y:S01]  /*87d0*/  ISETP.GE.AND P0, PT, R4, RZ, PT ;  /* 0x000000ff0400720c */ /* 0x000fe20003f06270 */
[----:B------:R-:W-:Y:S01]  /*87e0*/  IMAD.HI.U32 R7, R13, R5, RZ ;  /* 0x000000050d077227 */ /* 0x000fe200078e00ff */
[----:B------:R0:W-:Y:S01]  /*87f0*/  STL [R1+0x29c], R12 ;  /* 0x00029c0c01007387 */ /* 0x0001e20000100800 */
[----:B------:R-:W-:-:S02]  /*8800*/  ISETP.GT.U32.AND P4, PT, R3, R8, PT ;  /* 0x000000080300720c */ /* 0x000fc40003f84070 */
[----:B------:R-:W-:Y:S01]  /*8810*/  @!P2 IMAD.MOV R11, RZ, RZ, -R11 ;  /* 0x000000ffff0ba224 */ /* 0x000fe200078e0a0b */
[----:B------:R-:W-:Y:S01]  /*8820*/  ISETP.GE.AND P2, PT, R2, RZ, PT ;  /* 0x000000ff0200720c */ /* 0x000fe20003f46270 */
[----:B------:R-:W-:Y:S02]  /*8830*/  IMAD.MOV R7, RZ, RZ, -R7 ;  /* 0x000000ffff077224 */ /* 0x000fe400078e0a07 */
[----:B------:R-:W-:Y:S01]  /*8840*/  @!P5 IMAD.IADD R9, R9, 0x1, -R3 ;  /* 0x000000010909d824 */ /* 0x000fe200078e0a03 */
[----:B------:R1:W-:Y:S01]  /*8850*/  STL [R1+0x2a0], R11 ;  /* 0x0002a00b01007387 */ /* 0x0003e20000100800 */
[----:B------:R-:W-:Y:S01]  /*8860*/  IMAD R5, R3, R7, R5 ;  /* 0x0000000703057224 */ /* 0x000fe200078e0205 */
[----:B0-----:R-:W-:Y:S01]  /*8870*/  IABS R12, R2 ;  /* 0x00000002000c7213 */ /* 0x001fe20000000000 */
[----:B------:R-:W-:Y:S02]  /*8880*/  IMAD.MOV.U32 R16, RZ, RZ, R9 ;  /* 0x000000ffff107224 */ /* 0x000fe400078e0009 */
[----:B------:R-:W-:-:S04]  /*8890*/  IMAD.HI.U32 R10, R13, R17, RZ ;  /* 0x000000110d0a7227 */ /* 0x000fc800078e00ff */
[----:B------:R-:W-:-:S04]  /*88a0*/  IMAD.HI.U32 R2, R13, R12, RZ ;  /* 0x0000000c0d027227 */ /* 0x000fc800078e00ff */
[----:B------:R-:W-:Y:S02]  /*88b0*/  IMAD.MOV R2, RZ, RZ, -R2 ;  /* 0x000000ffff027224 */ /* 0x000fe400078e0a02 */
[----:B------:R-:W-:Y:S01]  /*88c0*/  @!P4 IMAD.IADD R8, R8, 0x1, -R3 ;  /* 0x000000010808c824 */ /* 0x000fe200078e0a03 */
[C---:B------:R-:W-:Y:S01]  /*88d0*/  ISETP.GT.U32.AND P4, PT, R3.reuse, R5, PT ;  /* 0x000000050300720c */ /* 0x040fe20003f84070 */
[C---:B------:R-:W-:Y:S02]  /*88e0*/  IMAD R12, R3.reuse, R2, R12 ;  /* 0x00000002030c7224 */ /* 0x040fe400078e020c */
[----:B------:R-:W-:Y:S02]  /*88f0*/  @!P6 IMAD.MOV R16, RZ, RZ, -R16 ;  /* 0x000000ffff10e224 */ /* 0x000fe400078e0a10 */
[----:B------:R-:W-:Y:S01]  /*8900*/  IMAD.MOV R10, RZ, RZ, -R10 ;  /* 0x000000ffff0a7224 */ /* 0x000fe200078e0a0a */
[----:B------:R-:W-:Y:S01]  /*8910*/  ISETP.GT.U32.AND P6, PT, R3, R12, PT ;  /* 0x0000000c0300720c */ /* 0x000fe20003fc4070 */
[C---:B------:R-:W-:Y:S01]  /*8920*/  VIADD R6, R21.reuse, 0xbe ;  /* 0x000000be15067836 */ /* 0x040fe20000000000 */
[----:B------:R0:W-:Y:S01]  /*8930*/  STL [R1+0x290], R16 ;  /* 0x0002901001007387 */ /* 0x0001e20000100800 */
[----:B------:R-:W-:-:S02]  /*8940*/  VIADD R0, R21, 0xc0 ;  /* 0x000000c015007836 */ /* 0x000fc40000000000 */
[----:B------:R-:W-:Y:S01]  /*8950*/  IMAD R17, R3, R10, R17 ;  /* 0x0000000a03117224 */ /* 0x000fe200078e0211 */
[----:B------:R-:W-:Y:S01]  /*8960*/  IABS R10, R6 ;  /* 0x00000006000a7213 */ /* 0x000fe20000000000 */
[----:B------:R-:W-:Y:S01]  /*8970*/  @!P4 IMAD.IADD R5, R5, 0x1, -R3 ;  /* 0x000000010505c824 */ /* 0x000fe200078e0a03 */
[----:B------:R-:W-:Y:S01]  /*8980*/  IABS R4, R0 ;  /* 0x0000000000047213 */ /* 0x000fe20000000000 */
[----:B-1----:R-:W-:Y:S01]  /*8990*/  IMAD.MOV.U32 R11, RZ, RZ, R8 ;  /* 0x000000ffff0b7224 */ /* 0x002fe200078e0008 */
[----:B------:R-:W-:Y:S01]  /*89a0*/  ISETP.GT.U32.AND P5, PT, R3, R17, PT ;  /* 0x000000110300720c */ /* 0x000fe20003fa4070 */
[----:B------:R-:W-:Y:S01]  /*89b0*/  IMAD.HI.U32 R2, R13, R10, RZ ;  /* 0x0000000a0d027227 */ /* 0x000fe200078e00ff */
[----:B------:R-:W-:-:S03]  /*89c0*/  ISETP.GT.U32.AND P4, PT, R3, R5, PT ;  /* 0x000000050300720c */ /* 0x000fc60003f84070 */
[----:B------:R-:W-:Y:S02]  /*89d0*/  @!P6 IMAD.IADD R12, R12, 0x1, -R3 ;  /* 0x000000010c0ce824 */ /* 0x000fe400078e0a03 */
[----:B------:R-:W-:-:S03]  /*89e0*/  IMAD.HI.U32 R7, R13, R4, RZ ;  /* 0x000000040d077227 */ /* 0x000fc600078e00ff */
[----:B------:R-:W-:Y:S01]  /*89f0*/  ISETP.GT.U32.AND P6, PT, R3, R12, PT ;  /* 0x0000000c0300720c */ /* 0x000fe20003fc4070 */
[----:B------:R-:W-:Y:S02]  /*8a00*/  IMAD.MOV R2, RZ, RZ, -R2 ;  /* 0x000000ffff027224 */ /* 0x000fe400078e0a02 */
[----:B------:R-:W-:Y:S02]  /*8a10*/  IMAD.MOV R7, RZ, RZ, -R7 ;  /* 0x000000ffff077224 */ /* 0x000fe400078e0a07 */
[----:B0-----:R-:W-:Y:S02]  /*8a20*/  VIADD R16, R21, 0xbc ;  /* 0x000000bc15107836 */ /* 0x001fe40000000000 */
[----:B------:R-:W-:Y:S01]  /*8a30*/  @!P1 IMAD.MOV R11, RZ, RZ, -R11 ;  /* 0x000000ffff0b9224 */ /* 0x000fe200078e0a0b */
[----:B------:R-:W-:Y:S01]  /*8a40*/  ISETP.GE.AND P1, PT, R0, RZ, PT ;  /* 0x000000ff0000720c */ /* 0x000fe20003f26270 */
[C---:B------:R-:W-:Y:S02]  /*8a50*/  IMAD R10, R3.reuse, R2, R10 ;  /* 0x00000002030a7224 */ /* 0x040fe400078e020a */
[----:B------:R-:W-:Y:S01]  /*8a60*/  IMAD R0, R3, R7, R4 ;  /* 0x0000000703007224 */ /* 0x000fe200078e0204 */
[----:B------:R-:W-:Y:S01]  /*8a70*/  IABS R7, R16 ;  /* 0x0000001000077213 */ /* 0x000fe20000000000 */
[----:B------:R-:W-:Y:S01]  /*8a80*/  VIADD R2, R21, 0xba ;  /* 0x000000ba15027836 */ /* 0x000fe20000000000 */
[----:B------:R0:W-:Y:S01]  /*8a90*/  STL [R1+0x294], R11 ;  /* 0x0002940b01007387 */ /* 0x0001e20000100800 */
[--C-:B------:R-:W-:Y:S01]  /*8aa0*/  @!P4 IMAD.IADD R5, R5, 0x1, -R3.reuse ;  /* 0x000000010505c824 */ /* 0x100fe200078e0a03 */
[----:B------:R-:W-:Y:S01]  /*8ab0*/  ISETP.GT.U32.AND P4, PT, R3, R0, PT ;  /* 0x000000000300720c */ /* 0x000fe20003f84070 */
[--C-:B------:R-:W-:Y:S01]  /*8ac0*/  @!P5 IMAD.IADD R17, R17, 0x1, -R3.reuse ;  /* 0x000000011111d824 */ /* 0x100fe200078e0a03 */
[----:B------:R-:W-:Y:S01]  /*8ad0*/  IABS R23, R2 ;  /* 0x0000000200177213 */ /* 0x000fe20000000000 */
[----:B------:R-:W-:Y:S01]  /*8ae0*/  @!P6 IMAD.IADD R12, R12, 0x1, -R3 ;  /* 0x000000010c0ce824 */ /* 0x000fe200078e0a03 */
[----:B------:R-:W-:Y:S01]  /*8af0*/  ISETP.GT.U32.AND P6, PT, R3, R10, PT ;  /* 0x0000000a0300720c */ /* 0x000fe20003fc4070 */
[----:B------:R-:W-:Y:S01]  /*8b00*/  VIADD R19, R21, 0xb8 ;  /* 0x000000b815137836 */ /* 0x000fe20000000000 */
[----:B------:R-:W-:Y:S01]  /*8b10*/  ISETP.GT.U32.AND P5, PT, R3, R17, PT ;  /* 0x000000110300720c */ /* 0x000fe20003fa4070 */
[----:B------:R-:W-:-:S03]  /*8b20*/  IMAD.HI.U32 R22, R13, R23, RZ ;  /* 0x000000170d167227 */ /* 0x000fc600078e00ff */
[----:B------:R-:W-:Y:S01]  /*8b30*/  IABS R20, R19 ;  /* 0x0000001300147213 */ /* 0x000fe20000000000 */
[----:B0-----:R-:W-:-:S04]  /*8b40*/  IMAD.HI.U32 R11, R13, R7, RZ ;  /* 0x000000070d0b7227 */ /* 0x001fc800078e00ff */
[----:B------:R-:W-:Y:S02]  /*8b50*/  IMAD.MOV R11, RZ, RZ, -R11 ;  /* 0x000000ffff0b7224 */ /* 0x000fe400078e0a0b */
[----:B------:R-:W-:Y:S02]  /*8b60*/  IMAD.MOV R22, RZ, RZ, -R22 ;  /* 0x000000ffff167224 */ /* 0x000fe400078e0a16 */
[C---:B------:R-:W-:Y:S02]  /*8b70*/  IMAD R7, R3.reuse, R11, R7 ;  /* 0x0000000b03077224 */ /* 0x040fe400078e0207 */
[----:B------:R-:W-:Y:S02]  /*8b80*/  @!P4 IMAD.IADD R0, R0, 0x1, -R3 ;  /* 0x000000010000c824 */ /* 0x000fe400078e0a03 */
[C---:B------:R-:W-:Y:S01]  /*8b90*/  IMAD R22, R3.reuse, R22, R23 ;  /* 0x0000001603167224 */ /* 0x040fe200078e0217 */
[----:B------:R-:W-:Y:S01]  /*8ba0*/  ISETP.GT.U32.AND P4, PT, R3, R7, PT ;  /* 0x000000070300720c */ /* 0x000fe20003f84070 */
[----:B------:R-:W-:-:S02]  /*8bb0*/  @!P6 IMAD.IADD R10, R10, 0x1, -R3 ;  /* 0x000000010a0ae824 */ /* 0x000fc400078e0a03 */
[----:B------:R-:W-:Y:S01]  /*8bc0*/  VIADD R4, R21, 0xb6 ;  /* 0x000000b615047836 */ /* 0x000fe20000000000 */
[----:B------:R-:W-:Y:S01]  /*8bd0*/  ISETP.GT.U32.AND P6, PT, R3, R22, PT ;  /* 0x000000160300720c */ /* 0x000fe20003fc4070 */
[----:B------:R-:W-:-:S04]  /*8be0*/  IMAD.HI.U32 R24, R13, R20, RZ ;  /* 0x000000140d187227 */ /* 0x000fc800078e00ff */
[----:B------:R-:W-:Y:S01]  /*8bf0*/  @!P5 IMAD.IADD R17, R17, 0x1, -R3 ;  /* 0x000000011111d824 */ /* 0x000fe200078e0a03 */
[----:B------:R-:W-:Y:S01]  /*8c00*/  ISETP.GE.AND P5, PT, R6, RZ, PT ;  /* 0x000000ff0600720c */ /* 0x000fe20003fa6270 */
[----:B------:R-:W-:Y:S01]  /*8c10*/  VIADD R9, R21, 0xb4 ;  /* 0x000000b415097836 */ /* 0x000fe20000000000 */
[----:B------:R-:W-:Y:S01]  /*8c20*/  IABS R6, R4 ;  /* 0x0000000400067213 */ /* 0x000fe20000000000 */
[----:B------:R-:W-:Y:S02]  /*8c30*/  IMAD.MOV R24, RZ, RZ, -R24 ;  /* 0x000000ffff187224 */ /* 0x000fe400078e0a18 */
[----:B------:R-:W-:Y:S01]  /*8c40*/  IMAD.MOV.U32 R25, RZ, RZ, R17 ;  /* 0x000000ffff197224 */ /* 0x000fe200078e0011 */
[----:B------:R-:W-:Y:S01]  /*8c50*/  IABS R8, R9 ;  /* 0x0000000900087213 */ /* 0x000fe20000000000 */
[----:B------:R-:W-:Y:S02]  /*8c60*/  IMAD R20, R3, R24, R20 ;  /* 0x0000001803147224 */ /* 0x000fe400078e0214 */
[----:B------:R-:W-:Y:S01]  /*8c70*/  @!P4 IMAD.IADD R7, R7, 0x1, -R3 ;  /* 0x000000010707c824 */ /* 0x000fe200078e0a03 */
[----:B------:R-:W-:Y:S01]  /*8c80*/  ISETP.GT.U32.AND P4, PT, R3, R0, PT ;  /* 0x000000000300720c */ /* 0x000fe20003f84070 */
[----:B------:R-:W-:-:S04]  /*8c90*/  IMAD.HI.U32 R18, R13, R6, RZ ;  /* 0x000000060d127227 */ /* 0x000fc800078e00ff */
[----:B------:R-:W-:Y:S01]  /*8ca0*/  @!P3 IMAD.MOV R25, RZ, RZ, -R25 ;  /* 0x000000ffff19b224 */ /* 0x000fe200078e0a19 */
[C---:B------:R-:W-:Y:S01]  /*8cb0*/  ISETP.GT.U32.AND P3, PT, R3.reuse, R10, PT ;  /* 0x0000000a0300720c */ /* 0x040fe20003f64070 */
[----:B------:R-:W-:Y:S01]  /*8cc0*/  @!P6 IMAD.IADD R22, R22, 0x1, -R3 ;  /* 0x000000011616e824 */ /* 0x000fe200078e0a03 */
[C---:B------:R-:W-:Y:S01]  /*8cd0*/  ISETP.GT.U32.AND P6, PT, R3.reuse, R7, PT ;  /* 0x000000070300720c */ /* 0x040fe20003fc4070 */
[----:B------:R-:W-:Y:S01]  /*8ce0*/  @!P2 IMAD.MOV R12, RZ, RZ, -R12 ;  /* 0x000000ffff0ca224 */ /* 0x000fe200078e0a0c */
[----:B------:R-:W-:Y:S01]  /*8cf0*/  ISETP.GT.U32.AND P2, PT, R3, R20, PT ;  /* 0x000000140300720c */ /* 0x000fe20003f44070 */
[----:B------:R-:W-:Y:S01]  /*8d00*/  IMAD.MOV R18, RZ, RZ, -R18 ;  /* 0x000000ffff127224 */ /* 0x000fe200078e0a12 */
[----:B------:R-:W-:Y:S01]  /*8d10*/  STL [R1+0x24c], R25 ;  /* 0x00024c1901007387 */ /* 0x000fe20000100800 */
[----:B------:R-:W-:-:S04]  /*8d20*/  IMAD.HI.U32 R11, R13, R8, RZ ;  /* 0x000000080d0b7227 */ /* 0x000fc800078e00ff */
[----:B------:R-:W-:Y:S02]  /*8d30*/  IMAD.MOV.U32 R23, RZ, RZ, R5 ;  /* 0x000000ffff177224 */ /* 0x000fe400078e0005 */
[----:B------:R-:W-:Y:S02]  /*8d40*/  IMAD R6, R3, R18, R6 ;  /* 0x0000001203067224 */ /* 0x000fe400078e0206 */
[----:B------:R-:W-:Y:S02]  /*8d50*/  IMAD.MOV R11, RZ, RZ, -R11 ;  /* 0x000000ffff0b7224 */ /* 0x000fe400078e0a0b */
[----:B------:R-:W-:Y:S02]  /*8d60*/  VIADD R18, R21, 0xb2 ;  /* 0x000000b215127836 */ /* 0x000fe40000000000 */
[----:B------:R-:W-:Y:S01]  /*8d70*/  @!P0 IMAD.MOV R23, RZ, RZ, -R23 ;  /* 0x000000ffff178224 */ /* 0x000fe200078e0a17 */
[C---:B------:R-:W-:Y:S01]  /*8d80*/  ISETP.GT.U32.AND P0, PT, R3.reuse, R22, PT ;  /* 0x000000160300720c */ /* 0x040fe20003f04070 */
[----:B------:R-:W-:Y:S01]  /*8d90*/  IMAD R8, R3, R11, R8 ;  /* 0x0000000b03087224 */ /* 0x000fe200078e0208 */
[----:B------:R-:W-:Y:S01]  /*8da0*/  IABS R11, R18 ;  /* 0x00000012000b7213 */ /* 0x000fe20000000000 */
[----:B------:R-:W-:Y:S01]  /*8db0*/  VIADD R17, R21, 0xb0 ;  /* 0x000000b015117836 */ /* 0x000fe20000000000 */
[----:B------:R-:W-:Y:S01]  /*8dc0*/  STL [R1+0x248], R23 ;  /* 0x0002481701007387 */ /* 0x000fe20000100800 */
[--C-:B------:R-:W-:Y:S01]  /*8dd0*/  @!P4 IMAD.IADD R0, R0, 0x1, -R3.reuse ;  /* 0x000000010000c824 */ /* 0x100fe200078e0a03 */
[----:B------:R-:W-:Y:S01]  /*8de0*/  ISETP.GT.U32.AND P4, PT, R3, R6, PT ;  /* 0x000000060300720c */ /* 0x000fe20003f84070 */
[--C-:B------:R-:W-:Y:S01]  /*8df0*/  @!P3 IMAD.IADD R10, R10, 0x1, -R3.reuse ;  /* 0x000000010a0ab824 */ /* 0x100fe200078e0a03 */
[----:B------:R-:W-:Y:S01]  /*8e00*/  IABS R5, R17 ;  /* 0x0000001100057213 */ /* 0x000fe20000000000 */
[--C-:B------:R-:W-:Y:S01]  /*8e10*/  @!P6 IMAD.IADD R7, R7, 0x1, -R3.reuse ;  /* 0x000000010707e824 */ /* 0x100fe200078e0a03 */
[----:B------:R0:W-:Y:S01]  /*8e20*/  STL [R1+0x238], R12 ;  /* 0x0002380c01007387 */ /* 0x0001e20000100800 */
[----:B------:R-:W-:Y:S01]  /*8e30*/  @!P2 IMAD.IADD R20, R20, 0x1, -R3 ;  /* 0x000000011414a824 */ /* 0x000fe200078e0a03 */
[----:B------:R-:W-:Y:S01]  /*8e40*/  ISETP.GE.AND P3, PT, R16, RZ, PT ;  /* 0x000000ff1000720c */ /* 0x000fe20003f66270 */
[----:B------:R-:W-:Y:S01]  /*8e50*/  IMAD.MOV.U32 R24, RZ, RZ, R0 ;  /* 0x000000ffff187224 */ /* 0x000fe200078e0000 */
[----:B------:R-:W-:Y:S01]  /*8e60*/  ISETP.GT.U32.AND P6, PT, R3, R8, PT ;  /* 0x000000080300720c */ /* 0x000fe20003fc4070 */
[----:B------:R-:W-:Y:S01]  /*8e70*/  IMAD.HI.U32 R16, R13, R5, RZ ;  /* 0x000000050d107227 */ /* 0x000fe200078e00ff */
[----:B------:R-:W-:-:S03]  /*8e80*/  ISETP.GE.AND P2, PT, R19, RZ, PT ;  /* 0x000000ff1300720c */ /* 0x000fc60003f46270 */
[----:B------:R-:W-:Y:S01]  /*8e90*/  @!P1 IMAD.MOV R24, RZ, RZ, -R24 ;  /* 0x000000ffff189224 */ /* 0x000fe200078e0a18 */
[----:B------:R-:W-:Y:S01]  /*8ea0*/  ISETP.GT.U32.AND P1, PT, R3, R20, PT ;  /* 0x000000140300720c */ /* 0x000fe20003f24070 */
[----:B0-----:R-:W-:-:S03]  /*8eb0*/  IMAD.HI.U32 R12, R13, R11, RZ ;  /* 0x0000000b0d0c7227 */ /* 0x001fc600078e00ff */
[----:B------:R-:W-:Y:S01]  /*8ec0*/  STL [R1+0x220], R24 ;  /* 0x0002201801007387 */ /* 0x000fe20000100800 */
[----:B------:R-:W-:Y:S02]  /*8ed0*/  IMAD.MOV R12, RZ, RZ, -R12 ;  /* 0x000000ffff0c7224 */ /* 0x000fe400078e0a0c */
[----:B------:R-:W-:Y:S01]  /*8ee0*/  @!P0 IMAD.IADD R22, R22, 0x1, -R3 ;  /* 0x0000000116168824 */ /* 0x000fe200078e0a03 */
[----:B------:R-:W-:Y:S01]  /*8ef0*/  ISETP.GE.AND P0, PT, R2, RZ, PT ;  /* 0x000000ff0200720c */ /* 0x000fe20003f06270 */
[----:B------:R-:W-:Y:S02]  /*8f00*/  IMAD.MOV R16, RZ, RZ, -R16 ;  /* 0x000000ffff107224 */ /* 0x000fe400078e0a10 */
[C---:B------:R-:W-:Y:S02]  /*8f10*/  IMAD R12, R3.reuse, R12, R11 ;  /* 0x0000000c030c7224 */ /* 0x040fe400078e020b */
[----:B------:R-:W-:Y:S02]  /*8f20*/  IMAD.MOV.U32 R23, RZ, RZ, R10 ;  /* 0x000000ffff177224 */ /* 0x000fe400078e000a */
[----:B------:R-:W-:-:S02]  /*8f30*/  IMAD R5, R3, R16, R5 ;  /* 0x0000001003057224 */ /* 0x000fc400078e0205 */
[----:B------:R-:W-:Y:S02]  /*8f40*/  VIADD R0, R21, 0xae ;  /* 0x000000ae15007836 */ /* 0x000fe40000000000 */
[----:B------:R-:W-:Y:S02]  /*8f50*/  @!P6 IMAD.IADD R8, R8, 0x1, -R3 ;  /* 0x000000010808e824 */ /* 0x000fe400078e0a03 */
[----:B------:R-:W-:Y:S01]  /*8f60*/  @!P3 IMAD.MOV R7, RZ, RZ, -R7 ;  /* 0x000000ffff07b224 */ /* 0x000fe200078e0a07 */
[C---:B------:R-:W-:Y:S01]  /*8f70*/  ISETP.GT.U32.AND P3, PT, R3.reuse, R12, PT ;  /* 0x0000000c0300720c */ /* 0x040fe20003f64070 */
[----:B------:R-:W-:Y:S01]  /*8f80*/  @!P4 IMAD.IADD R6, R6, 0x1, -R3 ;  /* 0x000000010606c824 */ /* 0x000fe200078e0a03 */
[----:B------:R-:W-:Y:S01]  /*8f90*/  ISETP.GE.AND P4, PT, R4, RZ, PT ;  /* 0x000000ff0400720c */ /* 0x000fe20003f86270 */
[----:B------:R-:W-:Y:S01]  /*8fa0*/  @!P5 IMAD.MOV R23, RZ, RZ, -R23 ;  /* 0x000000ffff17d224 */ /* 0x000fe200078e0a17 */
[C---:B------:R-:W-:Y:S01]  /*8fb0*/  ISETP.GT.U32.AND P6, PT, R3.reuse, R8, PT ;  /* 0x000000080300720c */ /* 0x040fe20003fc4070 */
[----:B------:R-:W-:Y:S01]  /*8fc0*/  IMAD.MOV.U32 R4, RZ, RZ, R22 ;  /* 0x000000ffff047224 */ /* 0x000fe200078e0016 */
[----:B------:R-:W-:Y:S01]  /*8fd0*/  IABS R11, R0 ;  /* 0x00000000000b7213 */ /* 0x000fe20000000000 */
[--C-:B------:R-:W-:Y:S01]  /*8fe0*/  @!P1 IMAD.IADD R20, R20, 0x1, -R3.reuse ;  /* 0x0000000114149824 */ /* 0x100fe200078e0a03 */
[C---:B------:R-:W-:Y:S01]  /*8ff0*/  ISETP.GT.U32.AND P1, PT, R3.reuse, R5, PT ;  /* 0x000000050300720c */ /* 0x040fe20003f24070 */
[----:B------:R-:W-:Y:S01]  /*9000*/  STL [R1+0x21c], R23 ;  /* 0x00021c1701007387 */ /* 0x000fe20000100800 */
[----:B------:R-:W-:Y:S01]  /*9010*/  ISETP.GT.U32.AND P5, PT, R3, R6, PT ;  /* 0x000000060300720c */ /* 0x000fe20003fa4070 */
[----:B------:R-:W-:Y:S01]  /*9020*/  @!P0 IMAD.MOV R4, RZ, RZ, -R4 ;  /* 0x000000ffff048224 */ /* 0x000fe200078e0a04 */
[----:B------:R-:W-:Y:S01]  /*9030*/  ISETP.GE.AND P0, PT, R9, RZ, PT ;  /* 0x000000ff0900720c */ /* 0x000fe20003f06270 */
[----:B------:R0:W-:Y:S01]  /*9040*/  STL [R1+0x218], R7 ;  /* 0x0002180701007387 */ /* 0x0001e20000100800 */
[--C-:B------:R-:W-:Y:S01]  /*9050*/  @!P3 IMAD.IADD R12, R12, 0x1, -R3.reuse ;  /* 0x000000010c0cb824 */ /* 0x100fe200078e0a03 */
[----:B------:R-:W-:Y:S01]  /*9060*/  ISETP.GE.AND P3, PT, R0, RZ, PT ;  /* 0x000000ff0000720c */ /* 0x000fe20003f66270 */
[----:B------:R-:W-:Y:S01]  /*9070*/  VIADD R2, R21, 0xac ;  /* 0x000000ac15027836 */ /* 0x000fe20000000000 */
[----:B------:R1:W-:Y:S01]  /*9080*/  STL [R1+0x214], R4 ;  /* 0x0002140401007387 */ /* 0x0003e20000100800 */
[----:B------:R-:W-:Y:S01]  /*9090*/  @!P6 IMAD.IADD R8, R8, 0x1, -R3 ;  /* 0x000000010808e824 */ /* 0x000fe200078e0a03 */
[----:B------:R-:W-:Y:S01]  /*90a0*/  ISETP.GE.AND P6, PT, R17, RZ, PT ;  /* 0x000000ff1100720c */ /* 0x000fe20003fc6270 */
[----:B------:R-:W-:-:S02]  /*90b0*/  IMAD.MOV.U32 R16, RZ, RZ, R20 ;  /* 0x000000ffff107224 */ /* 0x000fc400078e0014 */
[----:B------:R-:W-:Y:S01]  /*90c0*/  @!P1 IMAD.IADD R5, R5, 0x1, -R3 ;  /* 0x0000000105059824 */ /* 0x000fe200078e0a03 */
[----:B------:R-:W-:Y:S01]  /*90d0*/  ISETP.GT.U32.AND P1, PT, R3, R12, PT ;  /* 0x0000000c0300720c */ /* 0x000fe20003f24070 */
[----:B0-----:R-:W-:Y:S01]  /*90e0*/  IMAD.HI.U32 R7, R13, R11, RZ ;  /* 0x0000000b0d077227 */ /* 0x001fe200078e00ff */
[----:B-1----:R-:W-:-:S03]  /*90f0*/  IABS R4, R2 ;  /* 0x0000000200047213 */ /* 0x002fc60000000000 */
[----:B------:R-:W-:Y:S02]  /*9100*/  IMAD.MOV R7, RZ, RZ, -R7 ;  /* 0x000000ffff077224 */ /* 0x000fe400078e0a07 */
[----:B------:R-:W-:Y:S01]  /*9110*/  @!P5 IMAD.IADD R6, R6, 0x1, -R3 ;  /* 0x000000010606d824 */ /* 0x000fe200078e0a03 */
[----:B------:R-:W-:Y:S01]  /*9120*/  ISETP.GE.AND P5, PT, R18, RZ, PT ;  /* 0x000000ff1200720c */ /* 0x000fe20003fa6270 */
[C---:B------:R-:W-:Y:S02]  /*9130*/  IMAD R11, R3.reuse, R7, R11 ;  /* 0x00000007030b7224 */ /* 0x040fe400078e020b */
[----:B------:R-:W-:Y:S02]  /*9140*/  @!P0 IMAD.MOV R8, RZ, RZ, -R8 ;  /* 0x000000ffff088224 */ /* 0x000fe400078e0a08 */
[----:B------:R-:W-:Y:S01]  /*9150*/  @!P2 IMAD.MOV R16, RZ, RZ, -R16 ;  /* 0x000000ffff10a224 */ /* 0x000fe200078e0a10 */
[C---:B------:R-:W-:Y:S01]  /*9160*/  ISETP.GT.U32.AND P0, PT, R3.reuse, R11, PT ;  /* 0x0000000b0300720c */ /* 0x040fe20003f04070 */
[----:B------:R-:W-:Y:S01]  /*9170*/  IMAD.MOV.U32 R10, RZ, RZ, R6 ;  /* 0x000000ffff0a7224 */ /* 0x000fe200078e0006 */
[----:B------:R-:W-:Y:S01]  /*9180*/  ISETP.GT.U32.AND P2, PT, R3, R5, PT ;  /* 0x000000050300720c */ /* 0x000fe20003f44070 */
[----:B------:R-:W-:Y:S01]  /*9190*/  IMAD.HI.U32 R0, R13, R4, RZ ;  /* 0x000000040d007227 */ /* 0x000fe200078e00ff */
[----:B------:R-:W-:Y:S03]  /*91a0*/  STL [R1+0x210], R16 ;  /* 0x0002101001007387 */ /* 0x000fe60000100800 */
[----:B------:R-:W-:Y:S01]  /*91b0*/  @!P4 IMAD.MOV R10, RZ, RZ, -R10 ;  /* 0x000000ffff0ac224 */ /* 0x000fe200078e0a0a */
[----:B------:R-:W-:Y:S01]  /*91c0*/  ISETP.GE.AND P4, PT, R2, RZ, PT ;  /* 0x000000ff0200720c */ /* 0x000fe20003f86270 */
[----:B------:R-:W-:-:S02]  /*91d0*/  IMAD.MOV R0, RZ, RZ, -R0 ;  /* 0x000000ffff007224 */ /* 0x000fc400078e0a00 */
[----:B------:R-:W-:Y:S01]  /*91e0*/  VIADD R2, R21, 0xaa ;  /* 0x000000aa15027836 */ /* 0x000fe20000000000 */
[----:B------:R-:W-:Y:S01]  /*91f0*/  STL [R1+0x20c], R10 ;  /* 0x00020c0a01007387 */ /* 0x000fe20000100800 */
[--C-:B------:R-:W-:Y:S02]  /*9200*/  @!P1 IMAD.IADD R12, R12, 0x1, -R3.reuse ;  /* 0x000000010c0c9824 */ /* 0x100fe400078e0a03 */
[----:B------:R-:W-:Y:S01]  /*9210*/  IMAD R17, R3, R0, R4 ;  /* 0x0000000003117224 */ /* 0x000fe200078e0204 */
[----:B------:R-:W-:Y:S01]  /*9220*/  ISETP.GE.AND P1, PT, R2, RZ, PT ;  /* 0x000000ff0200720c */ /* 0x000fe20003f26270 */
[----:B------:R-:W-:Y:S01]  /*9230*/  IMAD.MOV.U32 R7, RZ, RZ, R12 ;  /* 0x000000ffff077224 */ /* 0x000fe200078e000c */
[----:B------:R-:W-:Y:S01]  /*9240*/  IABS R2, R2 ;  /* 0x0000000200027213 */ /* 0x000fe20000000000 */
[--C-:B------:R-:W-:Y:S01]  /*9250*/  @!P0 IMAD.IADD R11, R11, 0x1, -R3.reuse ;  /* 0x000000010b0b8824 */ /* 0x100fe200078e0a03 */
[----:B------:R0:W-:Y:S01]  /*9260*/  STL [R1+0x3c], R8 ;  /* 0x00003c0801007387 */ /* 0x0001e20000100800 */
[----:B------:R-:W-:Y:S01]  /*9270*/  @!P2 IMAD.IADD R5, R5, 0x1, -R3 ;  /* 0x000000010505a824 */ /* 0x000fe200078e0a03 */
[C---:B------:R-:W-:Y:S01]  /*9280*/  ISETP.GT.U32.AND P2, PT, R3.reuse, R17, PT ;  /* 0x000000110300720c */ /* 0x040fe20003f44070 */
[----:B------:R-:W-:Y:S01]  /*9290*/  @!P5 IMAD.MOV R7, RZ, RZ, -R7 ;  /* 0x000000ffff07d224 */ /* 0x000fe200078e0a07 */
[----:B------:R-:W-:Y:S01]  /*92a0*/  ISETP.GT.U32.AND P5, PT, R3, R11, PT ;  /* 0x0000000b0300720c */ /* 0x000fe20003fa4070 */
[----:B------:R-:W-:-:S02]  /*92b0*/  VIADD R6, R21, 0xa8 ;  /* 0x000000a815067836 */ /* 0x000fc40000000000 */
[----:B------:R-:W-:Y:S01]  /*92c0*/  VIADD R0, R21, 0xa6 ;  /* 0x000000a615007836 */ /* 0x000fe20000000000 */
[----:B------:R1:W-:Y:S01]  /*92d0*/  STL [R1+0x2c], R7 ;  /* 0x00002c0701007387 */ /* 0x0003e20000100800 */
[----:B------:R-:W-:Y:S01]  /*92e0*/  @!P6 IMAD.MOV R5, RZ, RZ, -R5 ;  /* 0x000000ffff05e224 */ /* 0x000fe200078e0a05 */
[----:B------:R-:W-:Y:S01]  /*92f0*/  IABS R4, R6 ;  /* 0x0000000600047213 */ /* 0x000fe20000000000 */
[----:B0-----:R-:W-:Y:S01]  /*9300*/  IMAD.HI.U32 R8, R13, R2, RZ ;  /* 0x000000020d087227 */ /* 0x001fe200078e00ff */
[----:B------:R-:W-:Y:S02]  /*9310*/  IABS R10, R0 ;  /* 0x00000000000a7213 */ /* 0x000fe40000000000 */
[----:B------:R-:W-:Y:S01]  /*9320*/  ISETP.GE.AND P0, PT, R6, RZ, PT ;  /* 0x000000ff0600720c */ /* 0x000fe20003f06270 */
[----:B------:R-:W-:Y:S01]  /*9330*/  IMAD.MOV R8, RZ, RZ, -R8 ;  /* 0x000000ffff087224 */ /* 0x000fe200078e0a08 */
[----:B------:R-:W-:Y:S01]  /*9340*/  ISETP.GE.AND P6, PT, R0, RZ, PT ;  /* 0x000000ff0000720c */ /* 0x000fe20003fc6270 */
[----:B------:R-:W-:Y:S01]  /*9350*/  @!P2 IMAD.IADD R17, R17, 0x1, -R3 ;  /* 0x000000011111a824 */ /* 0x000fe200078e0a03 */
[----:B------:R0:W-:Y:S01]  /*9360*/  STL [R1+0x208], R5 ;  /* 0x0002080501007387 */ /* 0x0001e20000100800 */
[----:B------:R-:W-:-:S02]  /*9370*/  IMAD R12, R3, R8, R2 ;  /* 0x00000008030c7224 */ /* 0x000fc400078e0202 */
[----:B------:R-:W-:Y:S01]  /*9380*/  @!P5 IMAD.IADD R11, R11, 0x1, -R3 ;  /* 0x000000010b0bd824 */ /* 0x000fe200078e0a03 */
[----:B------:R-:W-:Y:S01]  /*9390*/  ISETP.GT.U32.AND P2, PT, R3, R17, PT ;  /* 0x000000110300720c */ /* 0x000fe20003f44070 */
[----:B-1----:R-:W-:Y:S01]  /*93a0*/  IMAD.HI.U32 R7, R13, R4, RZ ;  /* 0x000000040d077227 */ /* 0x002fe200078e00ff */
[----:B------:R-:W-:-:S03]  /*93b0*/  ISETP.GT.U32.AND P5, PT, R3, R12, PT ;  /* 0x0000000c0300720c */ /* 0x000fc60003fa4070 */
[----:B------:R-:W-:-:S04]  /*93c0*/  IMAD.HI.U32 R6, R13, R10, RZ ;  /* 0x0000000a0d067227 */ /* 0x000fc800078e00ff */
[----:B------:R-:W-:Y:S02]  /*93d0*/  IMAD.MOV R7, RZ, RZ, -R7 ;  /* 0x000000ffff077224 */ /* 0x000fe400078e0a07 */
[----:B------:R-:W-:Y:S02]  /*93e0*/  VIADD R0, R21, 0xa4 ;  /* 0x000000a415007836 */ /* 0x000fe40000000000 */
[----:B------:R-:W-:Y:S02]  /*93f0*/  IMAD.MOV R6, RZ, RZ, -R6 ;  /* 0x000000ffff067224 */ /* 0x000fe400078e0a06 */
[----:B------:R-:W-:Y:S01]  /*9400*/  IMAD R4, R3, R7, R4 ;  /* 0x0000000703047224 */ /* 0x000fe200078e0204 */
[----:B0-----:R-:W-:Y:S01]  /*9410*/  IABS R5, R0 ;  /* 0x0000000000057213 */ /* 0x001fe20000000000 */
[----:B------:R-:W-:Y:S02]  /*9420*/  IMAD.MOV.U32 R18, RZ, RZ, R11 ;  /* 0x000000ffff127224 */ /* 0x000fe400078e000b */
[----:B------:R-:W-:-:S02]  /*9430*/  @!P5 IMAD.IADD R12, R12, 0x1, -R3 ;  /* 0x000000010c0cd824 */ /* 0x000fc400078e0a03 */
[----:B------:R-:W-:Y:S02]  /*9440*/  IMAD R10, R3, R6, R10 ;  /* 0x00000006030a7224 */ /* 0x000fe400078e020a */
[----:B------:R-:W-:Y:S01]  /*9450*/  @!P2 IMAD.IADD R17, R17, 0x1, -R3 ;  /* 0x000000011111a824 */ /* 0x000fe200078e0a03 */
[C---:B------:R-:W-:Y:S01]  /*9460*/  ISETP.GT.U32.AND P2, PT, R3.reuse, R4, PT ;  /* 0x000000040300720c */ /* 0x040fe20003f44070 */
[----:B------:R-:W-:Y:S01]  /*9470*/  @!P3 IMAD.MOV R18, RZ, RZ, -R18 ;  /* 0x000000ffff12b224 */ /* 0x000fe200078e0a12 */
[----:B------:R-:W-:Y:S01]  /*9480*/  ISETP.GT.U32.AND P3, PT, R3, R12, PT ;  /* 0x0000000c0300720c */ /* 0x000fe20003f64070 */
[----:B------:R-:W-:Y:S01]  /*9490*/  IMAD.HI.U32 R11, R13, R5, RZ ;  /* 0x000000050d0b7227 */ /* 0x000fe200078e00ff */
[----:B------:R-:W-:Y:S02]  /*94a0*/  ISETP.GT.U32.AND P5, PT, R3, R10, PT ;  /* 0x0000000a0300720c */ /* 0x000fe40003fa4070 */
[----:B------:R0:W-:Y:S01]  /*94b0*/  STL [R1+0x28], R18 ;  /* 0x0000281201007387 */ /* 0x0001e20000100800 */
[----:B------:R-:W-:-:S02]  /*94c0*/  IMAD.MOV R11, RZ, RZ, -R11 ;  /* 0x000000ffff0b7224 */ /* 0x000fc400078e0a0b */
[----:B------:R-:W-:Y:S01]  /*94d0*/  @!P4 IMAD.MOV R17, RZ, RZ, -R17 ;  /* 0x000000ffff11c224 */ /* 0x000fe200078e0a11 */
[----:B------:R-:W-:Y:S01]  /*94e0*/  ISETP.GE.AND P4, PT, R0, RZ, PT ;  /* 0x000000ff0000720c */ /* 0x000fe20003f86270 */
[----:B------:R-:W-:Y:S02]  /*94f0*/  IMAD R0, R3, R11, R5 ;  /* 0x0000000b03007224 */ /* 0x000fe400078e0205 */
[--C-:B------:R-:W-:Y:S01]  /*9500*/  @!P2 IMAD.IADD R4, R4, 0x1, -R3.reuse ;  /* 0x000000010404a824 */ /* 0x100fe200078e0a03 */
[----:B------:R1:W-:Y:S01]  /*9510*/  STL [R1+0x204], R17 ;  /* 0x0002041101007387 */ /* 0x0003e20000100800 */
[----:B------:R-:W-:Y:S02]  /*9520*/  VIADD R7, R21, 0xa2 ;  /* 0x000000a215077836 */ /* 0x000fe40000000000 */
[--C-:B------:R-:W-:Y:S01]  /*9530*/  @!P3 IMAD.IADD R12, R12, 0x1, -R3.reuse ;  /* 0x000000010c0cb824 */ /* 0x100fe200078e0a03 */
[----:B------:R-:W-:Y:S01]  /*9540*/  ISETP.GT.U32.AND P3, PT, R3, R0, PT ;  /* 0x000000000300720c */ /* 0x000fe20003f64070 */
[----:B------:R-:W-:Y:S01]  /*9550*/  VIADD R9, R21, 0xa0 ;  /* 0x000000a015097836 */ /* 0x000fe20000000000 */
[----:B------:R-:W-:Y:S01]  /*9560*/  ISETP.GT.U32.AND P2, PT, R3, R4, PT ;  /* 0x000000040300720c */ /* 0x000fe20003f44070 */
[----:B------:R-:W-:Y:S01]  /*9570*/  @!P5 IMAD.IADD R10, R10, 0x1, -R3 ;  /* 0x000000010a0ad824 */ /* 0x000fe200078e0a03 */
[----:B------:R-:W-:Y:S01]  /*9580*/  IABS R16, R7 ;  /* 0x0000000700107213 */ /* 0x000fe20000000000 */
[----:B------:R-:W-:Y:S01]  /*9590*/  VIADD R2, R21, 0x9e ;  /* 0x0000009e15027836 */ /* 0x000fe20000000000 */
[----:B------:R-:W-:Y:S01]  /*95a0*/  IABS R8, R9 ;  /* 0x0000000900087213 */ /* 0x000fe20000000000 */
[----:B0-----:R-:W-:Y:S01]  /*95b0*/  IMAD.MOV.U32 R18, RZ, RZ, R12 ;  /* 0x000000ffff127224 */ /* 0x001fe200078e000c */
[----:B------:R-:W-:Y:S01]  /*95c0*/  ISETP.GT.U32.AND P5, PT, R3, R10, PT ;  /* 0x0000000a0300720c */ /* 0x000fe20003fa4070 */
[----:B-1----:R-:W-:Y:S01]  /*95d0*/  IMAD.HI.U32 R17, R13, R16, RZ ;  /* 0x000000100d117227 */ /* 0x002fe200078e00ff */
[----:B------:R-:W-:-:S03]  /*95e0*/  IABS R6, R2 ;  /* 0x0000000200067213 */ /* 0x000fc60000000000 */
[----:B------:R-:W-:-:S04]  /*95f0*/  IMAD.HI.U32 R5, R13, R8, RZ ;  /* 0x000000080d057227 */ /* 0x000fc800078e00ff */
[----:B------:R-:W-:Y:S02]  /*9600*/  IMAD.MOV R17, RZ, RZ, -R17 ;  /* 0x000000ffff117224 */ /* 0x000fe400078e0a11 */
[----:B------:R-:W-:Y:S02]  /*9610*/  @!P3 IMAD.IADD R0, R0, 0x1, -R3 ;  /* 0x000000010000b824 */ /* 0x000fe400078e0a03 */
[----:B------:R-:W-:-:S04]  /*9620*/  IMAD.HI.U32 R11, R13, R6, RZ ;  /* 0x000000060d0b7227 */ /* 0x000fc800078e00ff */
[----:B------:R-:W-:Y:S02]  /*9630*/  IMAD.MOV R5, RZ, RZ, -R5 ;  /* 0x000000ffff057224 */ /* 0x000fe400078e0a05 */
[----:B------:R-:W-:Y:S01]  /*9640*/  @!P2 IMAD.IADD R4, R4, 0x1, -R3 ;  /* 0x000000010404a824 */ /* 0x000fe200078e0a03 */
[----:B------:R-:W-:Y:S01]  /*9650*/  ISETP.GE.AND P2, PT, R7, RZ, PT ;  /* 0x000000ff0700720c */ /* 0x000fe20003f46270 */
[C---:B------:R-:W-:Y:S02]  /*9660*/  IMAD R7, R3.reuse, R17, R16 ;  /* 0x0000001103077224 */ /* 0x040fe400078e0210 */
[----:B------:R-:W-:Y:S01]  /*9670*/  @!P1 IMAD.MOV R18, RZ, RZ, -R18 ;  /* 0x000000ffff129224 */ /* 0x000fe200078e0a12 */
[C---:B------:R-:W-:Y:S01]  /*9680*/  ISETP.GT.U32.AND P1, PT, R3.reuse, R0, PT ;  /* 0x000000000300720c */ /* 0x040fe20003f24070 */
[----:B------:R-:W-:Y:S01]  /*9690*/  IMAD.MOV R11, RZ, RZ, -R11 ;  /* 0x000000ffff0b7224 */ /* 0x000fe200078e0a0b */
[C---:B------:R-:W-:Y:S01]  /*96a0*/  ISETP.GT.U32.AND P3, PT, R3.reuse, R7, PT ;  /* 0x000000070300720c */ /* 0x040fe20003f64070 */
[----:B------:R-:W-:Y:S01]  /*96b0*/  IMAD R8, R3, R5, R8 ;  /* 0x0000000503087224 */ /* 0x000fe200078e0208 */
[----:B------:R-:W-:Y:S01]  /*96c0*/  STL [R1+0x154], R18 ;  /* 0x0001541201007387 */ /* 0x000fe20000100800 */
[----:B------:R-:W-:-:S02]  /*96d0*/  @!P5 IMAD.IADD R10, R10, 0x1, -R3 ;  /* 0x000000010a0ad824 */ /* 0x000fc400078e0a03 */
[----:B------:R-:W-:Y:S01]  /*96e0*/  VIADD R5, R21, 0x9c ;  /* 0x0000009c15057836 */ /* 0x000fe20000000000 */
[C---:B------:R-:W-:Y:S01]  /*96f0*/  ISETP.GT.U32.AND P5, PT, R3.reuse, R8, PT ;  /* 0x000000080300720c */ /* 0x040fe20003fa4070 */
[----:B------:R-:W-:Y:S02]  /*9700*/  IMAD R6, R3, R11, R6 ;  /* 0x0000000b03067224 */ /* 0x000fe400078e0206 */
[----:B------:R-:W-:Y:S01]  /*9710*/  IMAD.MOV.U32 R16, RZ, RZ, R4 ;  /* 0x000000ffff107224 */ /* 0x000fe200078e0004 */
[----:B------:R-:W-:Y:S01]  /*9720*/  IABS R11, R5 ;  /* 0x00000005000b7213 */ /* 0x000fe20000000000 */
[----:B------:R-:W-:Y:S02]  /*9730*/  IMAD.MOV.U32 R12, RZ, RZ, R10 ;  /* 0x000000ffff0c7224 */ /* 0x000fe400078e000a */
        /* <DEDUP_REMOVED lines=9> */
[----:B------:R-:W-:Y:S01]  /*97d0*/  IMAD.HI.U32 R10, R13, R4, RZ ;  /* 0x000000040d0a7227 */ /* 0x000fe200078e00ff */
[----:B------:R-:W-:Y:S01]  /*97e0*/  IABS R2, R9 ;  /* 0x0000000900027213 */ /* 0x000fe20000000000 */
[----:B------:R0:W-:Y:S02]  /*97f0*/  STL [R1+0x1d0], R12 ;  /* 0x0001d00c01007387 */ /* 0x0001e40000100800 */
[--C-:B------:R-:W-:Y:S01]  /*9800*/  @!P3 IMAD.IADD R7, R7, 0x1, -R3.reuse ;  /* 0x000000010707b824 */ /* 0x100fe200078e0a03 */
[----:B------:R-:W-:Y:S01]  /*9810*/  ISETP.GE.AND P3, PT, R5, RZ, PT ;  /* 0x000000ff0500720c */ /* 0x000fe20003f66270 */
[----:B------:R-:W-:Y:S02]  /*9820*/  @!P5 IMAD.IADD R8, R8, 0x1, -R3 ;  /* 0x000000010808d824 */ /* 0x000fe400078e0a03 */
[----:B------:R-:W-:Y:S01]  /*9830*/  IMAD.MOV R5, RZ, RZ, -R10 ;  /* 0x000000ffff057224 */ /* 0x000fe200078e0a0a */
[----:B------:R-:W-:Y:S01]  /*9840*/  ISETP.GT.U32.AND P5, PT, R3, R7, PT ;  /* 0x000000070300720c */ /* 0x000fe20003fa4070 */
[----:B------:R-:W-:-:S02]  /*9850*/  IMAD.MOV.U32 R10, RZ, RZ, R2 ;  /* 0x000000ffff0a7224 */ /* 0x000fc400078e0002 */
[----:B------:R-:W-:Y:S01]  /*9860*/  @!P6 IMAD.IADD R6, R6, 0x1, -R3 ;  /* 0x000000010606e824 */ /* 0x000fe200078e0a03 */
[----:B------:R-:W-:Y:S01]  /*9870*/  ISETP.GT.U32.AND P6, PT, R3, R8, PT ;  /* 0x000000080300720c */ /* 0x000fe20003fc4070 */
[----:B------:R-:W-:-:S04]  /*9880*/  IMAD.HI.U32 R11, R13, R10, RZ ;  /* 0x0000000a0d0b7227 */ /* 0x000fc800078e00ff */
[----:B------:R-:W-:Y:S02]  /*9890*/  IMAD.MOV R11, RZ, RZ, -R11 ;  /* 0x000000ffff0b7224 */ /* 0x000fe400078e0a0b */
[----:B0-----:R-:W-:Y:S02]  /*98a0*/  IMAD.MOV.U32 R12, RZ, RZ, R0 ;  /* 0x000000ffff0c7224 */ /* 0x001fe400078e0000 */
[C---:B------:R-:W-:Y:S02]  /*98b0*/  IMAD R10, R3.reuse, R11, R10 ;  /* 0x0000000b030a7224 */ /* 0x040fe400078e020a */
[C---:B------:R-:W-:Y:S02]  /*98c0*/  IMAD R4, R3.reuse, R5, R4 ;  /* 0x0000000503047224 */ /* 0x040fe400078e0204 */
[----:B------:R-:W-:Y:S01]  /*98d0*/  @!P4 IMAD.MOV R12, RZ, RZ, -R12 ;  /* 0x000000ffff0cc224 */ /* 0x000fe200078e0a0c */
[C---:B------:R-:W-:Y:S01]  /*98e0*/  ISETP.GT.U32.AND P4, PT, R3.reuse, R6, PT ;  /* 0x000000060300720c */ /* 0x040fe20003f84070 */
[--C-:B------:R-:W-:Y:S01]  /*98f0*/  @!P6 IMAD.IADD R8, R8, 0x1, -R3.reuse ;  /* 0x000000010808e824 */ /* 0x100fe200078e0a03 */
[----:B------:R-:W-:Y:S01]  /*9900*/  ISETP.GT.U32.AND P6, PT, R3, R10, PT ;  /* 0x0000000a0300720c */ /* 0x000fe20003fc4070 */
[----:B------:R-:W-:Y:S01]  /*9910*/  @!P5 IMAD.IADD R7, R7, 0x1, -R3 ;  /* 0x000000010707d824 */ /* 0x000fe200078e0a03 */
[----:B------:R-:W-:Y:S01]  /*9920*/  ISETP.GT.U32.AND P5, PT, R3, R4, PT ;  /* 0x000000040300720c */ /* 0x000fe20003fa4070 */
[C---:B------:R-:W-:Y:S01]  /*9930*/  VIADD R0, R21.reuse, 0x96 ;  /* 0x0000009615007836 */ /* 0x040fe20000000000 */
[----:B------:R0:W-:Y:S01]  /*9940*/  STL [R1+0x1dc], R12 ;  /* 0x0001dc0c01007387 */ /* 0x0001e20000100800 */
[----:B------:R-:W-:-:S02]  /*9950*/  VIADD R2, R21, 0x94 ;  /* 0x0000009415027836 */ /* 0x000fc40000000000 */
[----:B------:R-:W-:Y:S01]  /*9960*/  VIADD R5, R21, 0x98 ;  /* 0x0000009815057836 */ /* 0x000fe20000000000 */
[----:B------:R-:W-:Y:S01]  /*9970*/  IABS R11, R0 ;  /* 0x00000000000b7213 */ /* 0x000fe20000000000 */
[----:B------:R-:W-:Y:S01]  /*9980*/  IMAD.MOV.U32 R18, RZ, RZ, R7 ;  /* 0x000000ffff127224 */ /* 0x000fe200078e0007 */
[----:B------:R-:W-:Y:S01]  /*9990*/  IABS R16, R2 ;  /* 0x0000000200107213 */ /* 0x000fe20000000000 */
[--C-:B------:R-:W-:Y:S01]  /*99a0*/  @!P4 IMAD.IADD R6, R6, 0x1, -R3.reuse ;  /* 0x000000010606c824 */ /* 0x100fe200078e0a03 */
[----:B------:R-:W-:Y:S01]  /*99b0*/  ISETP.GE.AND P4, PT, R9, RZ, PT ;  /* 0x000000ff0900720c */ /* 0x000fe20003f86270 */
[----:B------:R-:W-:Y:S01]  /*99c0*/  @!P6 IMAD.IADD R10, R10, 0x1, -R3 ;  /* 0x000000010a0ae824 */ /* 0x000fe200078e0a03 */
[----:B0-----:R-:W-:Y:S01]  /*99d0*/  IABS R12, R5 ;  /* 0x00000005000c7213 */ /* 0x001fe20000000000 */
[----:B------:R-:W-:Y:S02]  /*99e0*/  IMAD.MOV.U32 R9, RZ, RZ, R16 ;  /* 0x000000ffff097224 */ /* 0x000fe400078e0010 */
[----:B------:R-:W-:Y:S01]  /*99f0*/  IMAD.HI.U32 R17, R13, R11, RZ ;  /* 0x0000000b0d117227 */ /* 0x000fe200078e00ff */
[----:B------:R-:W-:-:S03]  /*9a00*/  ISETP.GT.U32.AND P6, PT, R3, R10, PT ;  /* 0x0000000a0300720c */ /* 0x000fc60003fc4070 */
[----:B------:R-:W-:-:S04]  /*9a10*/  IMAD.HI.U32 R16, R13, R12, RZ ;  /* 0x0000000c0d107227 */ /* 0x000fc800078e00ff */
[----:B------:R-:W-:Y:S01]  /*9a20*/  @!P5 IMAD.IADD R4, R4, 0x1, -R3 ;  /* 0x000000010404d824 */ /* 0x000fe200078e0a03 */
[----:B------:R-:W-:Y:S01]  /*9a30*/  ISETP.GE.AND P5, PT, R5, RZ, PT ;  /* 0x000000ff0500720c */ /* 0x000fe20003fa6270 */
[----:B------:R-:W-:-:S04]  /*9a40*/  IMAD.HI.U32 R5, R13, R9, RZ ;  /* 0x000000090d057227 */ /* 0x000fc800078e00ff */
[----:B------:R-:W-:Y:S02]  /*9a50*/  IMAD.MOV R7, RZ, RZ, -R17 ;  /* 0x000000ffff077224 */ /* 0x000fe400078e0a11 */
[----:B------:R-:W-:Y:S02]  /*9a60*/  IMAD.MOV R16, RZ, RZ, -R16 ;  /* 0x000000ffff107224 */ /* 0x000fe400078e0a10 */
[----:B------:R-:W-:Y:S02]  /*9a70*/  IMAD.MOV R5, RZ, RZ, -R5 ;  /* 0x000000ffff057224 */ /* 0x000fe400078e0a05 */
[C---:B------:R-:W-:Y:S02]  /*9a80*/  IMAD R11, R3.reuse, R7, R11 ;  /* 0x00000007030b7224 */ /* 0x040fe400078e020b */
[C---:B------:R-:W-:Y:S02]  /*9a90*/  IMAD R12, R3.reuse, R16, R12 ;  /* 0x00000010030c7224 */ /* 0x040fe400078e020c */
[----:B------:R-:W-:Y:S01]  /*9aa0*/  @!P2 IMAD.MOV R18, RZ, RZ, -R18 ;  /* 0x000000ffff12a224 */ /* 0x000fe200078e0a12 */
[C---:B------:R-:W-:Y:S01]  /*9ab0*/  ISETP.GT.U32.AND P2, PT, R3.reuse, R4, PT ;  /* 0x000000040300720c */ /* 0x040fe20003f44070 */
[----:B------:R-:W-:-:S02]  /*9ac0*/  IMAD R9, R3, R5, R9 ;  /* 0x0000000503097224 */ /* 0x000fc400078e0209 */
[----:B------:R-:W-:Y:S01]  /*9ad0*/  @!P1 IMAD.MOV R6, RZ, RZ, -R6 ;  /* 0x000000ffff069224 */ /* 0x000fe200078e0a06 */
[C---:B------:R-:W-:Y:S01]  /*9ae0*/  ISETP.GT.U32.AND P1, PT, R3.reuse, R11, PT ;  /* 0x0000000b0300720c */ /* 0x040fe20003f24070 */
[----:B------:R-:W-:Y:S01]  /*9af0*/  @!P0 IMAD.MOV R8, RZ, RZ, -R8 ;  /* 0x000000ffff088224 */ /* 0x000fe200078e0a08 */
[C---:B------:R-:W-:Y:S01]  /*9b00*/  ISETP.GT.U32.AND P0, PT, R3.reuse, R12, PT ;  /* 0x0000000c0300720c */ /* 0x040fe20003f04070 */
[--C-:B------:R-:W-:Y:S01]  /*9b10*/  @!P6 IMAD.IADD R10, R10, 0x1, -R3.reuse ;  /* 0x000000010a0ae824 */ /* 0x100fe200078e0a03 */
[----:B------:R-:W-:Y:S01]  /*9b20*/  ISETP.GT.U32.AND P6, PT, R3, R9, PT ;  /* 0x000000090300720c */ /* 0x000fe20003fc4070 */
[C---:B------:R-:W-:Y:S01]  /*9b30*/  VIADD R5, R21.reuse, 0x90 ;  /* 0x0000009015057836 */ /* 0x040fe20000000000 */
[----:B------:R-:W-:Y:S01]  /*9b40*/  STL [R1+0x158], R18 ;  /* 0x0001581201007387 */ /* 0x000fe20000100800 */
[----:B------:R-:W-:Y:S02]  /*9b50*/  VIADD R16, R21, 0x92 ;  /* 0x0000009215107836 */ /* 0x000fe40000000000 */
[--C-:B------:R-:W-:Y:S01]  /*9b60*/  @!P2 IMAD.IADD R4, R4, 0x1, -R3.reuse ;  /* 0x000000010404a824 */ /* 0x100fe200078e0a03 */
[----:B------:R-:W-:Y:S01]  /*9b70*/  ISETP.GE.AND P2, PT, R0, RZ, PT ;  /* 0x000000ff0000720c */ /* 0x000fe20003f46270 */
[----:B------:R0:W-:Y:S01]  /*9b80*/  STL [R1+0x148], R8 ;  /* 0x0001480801007387 */ /* 0x0001e20000100800 */
[----:B------:R-:W-:Y:S01]  /*9b90*/  IABS R0, R5 ;  /* 0x0000000500007213 */ /* 0x000fe20000000000 */
[----:B------:R-:W-:-:S02]  /*9ba0*/  @!P1 IMAD.IADD R11, R11, 0x1, -R3 ;  /* 0x000000010b0b9824 */ /* 0x000fc400078e0a03 */
[----:B------:R1:W-:Y:S01]  /*9bb0*/  STL [R1+0x14c], R6 ;  /* 0x00014c0601007387 */ /* 0x0003e20000100800 */
[--C-:B------:R-:W-:Y:S01]  /*9bc0*/  @!P0 IMAD.IADD R12, R12, 0x1, -R3.reuse ;  /* 0x000000010c0c8824 */ /* 0x100fe200078e0a03 */
[----:B------:R-:W-:Y:S01]  /*9bd0*/  ISETP.GE.AND P0, PT, R2, RZ, PT ;  /* 0x000000ff0200720c */ /* 0x000fe20003f06270 */
[----:B------:R-:W-:Y:S01]  /*9be0*/  @!P6 IMAD.IADD R9, R9, 0x1, -R3 ;  /* 0x000000010909e824 */ /* 0x000fe200078e0a03 */
[----:B------:R-:W-:Y:S01]  /*9bf0*/  ISETP.GT.U32.AND P6, PT, R3, R11, PT ;  /* 0x0000000b0300720c */ /* 0x000fe20003fc4070 */
[----:B------:R-:W-:Y:S01]  /*9c00*/  VIADD R2, R21, 0x8e ;  /* 0x0000008e15027836 */ /* 0x000fe20000000000 */
[----:B------:R-:W-:Y:S01]  /*9c10*/  ISETP.GT.U32.AND P1, PT, R3, R12, PT ;  /* 0x0000000c0300720c */ /* 0x000fe20003f24070 */
[----:B0-----:R-:W-:Y:S02]  /*9c20*/  IMAD.MOV.U32 R8, RZ, RZ, R4 ;  /* 0x000000ffff087224 */ /* 0x001fe400078e0004 */
[----:B------:R-:W-:Y:S01]  /*9c30*/  IMAD.HI.U32 R4, R13, R0, RZ ;  /* 0x000000000d047227 */ /* 0x000fe200078e00ff */
[----:B-1----:R-:W-:-:S02]  /*9c40*/  IABS R6, R16 ;  /* 0x0000001000067213 */ /* 0x002fc40000000000 */
[----:B------:R-:W-:Y:S01]  /*9c50*/  IABS R18, R2 ;  /* 0x0000000200127213 */ /* 0x000fe20000000000 */
[----:B------:R-:W-:Y:S02]  /*9c60*/  IMAD.MOV R4, RZ, RZ, -R4 ;  /* 0x000000ffff047224 */ /* 0x000fe400078e0a04 */
[----:B------:R-:W-:-:S04]  /*9c70*/  IMAD.HI.U32 R7, R13, R6, RZ ;  /* 0x000000060d077227 */ /* 0x000fc800078e00ff */
[----:B------:R-:W-:Y:S02]  /*9c80*/  IMAD.MOV R7, RZ, RZ, -R7 ;  /* 0x000000ffff077224 */ /* 0x000fe400078e0a07 */
[C---:B------:R-:W-:Y:S02]  /*9c90*/  IMAD R0, R3.reuse, R4, R0 ;  /* 0x0000000403007224 */ /* 0x040fe400078e0200 */
[----:B------:R-:W-:Y:S02]  /*9ca0*/  IMAD R6, R3, R7, R6 ;  /* 0x0000000703067224 */ /* 0x000fe400078e0206 */
[--C-:B------:R-:W-:Y:S01]  /*9cb0*/  @!P6 IMAD.IADD R11, R11, 0x1, -R3.reuse ;  /* 0x000000010b0be824 */ /* 0x100fe200078e0a03 */
[C---:B------:R-:W-:Y:S01]  /*9cc0*/  ISETP.GT.U32.AND P6, PT, R3.reuse, R0, PT ;  /* 0x000000000300720c */ /* 0x040fe20003fc4070 */
[----:B------:R-:W-:Y:S01]  /*9cd0*/  @!P1 IMAD.IADD R12, R12, 0x1, -R3 ;  /* 0x000000010c0c9824 */ /* 0x000fe200078e0a03 */
[C---:B------:R-:W-:Y:S01]  /*9ce0*/  ISETP.GT.U32.AND P1, PT, R3.reuse, R6, PT ;  /* 0x000000060300720c */ /* 0x040fe20003f24070 */
[----:B------:R-:W-:Y:S01]  /*9cf0*/  @!P3 IMAD.MOV R8, RZ, RZ, -R8 ;  /* 0x000000ffff08b224 */ /* 0x000fe200078e0a08 */
[----:B------:R-:W-:Y:S01]  /*9d00*/  ISETP.GT.U32.AND P3, PT, R3, R9, PT ;  /* 0x000000090300720c */ /* 0x000fe20003f64070 */
[----:B------:R-:W-:-:S02]  /*9d10*/  VIADD R7, R21, 0x8c ;  /* 0x0000008c15077836 */ /* 0x000fc40000000000 */
[----:B------:R-:W-:Y:S01]  /*9d20*/  IMAD.HI.U32 R19, R13, R18, RZ ;  /* 0x000000120d137227 */ /* 0x000fe200078e00ff */
[----:B------:R0:W-:Y:S03]  /*9d30*/  STL [R1+0x150], R8 ;  /* 0x0001500801007387 */ /* 0x0001e60000100800 */
[----:B------:R-:W-:Y:S02]  /*9d40*/  IMAD.MOV R19, RZ, RZ, -R19 ;  /* 0x000000ffff137224 */ /* 0x000fe400078e0a13 */
[--C-:B------:R-:W-:Y:S02]  /*9d50*/  @!P6 IMAD.IADD R0, R0, 0x1, -R3.reuse ;  /* 0x000000010000e824 */ /* 0x100fe400078e0a03 */
[----:B------:R-:W-:Y:S01]  /*9d60*/  @!P1 IMAD.IADD R6, R6, 0x1, -R3 ;  /* 0x0000000106069824 */ /* 0x000fe200078e0a03 */
[----:B------:R-:W-:Y:S01]  /*9d70*/  ISETP.GE.AND P1, PT, R5, RZ, PT ;  /* 0x000000ff0500720c */ /* 0x000fe20003f26270 */
[----:B------:R-:W-:Y:S01]  /*9d80*/  @!P4 IMAD.MOV R10, RZ, RZ, -R10 ;  /* 0x000000ffff0ac224 */ /* 0x000fe200078e0a0a */
[----:B0-----:R-:W-:Y:S01]  /*9d90*/  IABS R8, R7 ;  /* 0x0000000700087213 */ /* 0x001fe20000000000 */
[C---:B------:R-:W-:Y:S01]  /*9da0*/  IMAD R5, R3.reuse, R19, R18 ;  /* 0x0000001303057224 */ /* 0x040fe200078e0212 */
[----:B------:R-:W-:Y:S01]  /*9db0*/  ISETP.GT.U32.AND P4, PT, R3, R0, PT ;  /* 0x000000000300720c */ /* 0x000fe20003f84070 */
[----:B------:R-:W-:Y:S01]  /*9dc0*/  @!P5 IMAD.MOV R12, RZ, RZ, -R12 ;  /* 0x000000ffff0cd224 */ /* 0x000fe200078e0a0c */
[----:B------:R0:W-:Y:S01]  /*9dd0*/  STL [R1+0x140], R10 ;  /* 0x0001400a01007387 */ /* 0x0001e20000100800 */
[----:B------:R-:W-:Y:S01]  /*9de0*/  IMAD.HI.U32 R17, R13, R8, RZ ;  /* 0x000000080d117227 */ /* 0x000fe200078e00ff */
[----:B------:R-:W-:-:S02]  /*9df0*/  ISETP.GT.U32.AND P5, PT, R3, R5, PT ;  /* 0x000000050300720c */ /* 0x000fc40003fa4070 */
[----:B------:R-:W-:Y:S01]  /*9e00*/  ISETP.GT.U32.AND P6, PT, R3, R6, PT ;  /* 0x000000060300720c */ /* 0x000fe20003fc4070 */
[----:B------:R-:W-:Y:S01]  /*9e10*/  VIADD R4, R21, 0x8a ;  /* 0x0000008a15047836 */ /* 0x000fe20000000000 */
[----:B------:R-:W-:Y:S01]  /*9e20*/  STL [R1+0x134], R12 ;  /* 0x0001340c01007387 */ /* 0x000fe20000100800 */
[----:B------:R-:W-:Y:S01]  /*9e30*/  @!P3 IMAD.IADD R9, R9, 0x1, -R3 ;  /* 0x000000010909b824 */ /* 0x000fe200078e0a03 */
[----:B------:R-:W-:Y:S01]  /*9e40*/  ISETP.GE.AND P3, PT, R16, RZ, PT ;  /* 0x000000ff1000720c */ /* 0x000fe20003f66270 */
[----:B------:R-:W-:Y:S01]  /*9e50*/  IMAD.MOV R17, RZ, RZ, -R17 ;  /* 0x000000ffff117224 */ /* 0x000fe200078e0a11 */
[----:B------:R-:W-:Y:S01]  /*9e60*/  IABS R16, R4 ;  /* 0x0000000400107213 */ /* 0x000fe20000000000 */
[----:B0-----:R-:W-:Y:S02]  /*9e70*/  IMAD.MOV.U32 R10, RZ, RZ, R11 ;  /* 0x000000ffff0a7224 */ /* 0x001fe400078e000b */
[----:B------:R-:W-:Y:S01]  /*9e80*/  @!P0 IMAD.MOV R9, RZ, RZ, -R9 ;  /* 0x000000ffff098224 */ /* 0x000fe200078e0a09 */
[----:B------:R-:W-:Y:S01]  /*9e90*/  ISETP.GE.AND P0, PT, R7, RZ, PT ;  /* 0x000000ff0700720c */ /* 0x000fe20003f06270 */
[----:B------:R-:W-:Y:S01]  /*9ea0*/  @!P2 IMAD.MOV R10, RZ, RZ, -R10 ;  /* 0x000000ffff0aa224 */ /* 0x000fe200078e0a0a */
[----:B------:R-:W-:Y:S01]  /*9eb0*/  ISETP.GE.AND P2, PT, R2, RZ, PT ;  /* 0x000000ff0200720c */ /* 0x000fe20003f46270 */
[----:B------:R-:W-:-:S02]  /*9ec0*/  IMAD R2, R3, R17, R8 ;  /* 0x0000001103027224 */ /* 0x000fc400078e0208 */
[--C-:B------:R-:W-:Y:S01]  /*9ed0*/  @!P4 IMAD.IADD R0, R0, 0x1, -R3.reuse ;  /* 0x000000010000c824 */ /* 0x100fe200078e0a03 */
[----:B------:R0:W-:Y:S01]  /*9ee0*/  STL [R1+0x20], R10 ;  /* 0x0000200a01007387 */ /* 0x0001e20000100800 */
[--C-:B------:R-:W-:Y:S01]  /*9ef0*/  @!P5 IMAD.IADD R5, R5, 0x1, -R3.reuse ;  /* 0x000000010505d824 */ /* 0x100fe200078e0a03 */
[----:B------:R-:W-:Y:S01]  /*9f00*/  ISETP.GT.U32.AND P4, PT, R3, R2, PT ;  /* 0x000000020300720c */ /* 0x000fe20003f84070 */
[----:B------:R-:W-:Y:S01]  /*9f10*/  VIADD R7, R21, 0x88 ;  /* 0x0000008815077836 */ /* 0x000fe20000000000 */
[----:B------:R1:W-:Y:S01]  /*9f20*/  STL [R1+0x1c], R9 ;  /* 0x00001c0901007387 */ /* 0x0003e20000100800 */
[----:B------:R-:W-:Y:S01]  /*9f30*/  @!P6 IMAD.IADD R6, R6, 0x1, -R3 ;  /* 0x000000010606e824 */ /* 0x000fe200078e0a03 */
[----:B------:R-:W-:Y:S02]  /*9f40*/  ISETP.GE.AND P6, PT, R4, RZ, PT ;  /* 0x000000ff0400720c */ /* 0x000fe40003fc6270 */
[----:B------:R-:W-:Y:S01]  /*9f50*/  ISETP.GT.U32.AND P5, PT, R3, R5, PT ;  /* 0x000000050300720c */ /* 0x000fe20003fa4070 */
[----:B------:R-:W-:Y:S01]  /*9f60*/  IMAD.MOV.U32 R11, RZ, RZ, R6 ;  /* 0x000000ffff0b7224 */ /* 0x000fe200078e0006 */
[----:B------:R-:W-:Y:S01]  /*9f70*/  IABS R8, R7 ;  /* 0x0000000700087213 */ /* 0x000fe20000000000 */
[----:B0-----:R-:W-:-:S02]  /*9f80*/  IMAD.MOV.U32 R10, RZ, RZ, R0 ;  /* 0x000000ffff0a7224 */ /* 0x001fc400078e0000 */
[----:B------:R-:W-:Y:S01]  /*9f90*/  @!P3 IMAD.MOV R11, RZ, RZ, -R11 ;  /* 0x000000ffff0bb224 */ /* 0x000fe200078e0a0b */
[----:B------:R-:W-:Y:S01]  /*9fa0*/  ISETP.GE.AND P3, PT, R7, RZ, PT ;  /* 0x000000ff0700720c */ /* 0x000fe20003f66270 */
[----:B-1----:R-:W-:-:S03]  /*9fb0*/  IMAD.HI.U32 R9, R13, R16, RZ ;  /* 0x000000100d097227 */ /* 0x002fc600078e00ff */
[----:B------:R-:W-:Y:S01]  /*9fc0*/  STL [R1+0x14], R11 ;  /* 0x0000140b01007387 */ /* 0x000fe20000100800 */
[----:B------:R-:W-:Y:S02]  /*9fd0*/  IMAD.MOV R9, RZ, RZ, -R9 ;  /* 0x000000ffff097224 */ /* 0x000fe400078e0a09 */
[----:B------:R-:W-:Y:S02]  /*9fe0*/  @!P1 IMAD.MOV R10, RZ, RZ, -R10 ;  /* 0x000000ffff0a9224 */ /* 0x000fe400078e0a0a */
[C---:B------:R-:W-:Y:S02]  /*9ff0*/  IMAD R4, R3.reuse, R9, R16 ;  /* 0x0000000903047224 */ /* 0x040fe400078e0210 */
[----:B------:R-:W-:Y:S01]  /*a000*/  @!P4 IMAD.IADD R2, R2, 0x1, -R3 ;  /* 0x000000010202c824 */ /* 0x000fe200078e0a03 */
[----:B------:R0:W-:Y:S01]  /*a010*/  STL [R1+0x10], R10 ;  /* 0x0000100a01007387 */ /* 0x0001e20000100800 */
[----:B------:R-:W-:Y:S01]  /*a020*/  IMAD.MOV.U32 R16, RZ, RZ, R8 ;  /* 0x000000ffff107224 */ /* 0x000fe200078e0008 */
[----:B------:R-:W-:Y:S01]  /*a030*/  ISETP.GT.U32.AND P1, PT, R3, R4, PT ;  /* 0x000000040300720c */ /* 0x000fe20003f24070 */
[----:B------:R-:W-:Y:S01]  /*a040*/  VIADD R0, R21, 0x86 ;  /* 0x0000008615007836 */ /* 0x000fe20000000000 */
[----:B------:R-:W-:Y:S01]  /*a050*/  ISETP.GT.U32.AND P4, PT, R3, R2, PT ;  /* 0x000000020300720c */ /* 0x000fe20003f84070 */
[----:B------:R-:W-:-:S03]  /*a060*/  IMAD.HI.U32 R7, R13, R16, RZ ;  /* 0x000000100d077227 */ /* 0x000fc600078e00ff */
[----:B------:R-:W-:Y:S01]  /*a070*/  IABS R9, R0 ;  /* 0x0000000000097213 */ /* 0x000fe20000000000 */
[----:B------:R-:W-:Y:S01]  /*a080*/  @!P5 IMAD.IADD R5, R5, 0x1, -R3 ;  /* 0x000000010505d824 */ /* 0x000fe200078e0a03 */
[----:B------:R-:W-:Y:S01]  /*a090*/  ISETP.GE.AND P5, PT, R0, RZ, PT ;  /* 0x000000ff0000720c */ /* 0x000fe20003fa6270 */
[----:B------:R-:W-:Y:S02]  /*a0a0*/  IMAD.MOV R7, RZ, RZ, -R7 ;  /* 0x000000ffff077224 */ /* 0x000fe400078e0a07 */
[----:B0-----:R-:W-:Y:S02]  /*a0b0*/  IMAD.MOV.U32 R10, RZ, RZ, R5 ;  /* 0x000000ffff0a7224 */ /* 0x001fe400078e0005 */
[----:B------:R-:W-:Y:S02]  /*a0c0*/  IMAD R16, R3, R7, R16 ;  /* 0x0000000703107224 */ /* 0x000fe400078e0210 */
[----:B------:R-:W-:-:S04]  /*a0d0*/  IMAD.HI.U32 R7, R13, R9, RZ ;  /* 0x000000090d077227 */ /* 0x000fc800078e00ff */
[----:B------:R-:W-:Y:S02]  /*a0e0*/  @!P1 IMAD.IADD R4, R4, 0x1, -R3 ;  /* 0x0000000104049824 */ /* 0x000fe400078e0a03 */
[----:B------:R-:W-:Y:S01]  /*a0f0*/  @!P2 IMAD.MOV R10, RZ, RZ, -R10 ;  /* 0x000000ffff0aa224 */ /* 0x000fe200078e0a0a */
[C---:B------:R-:W-:Y:S01]  /*a100*/  ISETP.GT.U32.AND P2, PT, R3.reuse, R16, PT ;  /* 0x000000100300720c */ /* 0x040fe20003f44070 */
[----:B------:R-:W-:Y:S01]  /*a110*/  IMAD.MOV R7, RZ, RZ, -R7 ;  /* 0x000000ffff077224 */ /* 0x000fe200078e0a07 */
[----:B------:R-:W-:Y:S01]  /*a120*/  ISETP.GT.U32.AND P1, PT, R3, R4, PT ;  /* 0x000000040300720c */ /* 0x000fe20003f24070 */
[----:B------:R-:W-:Y:S01]  /*a130*/  @!P4 IMAD.IADD R2, R2, 0x1, -R3 ;  /* 0x000000010202c824 */ /* 0x000fe200078e0a03 */
[----:B------:R0:W-:Y:S01]  /*a140*/  STL [R1+0xa8], R10 ;  /* 0x0000a80a01007387 */ /* 0x0001e20000100800 */
[----:B------:R-:W-:Y:S02]  /*a150*/  VIADD R6, R21, 0x84 ;  /* 0x0000008415067836 */ /* 0x000fe40000000000 */
[----:B------:R-:W-:-:S02]  /*a160*/  IMAD R9, R3, R7, R9 ;  /* 0x0000000703097224 */ /* 0x000fc400078e0209 */
[C---:B------:R-:W-:Y:S01]  /*a170*/  VIADD R0, R21.reuse, 0x82 ;  /* 0x0000008215007836 */ /* 0x040fe20000000000 */
[----:B------:R-:W-:Y:S01]  /*a180*/  IABS R8, R6 ;  /* 0x0000000600087213 */ /* 0x000fe20000000000 */
[----:B------:R-:W-:Y:S01]  /*a190*/  VIADD R7, R21, 0x7e ;  /* 0x0000007e15077836 */ /* 0x000fe20000000000 */
[----:B------:R-:W-:Y:S01]  /*a1a0*/  ISETP.GE.AND P4, PT, R6, RZ, PT ;  /* 0x000000ff0600720c */ /* 0x000fe20003f86270 */
[----:B------:R-:W-:Y:S01]  /*a1b0*/  @!P2 IMAD.IADD R16, R16, 0x1, -R3 ;  /* 0x000000011010a824 */ /* 0x000fe200078e0a03 */
[----:B------:R-:W-:Y:S01]  /*a1c0*/  IABS R6, R0 ;  /* 0x0000000000067213 */ /* 0x000fe20000000000 */
[----:B0-----:R-:W-:Y:S01]  /*a1d0*/  IMAD.MOV.U32 R10, RZ, RZ, R2 ;  /* 0x000000ffff0a7224 */ /* 0x001fe200078e0002 */
[----:B------:R-:W-:Y:S01]  /*a1e0*/  IABS R11, R7 ;  /* 0x00000007000b7213 */ /* 0x000fe20000000000 */
[----:B------:R-:W-:Y:S01]  /*a1f0*/  IMAD.HI.U32 R5, R13, R8, RZ ;  /* 0x000000080d057227 */ /* 0x000fe200078e00ff */
[----:B------:R-:W-:-:S03]  /*a200*/  ISETP.GT.U32.AND P2, PT, R3, R16, PT ;  /* 0x000000100300720c */ /* 0x000fc60003f44070 */
[----:B------:R-:W-:Y:S01]  /*a210*/  @!P0 IMAD.MOV R10, RZ, RZ, -R10 ;  /* 0x000000ffff0a8224 */ /* 0x000fe200078e0a0a */
[----:B------:R-:W-:Y:S01]  /*a220*/  ISETP.GT.U32.AND P0, PT, R3, R9, PT ;  /* 0x000000090300720c */ /* 0x000fe20003f04070 */
[----:B------:R-:W-:Y:S01]  /*a230*/  @!P1 IMAD.IADD R4, R4, 0x1, -R3 ;  /* 0x0000000104049824 */ /* 0x000fe200078e0a03 */
[----:B------:R-:W-:Y:S01]  /*a240*/  ISETP.GE.AND P1, PT, R0, RZ, PT ;  /* 0x000000ff0000720c */ /* 0x000fe20003f26270 */
[----:B------:R-:W-:Y:S01]  /*a250*/  VIADD R2, R21, 0x80 ;  /* 0x0000008015027836 */ /* 0x000fe20000000000 */
[----:B------:R0:W-:Y:S01]  /*a260*/  STL [R1+0x128], R10 ;  /* 0x0001280a01007387 */ /* 0x0001e20000100800 */
[----:B------:R-:W-:Y:S02]  /*a270*/  IMAD.MOV R5, RZ, RZ, -R5 ;  /* 0x000000ffff057224 */ /* 0x000fe400078e0a05 */
[----:B------:R-:W-:-:S04]  /*a280*/  IMAD.HI.U32 R0, R13, R6, RZ ;  /* 0x000000060d007227 */ /* 0x000fc800078e00ff */
[----:B------:R-:W-:Y:S01]  /*a290*/  IMAD R8, R3, R5, R8 ;  /* 0x0000000503087224 */ /* 0x000fe200078e0208 */
[----:B------:R-:W-:Y:S01]  /*a2a0*/  IABS R5, R2 ;  /* 0x0000000200057213 */ /* 0x000fe20000000000 */
[----:B------:R-:W-:Y:S02]  /*a2b0*/  @!P0 IMAD.IADD R9, R9, 0x1, -R3 ;  /* 0x0000000109098824 */ /* 0x000fe400078e0a03 */
[----:B0-----:R-:W-:Y:S02]  /*a2c0*/  IMAD.MOV.U32 R10, RZ, RZ, R4 ;  /* 0x000000ffff0a7224 */ /* 0x001fe400078e0004 */
[----:B------:R-:W-:Y:S01]  /*a2d0*/  IMAD.MOV R0, RZ, RZ, -R0 ;  /* 0x000000ffff007224 */ /* 0x000fe200078e0a00 */
[C---:B------:R-:W-:Y:S01]  /*a2e0*/  ISETP.GT.U32.AND P0, PT, R3.reuse, R9, PT ;  /* 0x000000090300720c */ /* 0x040fe20003f04070 */
[----:B------:R-:W-:Y:S01]  /*a2f0*/  @!P6 IMAD.MOV R10, RZ, RZ, -R10 ;  /* 0x000000ffff0ae224 */ /* 0x000fe200078e0a0a */
[C---:B------:R-:W-:Y:S01]  /*a300*/  ISETP.GT.U32.AND P6, PT, R3.reuse, R8, PT ;  /* 0x000000080300720c */ /* 0x040fe20003fc4070 */
[----:B------:R-:W-:-:S02]  /*a310*/  IMAD R6, R3, R0, R6 ;  /* 0x0000000003067224 */ /* 0x000fc400078e0206 */
[----:B------:R-:W-:Y:S01]  /*a320*/  @!P2 IMAD.IADD R16, R16, 0x1, -R3 ;  /* 0x000000011010a824 */ /* 0x000fe200078e0a03 */
[----:B------:R0:W-:Y:S01]  /*a330*/  STL [R1+0x12c], R10 ;  /* 0x00012c0a01007387 */ /* 0x0001e20000100800 */
[----:B------:R-:W-:Y:S01]  /*a340*/  VIADD R4, R21, 0x7c ;  /* 0x0000007c15047836 */ /* 0x000fe20000000000 */
[----:B------:R-:W-:Y:S01]  /*a350*/  ISETP.GT.U32.AND P2, PT, R3, R6, PT ;  /* 0x000000060300720c */ /* 0x000fe20003f44070 */
[----:B------:R-:W-:-:S03]  /*a360*/  IMAD.HI.U32 R12, R13, R11, RZ ;  /* 0x0000000b0d0c7227 */ /* 0x000fc600078e00ff */
[----:B------:R-:W-:Y:S01]  /*a370*/  IABS R29, R4 ;  /* 0x00000004001d7213 */ /* 0x000fe20000000000 */
[--C-:B------:R-:W-:Y:S02]  /*a380*/  @!P0 IMAD.IADD R9, R9, 0x1, -R3.reuse ;  /* 0x0000000109098824 */ /* 0x100fe400078e0a03 */
[----:B------:R-:W-:Y:S02]  /*a390*/  @!P6 IMAD.IADD R8, R8, 0x1, -R3 ;  /* 0x000000010808e824 */ /* 0x000fe400078e0a03 */
[----:B0-----:R-:W-:-:S03]  /*a3a0*/  IMAD.HI.U32 R10, R13, R5, RZ ;  /* 0x000000050d0a7227 */ /* 0x001fc600078e00ff */
[C---:B------:R-:W-:Y:S01]  /*a3b0*/  ISETP.GT.U32.AND P6, PT, R3.reuse, R8, PT ;  /* 0x000000080300720c */ /* 0x040fe20003fc4070 */
[----:B------:R-:W-:Y:S02]  /*a3c0*/  IMAD.MOV R10, RZ, RZ, -R10 ;  /* 0x000000ffff0a7224 */ /* 0x000fe400078e0a0a */
[----:B------:R-:W-:Y:S02]  /*a3d0*/  IMAD.MOV.U32 R17, RZ, RZ, R16 ;  /* 0x000000ffff117224 */ /* 0x000fe400078e0010 */
[----:B------:R-:W-:Y:S02]  /*a3e0*/  IMAD R5, R3, R10, R5 ;  /* 0x0000000a03057224 */ /* 0x000fe400078e0205 */
[----:B------:R-:W-:Y:S02]  /*a3f0*/  VIADD R0, R21, 0x7a ;  /* 0x0000007a15007836 */ /* 0x000fe40000000000 */
[----:B------:R-:W-:Y:S01]  /*a400*/  IMAD.MOV R12, RZ, RZ, -R12 ;  /* 0x000000ffff0c7224 */ /* 0x000fe200078e0a0c */
[----:B------:R-:W-:Y:S01]  /*a410*/  ISETP.GT.U32.AND P0, PT, R3, R5, PT ;  /* 0x000000050300720c */ /* 0x000fe20003f04070 */
[----:B------:R-:W-:Y:S01]  /*a420*/  @!P3 IMAD.MOV R17, RZ, RZ, -R17 ;  /* 0x000000ffff11b224 */ /* 0x000fe200078e0a11 */
[----:B------:R-:W-:Y:S01]  /*a430*/  ISETP.GE.AND P3, PT, R2, RZ, PT ;  /* 0x000000ff0200720c */ /* 0x000fe20003f66270 */
[----:B------:R-:W-:Y:S01]  /*a440*/  IMAD.HI.U32 R2, R13, R29, RZ ;  /* 0x0000001d0d027227 */ /* 0x000fe200078e00ff */
[----:B------:R-:W-:-:S02]  /*a450*/  IABS R10, R0 ;  /* 0x00000000000a7213 */ /* 0x000fc40000000000 */
[----:B------:R-:W-:Y:S01]  /*a460*/  STL [R1+0xac], R17 ;  /* 0x0000ac1101007387 */ /* 0x000fe20000100800 */
[----:B------:R-:W-:Y:S02]  /*a470*/  @!P2 IMAD.IADD R6, R6, 0x1, -R3 ;  /* 0x000000010606a824 */ /* 0x000fe400078e0a03 */
[C---:B------:R-:W-:Y:S02]  /*a480*/  IMAD R11, R3.reuse, R12, R11 ;  /* 0x0000000c030b7224 */ /* 0x040fe400078e020b */
[----:B------:R-:W-:Y:S01]  /*a490*/  IMAD.MOV R2, RZ, RZ, -R2 ;  /* 0x000000ffff027224 */ /* 0x000fe200078e0a02 */
[----:B------:R-:W-:Y:S01]  /*a4a0*/  ISETP.GT.U32.AND P2, PT, R3, R6, PT ;  /* 0x000000060300720c */ /* 0x000fe20003f44070 */
[--C-:B------:R-:W-:Y:S02]  /*a4b0*/  @!P0 IMAD.IADD R5, R5, 0x1, -R3.reuse ;  /* 0x0000000105058824 */ /* 0x100fe400078e0a03 */
[----:B------:R-:W-:Y:S01]  /*a4c0*/  @!P6 IMAD.IADD R8, R8, 0x1, -R3 ;  /* 0x000000010808e824 */ /* 0x000fe200078e0a03 */
[C---:B------:R-:W-:Y:S01]  /*a4d0*/  ISETP.GT.U32.AND P6, PT, R3.reuse, R11, PT ;  /* 0x0000000b0300720c */ /* 0x040fe20003fc4070 */
[----:B------:R-:W-:Y:S01]  /*a4e0*/  @!P5 IMAD.MOV R9, RZ, RZ, -R9 ;  /* 0x000000ffff09d224 */ /* 0x000fe200078e0a09 */
[C---:B------:R-:W-:Y:S01]  /*a4f0*/  ISETP.GT.U32.AND P0, PT, R3.reuse, R5, PT ;  /* 0x000000050300720c */ /* 0x040fe20003f04070 */
[----:B------:R-:W-:Y:S01]  /*a500*/  IMAD R29, R3, R2, R29 ;  /* 0x00000002031d7224 */ /* 0x000fe200078e021d */
[----:B------:R-:W-:Y:S01]  /*a510*/  ISETP.GE.AND P5, PT, R7, RZ, PT ;  /* 0x000000ff0700720c */ /* 0x000fe20003fa6270 */
[----:B------:R-:W-:Y:S01]  /*a520*/  IMAD.HI.U32 R7, R13, R10, RZ ;  /* 0x0000000a0d077227 */ /* 0x000fe200078e00ff */
[----:B------:R0:W-:Y:S03]  /*a530*/  STL [R1+0x104], R9 ;  /* 0x0001040901007387 */ /* 0x0001e60000100800 */
[----:B------:R-:W-:-:S02]  /*a540*/  IMAD.MOV R7, RZ, RZ, -R7 ;  /* 0x000000ffff077224 */ /* 0x000fc400078e0a07 */
[--C-:B------:R-:W-:Y:S01]  /*a550*/  @!P2 IMAD.IADD R6, R6, 0x1, -R3.reuse ;  /* 0x000000010606a824 */ /* 0x100fe200078e0a03 */
[----:B------:R-:W-:Y:S01]  /*a560*/  ISETP.GE.AND P2, PT, R4, RZ, PT ;  /* 0x000000ff0400720c */ /* 0x000fe20003f46270 */
[----:B------:R-:W-:Y:S02]  /*a570*/  IMAD R10, R3, R7, R10 ;  /* 0x00000007030a7224 */ /* 0x000fe400078e020a */
[--C-:B------:R-:W-:Y:S01]  /*a580*/  @!P0 IMAD.IADD R5, R5, 0x1, -R3.reuse ;  /* 0x0000000105058824 */ /* 0x100fe200078e0a03 */
[----:B------:R-:W-:Y:S01]  /*a590*/  ISETP.GT.U32.AND P0, PT, R3, R29, PT ;  /* 0x0000001d0300720c */ /* 0x000fe20003f04070 */
[--C-:B------:R-:W-:Y:S02]  /*a5a0*/  @!P6 IMAD.IADD R11, R11, 0x1, -R3.reuse ;  /* 0x000000010b0be824 */ /* 0x100fe400078e0a03 */
[----:B------:R-:W-:Y:S01]  /*a5b0*/  @!P4 IMAD.MOV R8, RZ, RZ, -R8 ;  /* 0x000000ffff08c224 */ /* 0x000fe200078e0a08 */
[----:B------:R-:W-:Y:S01]  /*a5c0*/  ISETP.GT.U32.AND P4, PT, R3, R10, PT ;  /* 0x0000000a0300720c */ /* 0x000fe20003f84070 */
[----:B------:R-:W-:Y:S01]  /*a5d0*/  VIADD R4, R21, 0x78 ;  /* 0x0000007815047836 */ /* 0x000fe20000000000 */
[----:B------:R-:W-:Y:S01]  /*a5e0*/  ISETP.GT.U32.AND P6, PT, R3, R11, PT ;  /* 0x0000000b0300720c */ /* 0x000fe20003fc4070 */
[----:B------:R-:W-:Y:S01]  /*a5f0*/  IMAD.MOV.U32 R16, RZ, RZ, R6 ;  /* 0x000000ffff107224 */ /* 0x000fe200078e0006 */
[----:B------:R1:W-:Y:S01]  /*a600*/  STL [R1+0x108], R8 ;  /* 0x0001080801007387 */ /* 0x0003e20000100800 */
[----:B------:R-:W-:Y:S01]  /*a610*/  VIADD R2, R21, 0x76 ;  /* 0x0000007615027836 */ /* 0x000fe20000000000 */
[----:B0-----:R-:W-:Y:S01]  /*a620*/  IABS R9, R4 ;  /* 0x0000000400097213 */ /* 0x001fe20000000000 */
[----:B------:R-:W-:Y:S01]  /*a630*/  @!P1 IMAD.MOV R16, RZ, RZ, -R16 ;  /* 0x000000ffff109224 */ /* 0x000fe200078e0a10 */
[----:B------:R-:W-:Y:S01]  /*a640*/  ISETP.GE.AND P1, PT, R0, RZ, PT ;  /* 0x000000ff0000720c */ /* 0x000fe20003f26270 */
[--C-:B------:R-:W-:Y:S01]  /*a650*/  @!P0 IMAD.IADD R29, R29, 0x1, -R3.reuse ;  /* 0x000000011d1d8824 */ /* 0x100fe200078e0a03 */
[----:B------:R-:W-:Y:S01]  /*a660*/  IABS R7, R2 ;  /* 0x0000000200077213 */ /* 0x000fe20000000000 */
[----:B------:R-:W-:Y:S01]  /*a670*/  IMAD.HI.U32 R0, R13, R9, RZ ;  /* 0x000000090d007227 */ /* 0x000fe200078e00ff */
[----:B------:R-:W-:Y:S02]  /*a680*/  STL [R1+0x10c], R16 ;  /* 0x00010c1001007387 */ /* 0x000fe40000100800 */
[----:B------:R-:W-:Y:S01]  /*a690*/  ISETP.GT.U32.AND P0, PT, R3, R29, PT ;  /* 0x0000001d0300720c */ /* 0x000fe20003f04070 */
[----:B------:R-:W-:-:S02]  /*a6a0*/  @!P4 IMAD.IADD R10, R10, 0x1, -R3 ;  /* 0x000000010a0ac824 */ /* 0x000fc400078e0a03 */
[----:B------:R-:W-:Y:S02]  /*a6b0*/  IMAD.MOV.U32 R12, RZ, RZ, R5 ;  /* 0x000000ffff0c7224 */ /* 0x000fe400078e0005 */
[----:B------:R-:W-:Y:S01]  /*a6c0*/  IMAD.MOV R0, RZ, RZ, -R0 ;  /* 0x000000ffff007224 */ /* 0x000fe200078e0a00 */
[----:B------:R-:W-:Y:S01]  /*a6d0*/  ISETP.GT.U32.AND P4, PT, R3, R10, PT ;  /* 0x0000000a0300720c */ /* 0x000fe20003f84070 */
[----:B------:R-:W-:Y:S01]  /*a6e0*/  @!P6 IMAD.IADD R11, R11, 0x1, -R3 ;  /* 0x000000010b0be824 */ /* 0x000fe200078e0a03 */
[----:B------:R-:W-:Y:S01]  /*a6f0*/  ISETP.GE.AND P6, PT, R2, RZ, PT ;  /* 0x000000ff0200720c */ /* 0x000fe20003fc6270 */
[----:B------:R-:W-:Y:S01]  /*a700*/  @!P3 IMAD.MOV R12, RZ, RZ, -R12 ;  /* 0x000000ffff0cb224 */ /* 0x000fe200078e0a0c */
[----:B------:R-:W-:Y:S01]  /*a710*/  ISETP.GE.AND P3, PT, R4, RZ, PT ;  /* 0x000000ff0400720c */ /* 0x000fe20003f66270 */
[----:B------:R-:W-:-:S03]  /*a720*/  IMAD.HI.U32 R2, R13, R7, RZ ;  /* 0x000000070d027227 */ /* 0x000fc600078e00ff */
[----:B------:R0:W-:Y:S01]  /*a730*/  STL [R1+0x120], R12 ;  /* 0x0001200c01007387 */ /* 0x0001e20000100800 */
[----:B------:R-:W-:Y:S02]  /*a740*/  IMAD R9, R3, R0, R9 ;  /* 0x0000000003097224 */ /* 0x000fe400078e0209 */
[----:B------:R-:W-:Y:S02]  /*a750*/  VIADD R4, R21, 0x74 ;  /* 0x0000007415047836 */ /* 0x000fe40000000000 */
[----:B------:R-:W-:Y:S02]  /*a760*/  IMAD.MOV R2, RZ, RZ, -R2 ;  /* 0x000000ffff027224 */ /* 0x000fe400078e0a02 */
[----:B------:R-:W-:Y:S01]  /*a770*/  @!P0 IMAD.IADD R29, R29, 0x1, -R3 ;  /* 0x000000011d1d8824 */ /* 0x000fe200078e0a03 */
[C---:B------:R-:W-:Y:S01]  /*a780*/  ISETP.GT.U32.AND P0, PT, R3.reuse, R9, PT ;  /* 0x000000090300720c */ /* 0x040fe20003f04070 */
[----:B------:R-:W-:Y:S01]  /*a790*/  IMAD R7, R3, R2, R7 ;  /* 0x0000000203077224 */ /* 0x000fe200078e0207 */
[----:B------:R-:W-:Y:S01]  /*a7a0*/  IABS R6, R4 ;  /* 0x0000000400067213 */ /* 0x000fe20000000000 */
[----:B------:R-:W-:-:S02]  /*a7b0*/  @!P4 IMAD.IADD R10, R10, 0x1, -R3 ;  /* 0x000000010a0ac824 */ /* 0x000fc400078e0a03 */
[----:B------:R-:W-:Y:S01]  /*a7c0*/  VIADD R0, R21, 0x72 ;  /* 0x0000007215007836 */ /* 0x000fe20000000000 */
[----:B------:R-:W-:Y:S01]  /*a7d0*/  ISETP.GT.U32.AND P4, PT, R3, R7, PT ;  /* 0x000000070300720c */ /* 0x000fe20003f84070 */
[----:B------:R-:W-:-:S03]  /*a7e0*/  IMAD.HI.U32 R5, R13, R6, RZ ;  /* 0x000000060d057227 */ /* 0x000fc600078e00ff */
[----:B------:R-:W-:Y:S01]  /*a7f0*/  IABS R18, R0 ;  /* 0x0000000000127213 */ /* 0x000fe20000000000 */
[----:B------:R-:W-:Y:S02]  /*a800*/  IMAD.MOV R5, RZ, RZ, -R5 ;  /* 0x000000ffff057224 */ /* 0x000fe400078e0a05 */
[----:B-1----:R-:W-:Y:S02]  /*a810*/  VIADD R8, R21, 0x70 ;  /* 0x0000007015087836 */ /* 0x002fe40000000000 */
[----:B------:R-:W-:Y:S02]  /*a820*/  @!P0 IMAD.IADD R9, R9, 0x1, -R3 ;  /* 0x0000000109098824 */ /* 0x000fe400078e0a03 */
[----:B------:R-:W-:Y:S01]  /*a830*/  IMAD.MOV.U32 R20, RZ, RZ, R11 ;  /* 0x000000ffff147224 */ /* 0x000fe200078e000b */
[----:B------:R-:W-:Y:S01]  /*a840*/  IABS R17, R8 ;  /* 0x0000000800117213 */ /* 0x000fe20000000000 */
[----:B------:R-:W-:Y:S02]  /*a850*/  IMAD R6, R3, R5, R6 ;  /* 0x0000000503067224 */ /* 0x000fe400078e0206 */
[----:B------:R-:W-:-:S02]  /*a860*/  VIADD R2, R21, 0x6e ;  /* 0x0000006e15027836 */ /* 0x000fc40000000000 */
[----:B------:R-:W-:Y:S01]  /*a870*/  @!P5 IMAD.MOV R20, RZ, RZ, -R20 ;  /* 0x000000ffff14d224 */ /* 0x000fe200078e0a14 */
[----:B------:R-:W-:Y:S01]  /*a880*/  ISETP.GT.U32.AND P5, PT, R3, R9, PT ;  /* 0x000000090300720c */ /* 0x000fe20003fa4070 */
[----:B------:R-:W-:Y:S01]  /*a890*/  IMAD.HI.U32 R19, R13, R18, RZ ;  /* 0x000000120d137227 */ /* 0x000fe200078e00ff */
[----:B------:R-:W-:Y:S02]  /*a8a0*/  ISETP.GT.U32.AND P0, PT, R3, R6, PT ;  /* 0x000000060300720c */ /* 0x000fe40003f04070 */
[----:B0-----:R-:W-:Y:S01]  /*a8b0*/  IABS R12, R2 ;  /* 0x00000002000c7213 */ /* 0x001fe20000000000 */
[----:B------:R-:W-:Y:S01]  /*a8c0*/  @!P4 IMAD.IADD R7, R7, 0x1, -R3 ;  /* 0x000000010707c824 */ /* 0x000fe200078e0a03 */
[----:B------:R-:W-:Y:S01]  /*a8d0*/  ISETP.GE.AND P4, PT, R4, RZ, PT ;  /* 0x000000ff0400720c */ /* 0x000fe20003f86270 */
[----:B------:R-:W-:Y:S01]  /*a8e0*/  IMAD.HI.U32 R16, R13, R17, RZ ;  /* 0x000000110d107227 */ /* 0x000fe200078e00ff */
[----:B------:R0:W-:Y:S03]  /*a8f0*/  STL [R1+0x100], R20 ;  /* 0x0001001401007387 */ /* 0x0001e60000100800 */
[----:B------:R-:W-:-:S02]  /*a900*/  IMAD.MOV R19, RZ, RZ, -R19 ;  /* 0x000000ffff137224 */ /* 0x000fc400078e0a13 */
[----:B------:R-:W-:Y:S01]  /*a910*/  @!P2 IMAD.MOV R29, RZ, RZ, -R29 ;  /* 0x000000ffff1da224 */ /* 0x000fe200078e0a1d */
[C---:B------:R-:W-:Y:S01]  /*a920*/  ISETP.GT.U32.AND P2, PT, R3.reuse, R7, PT ;  /* 0x000000070300720c */ /* 0x040fe20003f44070 */
[----:B------:R-:W-:Y:S02]  /*a930*/  IMAD.MOV R16, RZ, RZ, -R16 ;  /* 0x000000ffff107224 */ /* 0x000fe400078e0a10 */
[----:B------:R-:W-:Y:S01]  /*a940*/  IMAD R18, R3, R19, R18 ;  /* 0x0000001303127224 */ /* 0x000fe200078e0212 */
[----:B------:R-:W-:Y:S01]  /*a950*/  STL [R1+0xf4c], R29 ;  /* 0x000f4c1d01007387 */ /* 0x000fe20000100800 */
[----:B------:R-:W-:-:S04]  /*a960*/  IMAD.HI.U32 R11, R13, R12, RZ ;  /* 0x0000000c0d0b7227 */ /* 0x000fc800078e00ff */
[----:B------:R-:W-:Y:S02]  /*a970*/  IMAD R17, R3, R16, R17 ;  /* 0x0000001003117224 */ /* 0x000fe400078e0211 */
[----:B------:R-:W-:Y:S02]  /*a980*/  IMAD.MOV R11, RZ, RZ, -R11 ;  /* 0x000000ffff0b7224 */ /* 0x000fe400078e0a0b */
[--C-:B------:R-:W-:Y:S01]  /*a990*/  @!P5 IMAD.IADD R9, R9, 0x1, -R3.reuse ;  /* 0x000000010909d824 */ /* 0x100fe200078e0a03 */
[C---:B------:R-:W-:Y:S01]  /*a9a0*/  ISETP.GT.U32.AND P5, PT, R3.reuse, R18, PT ;  /* 0x000000120300720c */ /* 0x040fe20003fa4070 */
[--C-:B------:R-:W-:Y:S02]  /*a9b0*/  @!P0 IMAD.IADD R6, R6, 0x1, -R3.reuse ;  /* 0x0000000106068824 */ /* 0x100fe400078e0a03 */
[C---:B------:R-:W-:Y:S02]  /*a9c0*/  IMAD R12, R3.reuse, R11, R12 ;  /* 0x0000000b030c7224 */ /* 0x040fe400078e020c */
[----:B------:R-:W-:Y:S01]  /*a9d0*/  @!P1 IMAD.MOV R10, RZ, RZ, -R10 ;  /* 0x000000ffff0a9224 */ /* 0x000fe200078e0a0a */
[----:B------:R-:W-:Y:S01]  /*a9e0*/  ISETP.GT.U32.AND P1, PT, R3, R17, PT ;  /* 0x000000110300720c */ /* 0x000fe20003f24070 */
[----:B------:R-:W-:Y:S01]  /*a9f0*/  VIADD R5, R21, 0x6c ;  /* 0x0000006c15057836 */ /* 0x000fe20000000000 */
[----:B------:R-:W-:Y:S01]  /*aa00*/  ISETP.GT.U32.AND P0, PT, R3, R6, PT ;  /* 0x000000060300720c */ /* 0x000fe20003f04070 */
[----:B------:R-:W-:Y:S01]  /*aa10*/  @!P2 IMAD.IADD R7, R7, 0x1, -R3 ;  /* 0x000000010707a824 */ /* 0x000fe200078e0a03 */
[----:B------:R-:W-:Y:S01]  /*aa20*/  ISETP.GT.U32.AND P2, PT, R3, R12, PT ;  /* 0x0000000c0300720c */ /* 0x000fe20003f44070 */
[----:B0-----:R-:W-:Y:S01]  /*aa30*/  IMAD.MOV.U32 R20, RZ, RZ, R9 ;  /* 0x000000ffff147224 */ /* 0x001fe200078e0009 */
[----:B------:R-:W-:Y:S01]  /*aa40*/  IABS R4, R5 ;  /* 0x0000000500047213 */ /* 0x000fe20000000000 */
[----:B------:R-:W-:Y:S01]  /*aa50*/  @!P5 IMAD.IADD R18, R18, 0x1, -R3 ;  /* 0x000000011212d824 */ /* 0x000fe200078e0a03 */
[----:B------:R0:W-:Y:S01]  /*aa60*/  STL [R1+0x84], R10 ;  /* 0x0000840a01007387 */ /* 0x0001e20000100800 */
[----:B------:R-:W-:Y:S01]  /*aa70*/  @!P3 IMAD.MOV R20, RZ, RZ, -R20 ;  /* 0x000000ffff14b224 */ /* 0x000fe200078e0a14 */
[----:B------:R-:W-:Y:S01]  /*aa80*/  ISETP.GE.AND P3, PT, R0, RZ, PT ;  /* 0x000000ff0000720c */ /* 0x000fe20003f66270 */
[----:B------:R-:W-:Y:S01]  /*aa90*/  IMAD.HI.U32 R9, R13, R4, RZ ;  /* 0x000000040d097227 */ /* 0x000fe200078e00ff */
[----:B------:R-:W-:-:S02]  /*aaa0*/  ISETP.GE.AND P5, PT, R2, RZ, PT ;  /* 0x000000ff0200720c */ /* 0x000fc40003fa6270 */
[----:B------:R-:W-:Y:S01]  /*aab0*/  STL [R1+0x88], R20 ;  /* 0x0000881401007387 */ /* 0x000fe20000100800 */
[----:B------:R-:W-:Y:S02]  /*aac0*/  VIADD R0, R21, 0x6a ;  /* 0x0000006a15007836 */ /* 0x000fe40000000000 */
[----:B------:R-:W-:Y:S01]  /*aad0*/  @!P1 IMAD.IADD R17, R17, 0x1, -R3 ;  /* 0x0000000111119824 */ /* 0x000fe200078e0a03 */
[----:B------:R-:W-:Y:S01]  /*aae0*/  ISETP.GT.U32.AND P1, PT, R3, R18, PT ;  /* 0x000000120300720c */ /* 0x000fe20003f24070 */
[----:B------:R-:W-:Y:S02]  /*aaf0*/  IMAD.MOV R9, RZ, RZ, -R9 ;  /* 0x000000ffff097224 */ /* 0x000fe400078e0a09 */
[----:B------:R-:W-:Y:S01]  /*ab00*/  @!P0 IMAD.IADD R6, R6, 0x1, -R3 ;  /* 0x0000000106068824 */ /* 0x000fe200078e0a03 */
[----:B------:R-:W-:Y:S01]  /*ab10*/  ISETP.GE.AND P0, PT, R8, RZ, PT ;  /* 0x000000ff0800720c */ /* 0x000fe20003f06270 */
[----:B0-----:R-:W-:Y:S01]  /*ab20*/  IMAD.MOV.U32 R10, RZ, RZ, R7 ;  /* 0x000000ffff0a7224 */ /* 0x001fe200078e0007 */
[----:B------:R-:W-:Y:S01]  /*ab30*/  IABS R8, R0 ;  /* 0x0000000000087213 */ /* 0x000fe20000000000 */
[----:B------:R-:W-:-:S02]  /*ab40*/  @!P2 IMAD.IADD R12, R12, 0x1, -R3 ;  /* 0x000000010c0ca824 */ /* 0x000fc400078e0a03 */
[----:B------:R-:W-:Y:S02]  /*ab50*/  IMAD R4, R3, R9, R4 ;  /* 0x0000000903047224 */ /* 0x000fe400078e0204 */
[----:B------:R-:W-:Y:S01]  /*ab60*/  VIADD R2, R21, 0x68 ;  /* 0x0000006815027836 */ /* 0x000fe20000000000 */
[C---:B------:R-:W-:Y:S01]  /*ab70*/  ISETP.GT.U32.AND P2, PT, R3.reuse, R12, PT ;  /* 0x0000000c0300720c */ /* 0x040fe20003f44070 */
[----:B------:R-:W-:Y:S01]  /*ab80*/  @!P6 IMAD.MOV R10, RZ, RZ, -R10 ;  /* 0x000000ffff0ae224 */ /* 0x000fe200078e0a0a */
[----:B------:R-:W-:Y:S01]  /*ab90*/  ISETP.GT.U32.AND P6, PT, R3, R17, PT ;  /* 0x000000110300720c */ /* 0x000fe20003fc4070 */
[----:B------:R-:W-:Y:S01]  /*aba0*/  IMAD.MOV.U32 R9, RZ, RZ, R6 ;  /* 0x000000ffff097224 */ /* 0x000fe200078e0006 */
[----:B------:R-:W-:Y:S01]  /*abb0*/  IABS R7, R2 ;  /* 0x0000000200077213 */ /* 0x000fe20000000000 */
[----:B------:R-:W-:Y:S01]  /*abc0*/  IMAD.HI.U32 R6, R13, R8, RZ ;  /* 0x000000080d067227 */ /* 0x000fe200078e00ff */
[----:B------:R0:W-:Y:S03]  /*abd0*/  STL [R1+0x94], R10 ;  /* 0x0000940a01007387 */ /* 0x0001e60000100800 */
[----:B------:R-:W-:Y:S01]  /*abe0*/  @!P4 IMAD.MOV R9, RZ, RZ, -R9 ;  /* 0x000000ffff09c224 */ /* 0x000fe200078e0a09 */
[----:B------:R-:W-:Y:S01]  /*abf0*/  ISETP.GT.U32.AND P4, PT, R3, R4, PT ;  /* 0x000000040300720c */ /* 0x000fe20003f84070 */
[----:B------:R-:W-:-:S02]  /*ac00*/  IMAD.MOV R6, RZ, RZ, -R6 ;  /* 0x000000ffff067224 */ /* 0x000fc400078e0a06 */
[--C-:B------:R-:W-:Y:S01]  /*ac10*/  @!P1 IMAD.IADD R18, R18, 0x1, -R3.reuse ;  /* 0x0000000112129824 */ /* 0x100fe200078e0a03 */
[----:B------:R-:W-:Y:S01]  /*ac20*/  ISETP.GE.AND P1, PT, R5, RZ, PT ;  /* 0x000000ff0500720c */ /* 0x000fe20003f26270 */
[----:B------:R-:W-:Y:S01]  /*ac30*/  IMAD.HI.U32 R5, R13, R7, RZ ;  /* 0x000000070d057227 */ /* 0x000fe200078e00ff */
[----:B------:R-:W-:Y:S03]  /*ac40*/  STL [R1+0xa4], R9 ;  /* 0x0000a40901007387 */ /* 0x000fe60000100800 */
[----:B------:R-:W-:Y:S02]  /*ac50*/  IMAD R8, R3, R6, R8 ;  /* 0x0000000603087224 */ /* 0x000fe400078e0208 */
[----:B0-----:R-:W-:Y:S02]  /*ac60*/  VIADD R10, R21, 0x66 ;  /* 0x00000066150a7836 */ /* 0x001fe40000000000 */
[----:B------:R-:W-:Y:S01]  /*ac70*/  @!P6 IMAD.IADD R17, R17, 0x1, -R3 ;  /* 0x000000011111e824 */ /* 0x000fe200078e0a03 */
[----:B------:R-:W-:Y:S01]  /*ac80*/  ISETP.GE.AND P6, PT, R0, RZ, PT ;  /* 0x000000ff0000720c */ /* 0x000fe20003fc6270 */
[----:B------:R-:W-:Y:S01]  /*ac90*/  IMAD.MOV R5, RZ, RZ, -R5 ;  /* 0x000000ffff057224 */ /* 0x000fe200078e0a05 */
[----:B------:R-:W-:Y:S01]  /*aca0*/  IABS R16, R10 ;  /* 0x0000000a00107213 */ /* 0x000fe20000000000 */
[--C-:B------:R-:W-:Y:S01]  /*acb0*/  @!P2 IMAD.IADD R12, R12, 0x1, -R3.reuse ;  /* 0x000000010c0ca824 */ /* 0x100fe200078e0a03 */
[C---:B------:R-:W-:Y:S01]  /*acc0*/  ISETP.GT.U32.AND P2, PT, R3.reuse, R8, PT ;  /* 0x000000080300720c */ /* 0x040fe20003f44070 */
[----:B------:R-:W-:Y:S01]  /*acd0*/  @!P4 IMAD.IADD R4, R4, 0x1, -R3 ;  /* 0x000000010404c824 */ /* 0x000fe200078e0a03 */
[----:B------:R-:W-:Y:S01]  /*ace0*/  ISETP.GE.AND P4, PT, R2, RZ, PT ;  /* 0x000000ff0200720c */ /* 0x000fe20003f86270 */
[----:B------:R-:W-:-:S02]  /*acf0*/  IMAD R7, R3, R5, R7 ;  /* 0x0000000503077224 */ /* 0x000fc400078e0207 */
[----:B------:R-:W-:Y:S02]  /*ad00*/  IMAD.MOV.U32 R22, RZ, RZ, R18 ;  /* 0x000000ffff167224 */ /* 0x000fe400078e0012 */
[----:B------:R-:W-:Y:S02]  /*ad10*/  IMAD.MOV.U32 R20, RZ, RZ, R17 ;  /* 0x000000ffff147224 */ /* 0x000fe400078e0011 */
[----:B------:R-:W-:Y:S02]  /*ad20*/  VIADD R0, R21, 0x64 ;  /* 0x0000006415007836 */ /* 0x000fe40000000000 */
[----:B------:R-:W-:Y:S01]  /*ad30*/  @!P3 IMAD.MOV R22, RZ, RZ, -R22 ;  /* 0x000000ffff16b224 */ /* 0x000fe200078e0a16 */
[C---:B------:R-:W-:Y:S01]  /*ad40*/  ISETP.GT.U32.AND P3, PT, R3.reuse, R4, PT ;  /* 0x000000040300720c */ /* 0x040fe20003f64070 */
[----:B------:R-:W-:Y:S01]  /*ad50*/  @!P0 IMAD.MOV R20, RZ, RZ, -R20 ;  /* 0x000000ffff148224 */ /* 0x000fe200078e0a14 */
[----:B------:R-:W-:Y:S01]  /*ad60*/  ISETP.GT.U32.AND P0, PT, R3, R7, PT ;  /* 0x000000070300720c */ /* 0x000fe20003f04070 */
[----:B------:R-:W-:Y:S01]  /*ad70*/  IMAD.HI.U32 R19, R13, R16, RZ ;  /* 0x000000100d137227 */ /* 0x000fe200078e00ff */
[----:B------:R-:W-:Y:S01]  /*ad80*/  IABS R5, R0 ;  /* 0x0000000000057213 */ /* 0x000fe20000000000 */
[----:B------:R0:W-:Y:S02]  /*ad90*/  STL [R1+0xa0], R22 ;  /* 0x0000a01601007387 */ /* 0x0001e40000100800 */
[----:B------:R-:W-:-:S02]  /*ada0*/  IMAD.MOV R19, RZ, RZ, -R19 ;  /* 0x000000ffff137224 */ /* 0x000fc400078e0a13 */
[----:B------:R-:W-:Y:S01]  /*adb0*/  @!P2 IMAD.IADD R8, R8, 0x1, -R3 ;  /* 0x000000010808a824 */ /* 0x000fe200078e0a03 */
[----:B------:R-:W-:Y:S01]  /*adc0*/  STL [R1+0x90], R20 ;  /* 0x0000901401007387 */ /* 0x000fe20000100800 */
[----:B------:R-:W-:Y:S02]  /*add0*/  IMAD.MOV.U32 R17, RZ, RZ, R12 ;  /* 0x000000ffff117224 */ /* 0x000fe400078e000c */
[----:B------:R-:W-:Y:S01]  /*ade0*/  IMAD.MOV.U32 R12, RZ, RZ, R5 ;  /* 0x000000ffff0c7224 */ /* 0x000fe200078e0005 */
[C---:B------:R-:W-:Y:S01]  /*adf0*/  ISETP.GT.U32.AND P2, PT, R3.reuse, R8, PT ;  /* 0x000000080300720c */ /* 0x040fe20003f44070 */
[----:B------:R-:W-:Y:S01]  /*ae00*/  IMAD R5, R3, R19, R16 ;  /* 0x0000001303057224 */ /* 0x000fe200078e0210 */
[----:B0-----:R-:W-:Y:S01]  /*ae10*/  IABS R22, R28 ;  /* 0x0000001c00167213 */ /* 0x001fe20000000000 */
[C---:B------:R-:W-:Y:S02]  /*ae20*/  VIADD R6, R21.reuse, 0x62 ;  /* 0x0000006215067836 */ /* 0x040fe40000000000 */
[----:B------:R-:W-:-:S02]  /*ae30*/  VIADD R2, R21, 0x60 ;  /* 0x0000006015027836 */ /* 0x000fc40000000000 */
[--C-:B------:R-:W-:Y:S01]  /*ae40*/  @!P3 IMAD.IADD R4, R4, 0x1, -R3.reuse ;  /* 0x000000010404b824 */ /* 0x100fe200078e0a03 */
[----:B------:R-:W-:Y:S01]  /*ae50*/  ISETP.GT.U32.AND P3, PT, R3, R5, PT ;  /* 0x000000050300720c */ /* 0x000fe20003f64070 */
[----:B------:R-:W-:Y:S01]  /*ae60*/  @!P0 IMAD.IADD R7, R7, 0x1, -R3 ;  /* 0x0000000107078824 */ /* 0x000fe200078e0a03 */
[----:B------:R-:W-:Y:S01]  /*ae70*/  IABS R11, R6 ;  /* 0x00000006000b7213 */ /* 0x000fe20000000000 */
[----:B------:R-:W-:Y:S01]  /*ae80*/  @!P5 IMAD.MOV R17, RZ, RZ, -R17 ;  /* 0x000000ffff11d224 */ /* 0x000fe200078e0a11 */
[----:B------:R-:W-:Y:S01]  /*ae90*/  IABS R9, R2 ;  /* 0x0000000200097213 */ /* 0x000fe20000000000 */
[----:B------:R-:W-:Y:S01]  /*aea0*/  IMAD.HI.U32 R16, R13, R12, RZ ;  /* 0x0000000c0d107227 */ /* 0x000fe200078e00ff */
[----:B------:R-:W-:Y:S02]  /*aeb0*/  ISETP.GT.U32.AND P0, PT, R3, R7, PT ;  /* 0x000000070300720c */ /* 0x000fe40003f04070 */
[----:B------:R-:W-:Y:S01]  /*aec0*/  ISETP.GE.AND P5, PT, R10, RZ, PT ;  /* 0x000000ff0a00720c */ /* 0x000fe20003fa6270 */
[----:B------:R0:W-:Y:S01]  /*aed0*/  STL [R1+0x8c], R17 ;  /* 0x00008c1101007387 */ /* 0x0001e20000100800 */
[----:B------:R-:W-:-:S04]  /*aee0*/  IMAD.HI.U32 R10, R13, R11, RZ ;  /* 0x0000000b0d0a7227 */ /* 0x000fc800078e00ff */
[----:B------:R-:W-:Y:S02]  /*aef0*/  IMAD.MOV R16, RZ, RZ, -R16 ;  /* 0x000000ffff107224 */ /* 0x000fe400078e0a10 */
[----:B------:R-:W-:Y:S01]  /*af00*/  @!P2 IMAD.IADD R8, R8, 0x1, -R3 ;  /* 0x000000010808a824 */ /* 0x000fe200078e0a03 */
[----:B------:R-:W-:Y:S01]  /*af10*/  ISETP.GE.AND P2, PT, R0, RZ, PT ;  /* 0x000000ff0000720c */ /* 0x000fe20003f46270 */
[----:B------:R-:W-:Y:S02]  /*af20*/  IMAD.MOV R10, RZ, RZ, -R10 ;  /* 0x000000ffff0a7224 */ /* 0x000fe400078e0a0a */
[----:B0-----:R-:W-:Y:S02]  /*af30*/  IMAD.MOV.U32 R17, RZ, RZ, R9 ;  /* 0x000000ffff117224 */ /* 0x001fe400078e0009 */
[----:B------:R-:W-:Y:S02]  /*af40*/  IMAD R16, R3, R16, R12 ;  /* 0x0000001003107224 */ /* 0x000fe400078e020c */
[----:B------:R-:W-:-:S04]  /*af50*/  IMAD.HI.U32 R0, R13, R17, RZ ;  /* 0x000000110d007227 */ /* 0x000fc800078e00ff */
[----:B------:R-:W-:Y:S02]  /*af60*/  @!P3 IMAD.IADD R5, R5, 0x1, -R3 ;  /* 0x000000010505b824 */ /* 0x000fe400078e0a03 */
[----:B------:R-:W-:Y:S02]  /*af70*/  IMAD.MOV R0, RZ, RZ, -R0 ;  /* 0x000000ffff007224 */ /* 0x000fe400078e0a00 */
[C---:B------:R-:W-:Y:S01]  /*af80*/  IMAD R10, R3.reuse, R10, R11 ;  /* 0x0000000a030a7224 */ /* 0x040fe200078e020b */
[C---:B------:R-:W-:Y:S01]  /*af90*/  ISETP.GT.U32.AND P3, PT, R3.reuse, R5, PT ;  /* 0x000000050300720c */ /* 0x040fe20003f64070 */
[----:B------:R-:W-:Y:S01]  /*afa0*/  @!P1 IMAD.MOV R4, RZ, RZ, -R4 ;  /* 0x000000ffff049224 */ /* 0x000fe200078e0a04 */
[----:B------:R-:W-:Y:S01]  /*afb0*/  ISETP.GT.U32.AND P1, PT, R3, R16, PT ;  /* 0x000000100300720c */ /* 0x000fe20003f24070 */
[----:B------:R-:W-:Y:S01]  /*afc0*/  @!P0 IMAD.IADD R7, R7, 0x1, -R3 ;  /* 0x0000000107078824 */ /* 0x000fe200078e0a03 */
[C---:B------:R-:W-:Y:S01]  /*afd0*/  ISETP.GT.U32.AND P0, PT, R3.reuse, R10, PT ;  /* 0x0000000a0300720c */ /* 0x040fe20003f04070 */
[----:B------:R-:W-:Y:S01]  /*afe0*/  IMAD R0, R3, R0, R17 ;  /* 0x0000000003007224 */ /* 0x000fe200078e0211 */
[----:B------:R0:W-:Y:S01]  /*aff0*/  STL [R1+0xf50], R4 ;  /* 0x000f500401007387 */ /* 0x0001e20000100800 */
[----:B------:R-:W-:-:S02]  /*b000*/  IMAD.MOV.U32 R18, RZ, RZ, R7 ;  /* 0x000000ffff127224 */ /* 0x000fc400078e0007 */
[----:B------:R-:W-:Y:S02]  /*b010*/  VIADD R9, R21, 0x5e ;  /* 0x0000005e15097836 */ /* 0x000fe40000000000 */
[----:B------:R-:W-:Y:S01]  /*b020*/  @!P4 IMAD.MOV R18, RZ, RZ, -R18 ;  /* 0x000000ffff12c224 */ /* 0x000fe200078e0a12 */
[----:B------:R-:W-:Y:S01]  /*b030*/  ISETP.GT.U32.AND P4, PT, R3, R0, PT ;  /* 0x000000000300720c */ /* 0x000fe20003f84070 */
[--C-:B------:R-:W-:Y:S01]  /*b040*/  @!P3 IMAD.IADD R5, R5, 0x1, -R3.reuse ;  /* 0x000000010505b824 */ /* 0x100fe200078e0a03 */
[----:B------:R-:W-:Y:S01]  /*b050*/  IABS R12, R9 ;  /* 0x00000009000c7213 */ /* 0x000fe20000000000 */
[----:B------:R-:W-:Y:S01]  /*b060*/  @!P1 IMAD.IADD R16, R16, 0x1, -R3 ;  /* 0x0000000110109824 */ /* 0x000fe200078e0a03 */
[----:B------:R-:W-:Y:S01]  /*b070*/  ISETP.GE.AND P3, PT, R2, RZ, PT ;  /* 0x000000ff0200720c */ /* 0x000fe20003f66270 */
[----:B------:R-:W-:Y:S01]  /*b080*/  IMAD.MOV.U32 R20, RZ, RZ, R8 ;  /* 0x000000ffff147224 */ /* 0x000fe200078e0008 */
[----:B------:R-:W-:Y:S01]  /*b090*/  ISETP.GE.AND P1, PT, R9, RZ, PT ;  /* 0x000000ff0900720c */ /* 0x000fe20003f26270 */
[----:B------:R-:W-:-:S02]  /*b0a0*/  VIADD R11, R21, 0x5c ;  /* 0x0000005c150b7836 */ /* 0x000fc40000000000 */
[----:B------:R-:W-:-:S03]  /*b0b0*/  IMAD.HI.U32 R8, R13, R12, RZ ;  /* 0x0000000c0d087227 */ /* 0x000fc600078e00ff */
[----:B------:R-:W-:Y:S01]  /*b0c0*/  IABS R2, R11 ;  /* 0x0000000b00027213 */ /* 0x000fe20000000000 */
[----:B------:R-:W-:Y:S01]  /*b0d0*/  @!P0 IMAD.IADD R10, R10, 0x1, -R3 ;  /* 0x000000010a0a8824 */ /* 0x000fe200078e0a03 */
[C---:B------:R-:W-:Y:S01]  /*b0e0*/  ISETP.GT.U32.AND P0, PT, R3.reuse, R16, PT ;  /* 0x000000100300720c */ /* 0x040fe20003f04070 */
[----:B0-----:R-:W-:Y:S02]  /*b0f0*/  IMAD.MOV.U32 R4, RZ, RZ, R5 ;  /* 0x000000ffff047224 */ /* 0x001fe400078e0005 */
[----:B------:R-:W-:Y:S02]  /*b100*/  IMAD.MOV R8, RZ, RZ, -R8 ;  /* 0x000000ffff087224 */ /* 0x000fe400078e0a08 */
[----:B------:R-:W-:Y:S02]  /*b110*/  @!P4 IMAD.IADD R0, R0, 0x1, -R3 ;  /* 0x000000010000c824 */ /* 0x000fe400078e0a03 */
[----:B------:R-:W-:Y:S01]  /*b120*/  @!P5 IMAD.MOV R4, RZ, RZ, -R4 ;  /* 0x000000ffff04d224 */ /* 0x000fe200078e0a04 */
[C---:B------:R-:W-:Y:S01]  /*b130*/  ISETP.GT.U32.AND P5, PT, R3.reuse, R10, PT ;  /* 0x0000000a0300720c */ /* 0x040fe20003fa4070 */
[C---:B------:R-:W-:Y:S01]  /*b140*/  IMAD R7, R3.reuse, R8, R12 ;  /* 0x0000000803077224 */ /* 0x040fe200078e020c */
[----:B------:R-:W-:Y:S01]  /*b150*/  ISETP.GT.U32.AND P4, PT, R3, R0, PT ;  /* 0x000000000300720c */ /* 0x000fe20003f84070 */
[----:B------:R-:W-:-:S04]  /*b160*/  IMAD.HI.U32 R12, R13, R2, RZ ;  /* 0x000000020d0c7227 */ /* 0x000fc800078e00ff */
[----:B------:R-:W-:Y:S02]  /*b170*/  IMAD.MOV R12, RZ, RZ, -R12 ;  /* 0x000000ffff0c7224 */ /* 0x000fe400078e0a0c */
[----:B------:R-:W-:Y:S01]  /*b180*/  @!P6 IMAD.MOV R20, RZ, RZ, -R20 ;  /* 0x000000ffff14e224 */ /* 0x000fe200078e0a14 */
[----:B------:R-:W-:Y:S01]  /*b190*/  ISETP.GE.AND P6, PT, R6, RZ, PT ;  /* 0x000000ff0600720c */ /* 0x000fe20003fc6270 */
[----:B------:R-:W-:Y:S02]  /*b1a0*/  VIADD R9, R21, 0x58 ;  /* 0x0000005815097836 */ /* 0x000fe40000000000 */
[--C-:B------:R-:W-:Y:S01]  /*b1b0*/  @!P0 IMAD.IADD R16, R16, 0x1, -R3.reuse ;  /* 0x0000000110108824 */ /* 0x100fe200078e0a03 */
[C---:B------:R-:W-:Y:S01]  /*b1c0*/  ISETP.GT.U32.AND P0, PT, R3.reuse, R7, PT ;  /* 0x000000070300720c */ /* 0x040fe20003f04070 */
[----:B------:R-:W-:Y:S01]  /*b1d0*/  IMAD R2, R3, R12, R2 ;  /* 0x0000000c03027224 */ /* 0x000fe200078e0202 */
[----:B------:R-:W-:Y:S01]  /*b1e0*/  STL [R1+0x48], R20 ;  /* 0x0000481401007387 */ /* 0x000fe20000100800 */
[----:B------:R-:W-:Y:S01]  /*b1f0*/  VIADD R5, R21, 0x5a ;  /* 0x0000005a15057836 */ /* 0x000fe20000000000 */
[----:B------:R-:W-:Y:S01]  /*b200*/  IABS R17, R9 ;  /* 0x0000000900117213 */ /* 0x000fe20000000000 */
[--C-:B------:R-:W-:Y:S01]  /*b210*/  @!P5 IMAD.IADD R10, R10, 0x1, -R3.reuse ;  /* 0x000000010a0ad824 */ /* 0x100fe200078e0a03 */
[----:B------:R-:W-:Y:S01]  /*b220*/  STL [R1+0x7c], R18 ;  /* 0x00007c1201007387 */ /* 0x000fe20000100800 */
[----:B------:R-:W-:Y:S01]  /*b230*/  ISETP.GT.U32.AND P5, PT, R3, R2, PT ;  /* 0x000000020300720c */ /* 0x000fe20003fa4070 */
[----:B------:R-:W-:Y:S01]  /*b240*/  IMAD.MOV.U32 R19, RZ, RZ, R16 ;  /* 0x000000ffff137224 */ /* 0x000fe200078e0010 */
[----:B------:R-:W-:Y:S01]  /*b250*/  IABS R6, R5 ;  /* 0x0000000500067213 */ /* 0x000fe20000000000 */
[----:B------:R0:W-:Y:S01]  /*b260*/  STL [R1+0x80], R4 ;  /* 0x0000800401007387 */ /* 0x0001e20000100800 */
[----:B------:R-:W-:Y:S01]  /*b270*/  @!P4 IMAD.IADD R0, R0, 0x1, -R3 ;  /* 0x000000010000c824 */ /* 0x000fe200078e0a03 */
[----:B------:R-:W-:Y:S01]  /*b280*/  ISETP.GE.AND P4, PT, R11, RZ, PT ;  /* 0x000000ff0b00720c */ /* 0x000fe20003f86270 */
[----:B------:R-:W-:-:S04]  /*b290*/  IMAD.HI.U32 R11, R13, R17, RZ ;  /* 0x000000110d0b7227 */ /* 0x000fc800078e00ff */
[----:B------:R-:W-:Y:S02]  /*b2a0*/  @!P2 IMAD.MOV R19, RZ, RZ, -R19 ;  /* 0x000000ffff13a224 */ /* 0x000fe400078e0a13 */
[----:B------:R-:W-:Y:S02]  /*b2b0*/  VIADD R8, R21, 0x56 ;  /* 0x0000005615087836 */ /* 0x000fe40000000000 */
[----:B0-----:R-:W-:Y:S01]  /*b2c0*/  IMAD.MOV.U32 R4, RZ, RZ, R10 ;  /* 0x000000ffff047224 */ /* 0x001fe200078e000a */
[----:B------:R-:W-:Y:S01]  /*b2d0*/  STL [R1+0x70], R19 ;  /* 0x0000701301007387 */ /* 0x000fe20000100800 */
[----:B------:R-:W-:Y:S01]  /*b2e0*/  IMAD.HI.U32 R18, R13, R6, RZ ;  /* 0x000000060d127227 */ /* 0x000fe200078e00ff */
[----:B------:R-:W-:-:S03]  /*b2f0*/  IABS R12, R8 ;  /* 0x00000008000c7213 */ /* 0x000fc60000000000 */
[----:B------:R-:W-:Y:S02]  /*b300*/  @!P6 IMAD.MOV R4, RZ, RZ, -R4 ;  /* 0x000000ffff04e224 */ /* 0x000fe400078e0a04 */
[----:B------:R-:W-:Y:S01]  /*b310*/  @!P0 IMAD.IADD R7, R7, 0x1, -R3 ;  /* 0x0000000107078824 */ /* 0x000fe200078e0a03 */
[----:B------:R-:W-:Y:S01]  /*b320*/  ISETP.GE.AND P0, PT, R5, RZ, PT ;  /* 0x000000ff0500720c */ /* 0x000fe20003f06270 */
[----:B------:R-:W-:Y:S01]  /*b330*/  IMAD.MOV R11, RZ, RZ, -R11 ;  /* 0x000000ffff0b7224 */ /* 0x000fe200078e0a0b */
[----:B------:R0:W-:Y:S01]  /*b340*/  STL [R1+0x74], R4 ;  /* 0x0000740401007387 */ /* 0x0001e20000100800 */
[----:B------:R-:W-:Y:S01]  /*b350*/  IMAD.MOV R18, RZ, RZ, -R18 ;  /* 0x000000ffff127224 */ /* 0x000fe200078e0a12 */
[C---:B------:R-:W-:Y:S01]  /*b360*/  ISETP.GT.U32.AND P2, PT, R3.reuse, R7, PT ;  /* 0x000000070300720c */ /* 0x040fe20003f44070 */
[----:B------:R-:W-:Y:S02]  /*b370*/  IMAD R17, R3, R11, R17 ;  /* 0x0000000b03117224 */ /* 0x000fe400078e0211 */
[----:B------:R-:W-:-:S02]  /*b380*/  @!P5 IMAD.IADD R2, R2, 0x1, -R3 ;  /* 0x000000010202d824 */ /* 0x000fc400078e0a03 */
[----:B------:R-:W-:Y:S02]  /*b390*/  IMAD R5, R3, R18, R6 ;  /* 0x0000001203057224 */ /* 0x000fe400078e0206 */
[----:B------:R-:W-:Y:S01]  /*b3a0*/  IMAD.HI.U32 R6, R13, R12, RZ ;  /* 0x0000000c0d067227 */ /* 0x000fe200078e00ff */
[C---:B------:R-:W-:Y:S02]  /*b3b0*/  ISETP.GT.U32.AND P6, PT, R3.reuse, R2, PT ;  /* 0x000000020300720c */ /* 0x040fe40003fc4070 */
[C---:B------:R-:W-:Y:S01]  /*b3c0*/  ISETP.GT.U32.AND P5, PT, R3.reuse, R5, PT ;  /* 0x000000050300720c */ /* 0x040fe20003fa4070 */
[----:B0-----:R-:W-:Y:S02]  /*b3d0*/  IMAD.MOV.U32 R4, RZ, RZ, R0 ;  /* 0x000000ffff047224 */ /* 0x001fe400078e0000 */
[----:B------:R-:W-:Y:S02]  /*b3e0*/  IMAD.MOV R6, RZ, RZ, -R6 ;  /* 0x000000ffff067224 */ /* 0x000fe400078e0a06 */
[----:B------:R-:W-:Y:S01]  /*b3f0*/  @!P3 IMAD.MOV R4, RZ, RZ, -R4 ;  /* 0x000000ffff04b224 */ /* 0x000fe200078e0a04 */
[C---:B------:R-:W-:Y:S01]  /*b400*/  ISETP.GT.U32.AND P3, PT, R3.reuse, R17, PT ;  /* 0x000000110300720c */ /* 0x040fe20003f64070 */
[----:B------:R-:W-:-:S02]  /*b410*/  IMAD R12, R3, R6, R12 ;  /* 0x00000006030c7224 */ /* 0x000fc400078e020c */
[----:B------:R-:W-:Y:S01]  /*b420*/  VIADD R6, R21, 0x54 ;  /* 0x0000005415067836 */ /* 0x000fe20000000000 */
[----:B------:R0:W-:Y:S01]  /*b430*/  STL [R1+0x78], R4 ;  /* 0x0000780401007387 */ /* 0x0001e20000100800 */
[--C-:B------:R-:W-:Y:S01]  /*b440*/  @!P2 IMAD.IADD R7, R7, 0x1, -R3.reuse ;  /* 0x000000010707a824 */ /* 0x100fe200078e0a03 */
[----:B------:R-:W-:Y:S01]  /*b450*/  ISETP.GE.AND P2, PT, R9, RZ, PT ;  /* 0x000000ff0900720c */ /* 0x000fe20003f46270 */
[--C-:B------:R-:W-:Y:S01]  /*b460*/  @!P6 IMAD.IADD R2, R2, 0x1, -R3.reuse ;  /* 0x000000010202e824 */ /* 0x100fe200078e0a03 */
[----:B------:R-:W-:Y:S01]  /*b470*/  IABS R10, R6 ;  /* 0x00000006000a7213 */ /* 0x000fe20000000000 */
[--C-:B------:R-:W-:Y:S01]  /*b480*/  @!P5 IMAD.IADD R5, R5, 0x1, -R3.reuse ;  /* 0x000000010505d824 */ /* 0x100fe200078e0a03 */
[----:B------:R-:W-:Y:S01]  /*b490*/  ISETP.GT.U32.AND P6, PT, R3, R12, PT ;  /* 0x0000000c0300720c */ /* 0x000fe20003fc4070 */
[----:B------:R-:W-:Y:S01]  /*b4a0*/  VIADD R0, R21, 0x52 ;  /* 0x0000005215007836 */ /* 0x000fe20000000000 */
[----:B------:R-:W-:Y:S01]  /*b4b0*/  ISETP.GE.AND P5, PT, R8, RZ, PT ;  /* 0x000000ff0800720c */ /* 0x000fe20003fa6270 */
[----:B------:R-:W-:Y:S01]  /*b4c0*/  @!P3 IMAD.IADD R17, R17, 0x1, -R3 ;  /* 0x000000011111b824 */ /* 0x000fe200078e0a03 */
[----:B------:R-:W-:Y:S01]  /*b4d0*/  ISETP.GT.U32.AND P3, PT, R3, R5, PT ;  /* 0x000000050300720c */ /* 0x000fe20003f64070 */
[----:B0-----:R-:W-:Y:S01]  /*b4e0*/  IMAD.MOV.U32 R4, RZ, RZ, R7 ;  /* 0x000000ffff047224 */ /* 0x001fe200078e0007 */
[----:B------:R-:W-:Y:S01]  /*b4f0*/  IABS R11, R0 ;  /* 0x00000000000b7213 */ /* 0x000fe20000000000 */
[----:B------:R-:W-:-:S04]  /*b500*/  IMAD.HI.U32 R7, R13, R10, RZ ;  /* 0x0000000a0d077227 */ /* 0x000fc800078e00ff */
[----:B------:R-:W-:Y:S01]  /*b510*/  @!P1 IMAD.MOV R4, RZ, RZ, -R4 ;  /* 0x000000ffff049224 */ /* 0x000fe200078e0a04 */
[----:B------:R-:W-:Y:S01]  /*b520*/  ISETP.GT.U32.AND P1, PT, R3, R17, PT ;  /* 0x000000110300720c */ /* 0x000fe20003f24070 */
[----:B------:R-:W-:Y:S02]  /*b530*/  IMAD.MOV R7, RZ, RZ, -R7 ;  /* 0x000000ffff077224 */ /* 0x000fe400078e0a07 */
[----:B------:R-:W-:Y:S01]  /*b540*/  VIADD R16, R21, 0x50 ;  /* 0x0000005015107836 */ /* 0x000fe20000000000 */
[----:B------:R0:W-:Y:S01]  /*b550*/  STL [R1+0x198], R4 ;  /* 0x0001980401007387 */ /* 0x0001e20000100800 */
[----:B------:R-:W-:Y:S02]  /*b560*/  IMAD R10, R3, R7, R10 ;  /* 0x00000007030a7224 */ /* 0x000fe400078e020a */
[--C-:B------:R-:W-:Y:S01]  /*b570*/  @!P6 IMAD.IADD R12, R12, 0x1, -R3.reuse ;  /* 0x000000010c0ce824 */ /* 0x100fe200078e0a03 */
[----:B------:R-:W-:Y:S01]  /*b580*/  ISETP.GE.AND P6, PT, R6, RZ, PT ;  /* 0x000000ff0600720c */ /* 0x000fe20003fc6270 */
[--C-:B------:R-:W-:Y:S01]  /*b590*/  @!P3 IMAD.IADD R5, R5, 0x1, -R3.reuse ;  /* 0x000000010505b824 */ /* 0x100fe200078e0a03 */
[----:B------:R-:W-:Y:S01]  /*b5a0*/  IABS R6, R16 ;  /* 0x0000001000067213 */ /* 0x000fe20000000000 */
[----:B------:R-:W-:Y:S01]  /*b5b0*/  VIADD R8, R21, 0x4a ;  /* 0x0000004a15087836 */ /* 0x000fe20000000000 */
[----:B------:R-:W-:Y:S01]  /*b5c0*/  ISETP.GE.AND P3, PT, R0, RZ, PT ;  /* 0x000000ff0000720c */ /* 0x000fe20003f66270 */
[----:B------:R-:W-:Y:S01]  /*b5d0*/  @!P1 IMAD.IADD R17, R17, 0x1, -R3 ;  /* 0x0000000111119824 */ /* 0x000fe200078e0a03 */
[----:B------:R-:W-:Y:S01]  /*b5e0*/  ISETP.GT.U32.AND P1, PT, R3, R10, PT ;  /* 0x0000000a0300720c */ /* 0x000fe20003f24070 */
[----:B0-----:R-:W-:-:S02]  /*b5f0*/  IMAD.MOV.U32 R4, RZ, RZ, R2 ;  /* 0x000000ffff047224 */ /* 0x001fc400078e0002 */
[----:B------:R-:W-:-:S04]  /*b600*/  IMAD.HI.U32 R2, R13, R11, RZ ;  /* 0x0000000b0d027227 */ /* 0x000fc800078e00ff */
[----:B------:R-:W-:Y:S01]  /*b610*/  @!P4 IMAD.MOV R4, RZ, RZ, -R4 ;  /* 0x000000ffff04c224 */ /* 0x000fe200078e0a04 */
[----:B------:R-:W-:Y:S01]  /*b620*/  ISETP.GT.U32.AND P4, PT, R3, R12, PT ;  /* 0x0000000c0300720c */ /* 0x000fe20003f84070 */
[----:B------:R-:W-:-:S03]  /*b630*/  IMAD.HI.U32 R7, R13, R6, RZ ;  /* 0x000000060d077227 */ /* 0x000fc600078e00ff */
[----:B------:R0:W-:Y:S01]  /*b640*/  STL [R1+0x194], R4 ;  /* 0x0001940401007387 */ /* 0x0001e20000100800 */
[----:B------:R-:W-:Y:S02]  /*b650*/  IMAD.MOV R2, RZ, RZ, -R2 ;  /* 0x000000ffff027224 */ /* 0x000fe400078e0a02 */
[----:B------:R-:W-:Y:S02]  /*b660*/  VIADD R0, R21, 0x4c ;  /* 0x0000004c15007836 */ /* 0x000fe40000000000 */
[----:B------:R-:W-:Y:S02]  /*b670*/  IMAD.MOV R7, RZ, RZ, -R7 ;  /* 0x000000ffff077224 */ /* 0x000fe400078e0a07 */
[----:B------:R-:W-:Y:S01]  /*b680*/  IMAD R11, R3, R2, R11 ;  /* 0x00000002030b7224 */ /* 0x000fe200078e020b */
[----:B------:R-:W-:Y:S01]  /*b690*/  IABS R18, R0 ;  /* 0x0000000000127213 */ /* 0x000fe20000000000 */
[----:B------:R-:W-:Y:S02]  /*b6a0*/  VIADD R2, R21, 0x4e ;  /* 0x0000004e15027836 */ /* 0x000fe40000000000 */
[----:B------:R-:W-:-:S02]  /*b6b0*/  IMAD R6, R3, R7, R6 ;  /* 0x0000000703067224 */ /* 0x000fc400078e0206 */
[----:B0-----:R-:W-:Y:S01]  /*b6c0*/  IMAD.MOV.U32 R4, RZ, RZ, R17 ;  /* 0x000000ffff047224 */ /* 0x001fe200078e0011 */
[----:B------:R-:W-:Y:S01]  /*b6d0*/  IABS R9, R2 ;  /* 0x0000000200097213 */ /* 0x000fe20000000000 */
[----:B------:R-:W-:Y:S01]  /*b6e0*/  @!P1 IMAD.IADD R10, R10, 0x1, -R3 ;  /* 0x000000010a0a9824 */ /* 0x000fe200078e0a03 */
[----:B------:R-:W-:Y:S01]  /*b6f0*/  ISETP.GE.AND P1, PT, R16, RZ, PT ;  /* 0x000000ff1000720c */ /* 0x000fe20003f26270 */
[----:B------:R-:W-:Y:S01]  /*b700*/  IMAD.MOV.U32 R19, RZ, RZ, R5 ;  /* 0x000000ffff137224 */ /* 0x000fe200078e0005 */
[----:B------:R-:W-:Y:S01]  /*b710*/  IABS R16, R8 ;  /* 0x0000000800107213 */ /* 0x000fe20000000000 */
[----:B------:R-:W-:Y:S01]  /*b720*/  @!P2 IMAD.MOV R4, RZ, RZ, -R4 ;  /* 0x000000ffff04a224 */ /* 0x000fe200078e0a04 */
[C---:B------:R-:W-:Y:S01]  /*b730*/  ISETP.GT.U32.AND P2, PT, R3.reuse, R6, PT ;  /* 0x000000060300720c */ /* 0x040fe20003f44070 */
[----:B------:R-:W-:Y:S01]  /*b740*/  @!P4 IMAD.IADD R12, R12, 0x1, -R3 ;  /* 0x000000010c0cc824 */ /* 0x000fe200078e0a03 */
[----:B------:R-:W-:Y:S01]  /*b750*/  ISETP.GT.U32.AND P4, PT, R3, R11, PT ;  /* 0x0000000b0300720c */ /* 0x000fe20003f84070 */
[----:B------:R-:W-:-:S04]  /*b760*/  IMAD.HI.U32 R5, R13, R18, RZ ;  /* 0x000000120d057227 */ /* 0x000fc800078e00ff */
[----:B------:R-:W-:Y:S01]  /*b770*/  @!P0 IMAD.MOV R19, RZ, RZ, -R19 ;  /* 0x000000ffff138224 */ /* 0x000fe200078e0a13 */
[----:B------:R-:W-:Y:S01]  /*b780*/  ISETP.GT.U32.AND P0, PT, R3, R10, PT ;  /* 0x0000000a0300720c */ /* 0x000fe20003f04070 */
[----:B------:R-:W-:-:S03]  /*b790*/  IMAD.HI.U32 R7, R13, R9, RZ ;  /* 0x000000090d077227 */ /* 0x000fc600078e00ff */
[----:B------:R-:W-:Y:S01]  /*b7a0*/  STL [R1+0x68], R19 ;  /* 0x0000681301007387 */ /* 0x000fe20000100800 */
[----:B------:R-:W-:Y:S02]  /*b7b0*/  IMAD.MOV R5, RZ, RZ, -R5 ;  /* 0x000000ffff057224 */ /* 0x000fe400078e0a05 */
[----:B------:R-:W-:Y:S01]  /*b7c0*/  IMAD.MOV R7, RZ, RZ, -R7 ;  /* 0x000000ffff077224 */ /* 0x000fe200078e0a07 */
[----:B------:R0:W-:Y:S01]  /*b7d0*/  STL [R1+0x60], R4 ;  /* 0x0000600401007387 */ /* 0x0001e20000100800 */
[C---:B------:R-:W-:Y:S02]  /*b7e0*/  IMAD R18, R3.reuse, R5, R18 ;  /* 0x0000000503127224 */ /* 0x040fe400078e0212 */
[C---:B------:R-:W-:Y:S02]  /*b7f0*/  IMAD R9, R3.reuse, R7, R9 ;  /* 0x0000000703097224 */ /* 0x040fe400078e0209 */
[--C-:B------:R-:W-:Y:S01]  /*b800*/  @!P2 IMAD.IADD R6, R6, 0x1, -R3.reuse ;  /* 0x000000010606a824 */ /* 0x100fe200078e0a03 */
[----:B------:R-:W-:Y:S01]  /*b810*/  ISETP.GT.U32.AND P2, PT, R3, R18, PT ;  /* 0x000000120300720c */ /* 0x000fe20003f44070 */
[----:B------:R-:W-:-:S02]  /*b820*/  @!P4 IMAD.IADD R11, R11, 0x1, -R3 ;  /* 0x000000010b0bc824 */ /* 0x000fc400078e0a03 */
[--C-:B------:R-:W-:Y:S01]  /*b830*/  @!P0 IMAD.IADD R10, R10, 0x1, -R3.reuse ;  /* 0x000000010a0a8824 */ /* 0x100fe200078e0a03 */
[C---:B------:R-:W-:Y:S01]  /*b840*/  ISETP.GT.U32.AND P0, PT, R3.reuse, R9, PT ;  /* 0x000000090300720c */ /* 0x040fe20003f04070 */
[----:B0-----:R-:W-:Y:S01]  /*b850*/  IMAD.MOV.U32 R4, RZ, RZ, R12 ;  /* 0x000000ffff047224 */ /* 0x001fe200078e000c */
[----:B------:R-:W-:Y:S01]  /*b860*/  ISETP.GT.U32.AND P4, PT, R3, R11, PT ;  /* 0x0000000b0300720c */ /* 0x000fe20003f84070 */
[----:B------:R-:W-:Y:S02]  /*b870*/  VIADD R5, R21, 0x48 ;  /* 0x0000004815057836 */ /* 0x000fe40000000000 */
[----:B------:R-:W-:Y:S01]  /*b880*/  @!P5 IMAD.MOV R4, RZ, RZ, -R4 ;  /* 0x000000ffff04d224 */ /* 0x000fe200078e0a04 */
[----:B------:R-:W-:Y:S01]  /*b890*/  ISETP.GE.AND P5, PT, R2, RZ, PT ;  /* 0x000000ff0200720c */ /* 0x000fe20003fa6270 */
[----:B------:R-:W-:Y:S01]  /*b8a0*/  IMAD.HI.U32 R2, R13, R16, RZ ;  /* 0x000000100d027227 */ /* 0x000fe200078e00ff */
[----:B------:R-:W-:Y:S02]  /*b8b0*/  IABS R12, R5 ;  /* 0x00000005000c7213 */ /* 0x000fe40000000000 */
[----:B------:R0:W-:Y:S01]  /*b8c0*/  STL [R1+0x64], R4 ;  /* 0x0000640401007387 */ /* 0x0001e20000100800 */
[----:B------:R-:W-:-:S02]  /*b8d0*/  @!P2 IMAD.IADD R18, R18, 0x1, -R3 ;  /* 0x000000011212a824 */ /* 0x000fc400078e0a03 */
[--C-:B------:R-:W-:Y:S01]  /*b8e0*/  @!P0 IMAD.IADD R9, R9, 0x1, -R3.reuse ;  /* 0x0000000109098824 */ /* 0x100fe200078e0a03 */
[----:B------:R-:W-:Y:S01]  /*b8f0*/  ISETP.GT.U32.AND P0, PT, R3, R6, PT ;  /* 0x000000060300720c */ /* 0x000fe20003f04070 */
[----:B------:R-:W-:Y:S01]  /*b900*/  @!P4 IMAD.IADD R11, R11, 0x1, -R3 ;  /* 0x000000010b0bc824 */ /* 0x000fe200078e0a03 */
[----:B------:R-:W-:Y:S01]  /*b910*/  ISETP.GE.AND P4, PT, R0, RZ, PT ;  /* 0x000000ff0000720c */ /* 0x000fe20003f86270 */
[----:B------:R-:W-:Y:S01]  /*b920*/  VIADD R7, R21, 0x46 ;  /* 0x0000004615077836 */ /* 0x000fe20000000000 */
[----:B------:R-:W-:Y:S01]  /*b930*/  ISETP.GT.U32.AND P2, PT, R3, R9, PT ;  /* 0x000000090300720c */ /* 0x000fe20003f44070 */
[----:B------:R-:W-:Y:S02]  /*b940*/  IMAD.MOV R2, RZ, RZ, -R2 ;  /* 0x000000ffff027224 */ /* 0x000fe400078e0a02 */
[----:B0-----:R-:W-:Y:S01]  /*b950*/  IMAD.MOV.U32 R4, RZ, RZ, R10 ;  /* 0x000000ffff047224 */ /* 0x001fe200078e000a */
[----:B------:R-:W-:Y:S01]  /*b960*/  IABS R17, R7 ;  /* 0x0000000700117213 */ /* 0x000fe20000000000 */
[----:B------:R-:W-:-:S02]  /*b970*/  IMAD.MOV.U32 R10, RZ, RZ, R12 ;  /* 0x000000ffff0a7224 */ /* 0x000fc400078e000c */
[----:B------:R-:W-:Y:S01]  /*b980*/  @!P6 IMAD.MOV R4, RZ, RZ, -R4 ;  /* 0x000000ffff04e224 */ /* 0x000fe200078e0a04 */
[----:B------:R-:W-:Y:S01]  /*b990*/  ISETP.GT.U32.AND P6, PT, R3, R18, PT ;  /* 0x000000120300720c */ /* 0x000fe20003fc4070 */
[----:B------:R-:W-:-:S03]  /*b9a0*/  IMAD.HI.U32 R12, R13, R10, RZ ;  /* 0x0000000a0d0c7227 */ /* 0x000fc600078e00ff */
[----:B------:R0:W-:Y:S01]  /*b9b0*/  STL [R1+0x174], R4 ;  /* 0x0001740401007387 */ /* 0x0001e20000100800 */
[----:B------:R-:W-:Y:S02]  /*b9c0*/  IMAD.MOV R12, RZ, RZ, -R12 ;  /* 0x000000ffff0c7224 */ /* 0x000fe400078e0a0c */
[----:B------:R-:W-:Y:S02]  /*b9d0*/  VIADD R0, R21, 0x44 ;  /* 0x0000004415007836 */ /* 0x000fe40000000000 */
[C---:B------:R-:W-:Y:S02]  /*b9e0*/  IMAD R10, R3.reuse, R12, R10 ;  /* 0x0000000c030a7224 */ /* 0x040fe400078e020a */
[----:B------:R-:W-:Y:S01]  /*b9f0*/  IMAD R16, R3, R2, R16 ;  /* 0x0000000203107224 */ /* 0x000fe200078e0210 */
[----:B------:R-:W-:Y:S01]  /*ba00*/  IABS R2, R0 ;  /* 0x0000000000027213 */ /* 0x000fe20000000000 */
[----:B------:R-:W-:Y:S01]  /*ba10*/  @!P0 IMAD.IADD R6, R6, 0x1, -R3 ;  /* 0x0000000106068824 */ /* 0x000fe200078e0a03 */
[----:B------:R-:W-:Y:S01]  /*ba20*/  ISETP.GE.AND P0, PT, R8, RZ, PT ;  /* 0x000000ff0800720c */ /* 0x000fe20003f06270 */
[----:B0-----:R-:W-:-:S02]  /*ba30*/  IMAD.MOV.U32 R4, RZ, RZ, R11 ;  /* 0x000000ffff047224 */ /* 0x001fc400078e000b */
[----:B------:R-:W-:-:S04]  /*ba40*/  IMAD.HI.U32 R8, R13, R17, RZ ;  /* 0x000000110d087227 */ /* 0x000fc800078e00ff */
[----:B------:R-:W-:Y:S01]  /*ba50*/  @!P3 IMAD.MOV R4, RZ, RZ, -R4 ;  /* 0x000000ffff04b224 */ /* 0x000fe200078e0a04 */
[C---:B------:R-:W-:Y:S01]  /*ba60*/  ISETP.GT.U32.AND P3, PT, R3.reuse, R16, PT ;  /* 0x000000100300720c */ /* 0x040fe20003f64070 */
[--C-:B------:R-:W-:Y:S01]  /*ba70*/  @!P6 IMAD.IADD R18, R18, 0x1, -R3.reuse ;  /* 0x000000011212e824 */ /* 0x100fe200078e0a03 */
[----:B------:R-:W-:Y:S01]  /*ba80*/  ISETP.GT.U32.AND P6, PT, R3, R10, PT ;  /* 0x0000000a0300720c */ /* 0x000fe20003fc4070 */
[----:B------:R-:W-:Y:S01]  /*ba90*/  IMAD.HI.U32 R11, R13, R2, RZ ;  /* 0x000000020d0b7227 */ /* 0x000fe200078e00ff */
[----:B------:R0:W-:Y:S03]  /*baa0*/  STL [R1+0x5c], R4 ;  /* 0x00005c0401007387 */ /* 0x0001e60000100800 */
[----:B------:R-:W-:Y:S01]  /*bab0*/  @!P2 IMAD.IADD R9, R9, 0x1, -R3 ;  /* 0x000000010909a824 */ /* 0x000fe200078e0a03 */
[----:B------:R-:W-:Y:S01]  /*bac0*/  ISETP.GE.AND P2, PT, R5, RZ, PT ;  /* 0x000000ff0500720c */ /* 0x000fe20003f46270 */
[----:B------:R-:W-:-:S02]  /*bad0*/  IMAD.MOV R8, RZ, RZ, -R8 ;  /* 0x000000ffff087224 */ /* 0x000fc400078e0a08 */
[----:B------:R-:W-:Y:S02]  /*bae0*/  IMAD.MOV R11, RZ, RZ, -R11 ;  /* 0x000000ffff0b7224 */ /* 0x000fe400078e0a0b */
[----:B------:R-:W-:Y:S02]  /*baf0*/  IMAD R17, R3, R8, R17 ;  /* 0x0000000803117224 */ /* 0x000fe400078e0211 */
[----:B0-----:R-:W-:Y:S02]  /*bb00*/  IMAD.MOV.U32 R4, RZ, RZ, R6 ;  /* 0x000000ffff047224 */ /* 0x001fe400078e0006 */
[----:B------:R-:W-:Y:S02]  /*bb10*/  IMAD.MOV.U32 R19, RZ, RZ, R9 ;  /* 0x000000ffff137224 */ /* 0x000fe400078e0009 */
[----:B------:R-:W-:Y:S02]  /*bb20*/  @!P1 IMAD.MOV R4, RZ, RZ, -R4 ;  /* 0x000000ffff049224 */ /* 0x000fe400078e0a04 */
[----:B------:R-:W-:-:S02]  /*bb30*/  VIADD R8, R21, 0x42 ;  /* 0x0000004215087836 */ /* 0x000fc40000000000 */
[C---:B------:R-:W-:Y:S01]  /*bb40*/  IMAD R2, R3.reuse, R11, R2 ;  /* 0x0000000b03027224 */ /* 0x040fe200078e0202 */
[----:B------:R0:W-:Y:S01]  /*bb50*/  STL [R1+0x58], R4 ;  /* 0x0000580401007387 */ /* 0x0001e20000100800 */
[----:B------:R-:W-:Y:S01]  /*bb60*/  @!P5 IMAD.MOV R19, RZ, RZ, -R19 ;  /* 0x000000ffff13d224 */ /* 0x000fe200078e0a13 */
[----:B------:R-:W-:Y:S01]  /*bb70*/  ISETP.GT.U32.AND P5, PT, R3, R17, PT ;  /* 0x000000110300720c */ /* 0x000fe20003fa4070 */
[--C-:B------:R-:W-:Y:S01]  /*bb80*/  @!P6 IMAD.IADD R10, R10, 0x1, -R3.reuse ;  /* 0x000000010a0ae824 */ /* 0x100fe200078e0a03 */
[----:B------:R-:W-:Y:S01]  /*bb90*/  IABS R12, R8 ;  /* 0x00000008000c7213 */ /* 0x000fe20000000000 */
[----:B------:R-:W-:Y:S01]  /*bba0*/  @!P3 IMAD.IADD R16, R16, 0x1, -R3 ;  /* 0x000000011010b824 */ /* 0x000fe200078e0a03 */
[----:B------:R-:W-:Y:S01]  /*bbb0*/  ISETP.GE.AND P3, PT, R7, RZ, PT ;  /* 0x000000ff0700720c */ /* 0x000fe20003f66270 */
[----:B------:R-:W-:Y:S01]  /*bbc0*/  VIADD R7, R21, 0x40 ;  /* 0x0000004015077836 */ /* 0x000fe20000000000 */
[----:B------:R-:W-:Y:S01]  /*bbd0*/  ISETP.GT.U32.AND P6, PT, R3, R10, PT ;  /* 0x0000000a0300720c */ /* 0x000fe20003fc4070 */
[----:B------:R-:W-:Y:S01]  /*bbe0*/  IMAD.HI.U32 R9, R13, R12, RZ ;  /* 0x0000000c0d097227 */ /* 0x000fe200078e00ff */
[----:B------:R-:W-:Y:S01]  /*bbf0*/  ISETP.GT.U32.AND P1, PT, R3, R16, PT ;  /* 0x000000100300720c */ /* 0x000fe20003f24070 */
[----:B------:R-:W-:Y:S01]  /*bc00*/  STL [R1+0x54], R19 ;  /* 0x0000541301007387 */ /* 0x000fe20000100800 */
[----:B------:R-:W-:Y:S01]  /*bc10*/  IABS R11, R7 ;  /* 0x00000007000b7213 */ /* 0x000fe20000000000 */
[----:B0-----:R-:W-:-:S02]  /*bc20*/  IMAD.MOV.U32 R4, RZ, RZ, R18 ;  /* 0x000000ffff047224 */ /* 0x001fc400078e0012 */
[----:B------:R-:W-:Y:S02]  /*bc30*/  IMAD.MOV R9, RZ, RZ, -R9 ;  /* 0x000000ffff097224 */ /* 0x000fe400078e0a09 */
[----:B------:R-:W-:Y:S01]  /*bc40*/  @!P4 IMAD.MOV R4, RZ, RZ, -R4 ;  /* 0x000000ffff04c224 */ /* 0x000fe200078e0a04 */
[----:B------:R-:W-:Y:S01]  /*bc50*/  ISETP.GT.U32.AND P4, PT, R3, R2, PT ;  /* 0x000000020300720c */ /* 0x000fe20003f84070 */
[--C-:B------:R-:W-:Y:S01]  /*bc60*/  @!P5 IMAD.IADD R17, R17, 0x1, -R3.reuse ;  /* 0x000000011111d824 */ /* 0x100fe200078e0a03 */
[----:B------:R-:W-:Y:S01]  /*bc70*/  ISETP.GE.AND P5, PT, R8, RZ, PT ;  /* 0x000000ff0800720c */ /* 0x000fe20003fa6270 */
[----:B------:R-:W-:Y:S01]  /*bc80*/  IMAD R12, R3, R9, R12 ;  /* 0x00000009030c7224 */ /* 0x000fe200078e020c */
[----:B------:R0:W-:Y:S01]  /*bc90*/  STL [R1+0x50], R4 ;  /* 0x0000500401007387 */ /* 0x0001e20000100800 */
[----:B------:R-:W-:Y:S02]  /*bca0*/  VIADD R5, R21, 0x3e ;  /* 0x0000003e15057836 */ /* 0x000fe40000000000 */
[--C-:B------:R-:W-:Y:S01]  /*bcb0*/  @!P6 IMAD.IADD R10, R10, 0x1, -R3.reuse ;  /* 0x000000010a0ae824 */ /* 0x100fe200078e0a03 */
[----:B------:R-:W-:Y:S01]  /*bcc0*/  ISETP.GT.U32.AND P6, PT, R3, R12, PT ;  /* 0x0000000c0300720c */ /* 0x000fe20003fc4070 */
[----:B------:R-:W-:Y:S01]  /*bcd0*/  @!P1 IMAD.IADD R16, R16, 0x1, -R3 ;  /* 0x0000000110109824 */ /* 0x000fe200078e0a03 */
[----:B------:R-:W-:Y:S01]  /*bce0*/  IABS R6, R5 ;  /* 0x0000000500067213 */ /* 0x000fe20000000000 */
[----:B------:R-:W-:Y:S01]  /*bcf0*/  IMAD.HI.U32 R9, R13, R11, RZ ;  /* 0x0000000b0d097227 */ /* 0x000fe200078e00ff */
[----:B------:R-:W-:-:S03]  /*bd00*/  ISETP.GE.AND P1, PT, R0, RZ, PT ;  /* 0x000000ff0000720c */ /* 0x000fc60003f26270 */
[----:B------:R-:W-:Y:S01]  /*bd10*/  @!P4 IMAD.IADD R2, R2, 0x1, -R3 ;  /* 0x000000010202c824 */ /* 0x000fe200078e0a03 */
[----:B------:R-:W-:Y:S01]  /*bd20*/  ISETP.GT.U32.AND P4, PT, R3, R17, PT ;  /* 0x000000110300720c */ /* 0x000fe20003f84070 */
[----:B0-----:R-:W-:Y:S02]  /*bd30*/  IMAD.MOV.U32 R4, RZ, RZ, R16 ;  /* 0x000000ffff047224 */ /* 0x001fe400078e0010 */
[----:B------:R-:W-:-:S04]  /*bd40*/  IMAD.HI.U32 R0, R13, R6, RZ ;  /* 0x000000060d007227 */ /* 0x000fc800078e00ff */
[----:B------:R-:W-:Y:S02]  /*bd50*/  IMAD.MOV R9, RZ, RZ, -R9 ;  /* 0x000000ffff097224 */ /* 0x000fe400078e0a09 */
[----:B------:R-:W-:Y:S02]  /*bd60*/  @!P0 IMAD.MOV R4, RZ, RZ, -R4 ;  /* 0x000000ffff048224 */ /* 0x000fe400078e0a04 */
[----:B------:R-:W-:Y:S02]  /*bd70*/  IMAD.MOV R8, RZ, RZ, -R0 ;  /* 0x000000ffff087224 */ /* 0x000fe400078e0a00 */
[----:B------:R-:W-:Y:S01]  /*bd80*/  VIADD R0, R21, 0x3c ;  /* 0x0000003c15007836 */ /* 0x000fe20000000000 */
[----:B------:R0:W-:Y:S01]  /*bd90*/  STL [R1+0x144], R4 ;  /* 0x0001440401007387 */ /* 0x0001e20000100800 */
[----:B------:R-:W-:Y:S02]  /*bda0*/  IMAD R11, R3, R9, R11 ;  /* 0x00000009030b7224 */ /* 0x000fe400078e020b */
[----:B------:R-:W-:-:S02]  /*bdb0*/  @!P4 IMAD.IADD R17, R17, 0x1, -R3 ;  /* 0x000000011111c824 */ /* 0x000fc400078e0a03 */
[----:B------:R-:W-:Y:S01]  /*bdc0*/  @!P6 IMAD.IADD R12, R12, 0x1, -R3 ;  /* 0x000000010c0ce824 */ /* 0x000fe200078e0a03 */
[C---:B------:R-:W-:Y:S01]  /*bdd0*/  ISETP.GT.U32.AND P6, PT, R3.reuse, R2, PT ;  /* 0x000000020300720c */ /* 0x040fe20003fc4070 */
[C---:B------:R-:W-:Y:S01]  /*bde0*/  IMAD R6, R3.reuse, R8, R6 ;  /* 0x0000000803067224 */ /* 0x040fe200078e0206 */
[----:B------:R-:W-:Y:S01]  /*bdf0*/  IABS R8, R0 ;  /* 0x0000000000087213 */ /* 0x000fe20000000000 */
[----:B------:R-:W-:Y:S01]  /*be00*/  IMAD.MOV.U32 R18, RZ, RZ, R10 ;  /* 0x000000ffff127224 */ /* 0x000fe200078e000a */
[C---:B------:R-:W-:Y:S01]  /*be10*/  ISETP.GT.U32.AND P4, PT, R3.reuse, R11, PT ;  /* 0x0000000b0300720c */ /* 0x040fe20003f84070 */
[----:B0-----:R-:W-:Y:S01]  /*be20*/  IMAD.MOV.U32 R4, RZ, RZ, R17 ;  /* 0x000000ffff047224 */ /* 0x001fe200078e0011 */
[----:B------:R-:W-:Y:S01]  /*be30*/  ISETP.GT.U32.AND P0, PT, R3, R12, PT ;  /* 0x0000000c0300720c */ /* 0x000fe20003f04070 */
[----:B------:R-:W-:Y:S02]  /*be40*/  VIADD R9, R21, 0x3a ;  /* 0x0000003a15097836 */ /* 0x000fe40000000000 */
[----:B------:R-:W-:Y:S01]  /*be50*/  @!P3 IMAD.MOV R4, RZ, RZ, -R4 ;  /* 0x000000ffff04b224 */ /* 0x000fe200078e0a04 */
[----:B------:R-:W-:Y:S01]  /*be60*/  ISETP.GT.U32.AND P3, PT, R3, R6, PT ;  /* 0x000000060300720c */ /* 0x000fe20003f64070 */
[----:B------:R-:W-:Y:S01]  /*be70*/  IMAD.HI.U32 R10, R13, R8, RZ ;  /* 0x000000080d0a7227 */ /* 0x000fe200078e00ff */
[----:B------:R-:W-:-:S03]  /*be80*/  IABS R16, R9 ;  /* 0x0000000900107213 */ /* 0x000fc60000000000 */
[----:B------:R-:W-:Y:S02]  /*be90*/  IMAD.MOV R10, RZ, RZ, -R10 ;  /* 0x000000ffff0a7224 */ /* 0x000fe400078e0a0a */
[--C-:B------:R-:W-:Y:S01]  /*bea0*/  @!P6 IMAD.IADD R2, R2, 0x1, -R3.reuse ;  /* 0x000000010202e824 */ /* 0x100fe200078e0a03 */
[----:B------:R-:W-:Y:S01]  /*beb0*/  ISETP.GE.AND P6, PT, R5, RZ, PT ;  /* 0x000000ff0500720c */ /* 0x000fe20003fc6270 */
[----:B------:R-:W-:Y:S01]  /*bec0*/  @!P2 IMAD.MOV R18, RZ, RZ, -R18 ;  /* 0x000000ffff12a224 */ /* 0x000fe200078e0a12 */
[----:B------:R-:W-:Y:S01]  /*bed0*/  ISETP.GE.AND P2, PT, R7, RZ, PT ;  /* 0x000000ff0700720c */ /* 0x000fe20003f46270 */
[----:B------:R-:W-:Y:S02]  /*bee0*/  IMAD R5, R3, R10, R8 ;  /* 0x0000000a03057224 */ /* 0x000fe400078e0208 */
[--C-:B------:R-:W-:Y:S01]  /*bef0*/  @!P4 IMAD.IADD R11, R11, 0x1, -R3.reuse ;  /* 0x000000010b0bc824 */ /* 0x100fe200078e0a03 */
[----:B------:R-:W-:Y:S01]  /*bf00*/  STL [R1+0x13c], R18 ;  /* 0x00013c1201007387 */ /* 0x000fe20000100800 */
[----:B------:R-:W-:Y:S01]  /*bf10*/  IMAD.MOV.U32 R7, RZ, RZ, R16 ;  /* 0x000000ffff077224 */ /* 0x000fe200078e0010 */
[C---:B------:R-:W-:Y:S01]  /*bf20*/  ISETP.GT.U32.AND P4, PT, R3.reuse, R5, PT ;  /* 0x000000050300720c */ /* 0x040fe20003f84070 */
[----:B------:R-:W-:Y:S01]  /*bf30*/  @!P3 IMAD.IADD R6, R6, 0x1, -R3 ;  /* 0x000000010606b824 */ /* 0x000fe200078e0a03 */
[----:B------:R0:W-:Y:S01]  /*bf40*/  STL [R1+0xe4], R4 ;  /* 0x0000e40401007387 */ /* 0x0001e20000100800 */
[----:B------:R-:W-:Y:S01]  /*bf50*/  ISETP.GT.U32.AND P3, PT, R3, R11, PT ;  /* 0x0000000b0300720c */ /* 0x000fe20003f64070 */
[----:B------:R-:W-:-:S04]  /*bf60*/  IMAD.HI.U32 R8, R13, R7, RZ ;  /* 0x000000070d087227 */ /* 0x000fc800078e00ff */
[----:B------:R-:W-:Y:S02]  /*bf70*/  VIADD R10, R21, 0x36 ;  /* 0x00000036150a7836 */ /* 0x000fe40000000000 */
[----:B------:R-:W-:Y:S01]  /*bf80*/  @!P0 IMAD.IADD R12, R12, 0x1, -R3 ;  /* 0x000000010c0c8824 */ /* 0x000fe200078e0a03 */
[----:B------:R-:W-:Y:S01]  /*bf90*/  ISETP.GE.AND P0, PT, R0, RZ, PT ;  /* 0x000000ff0000720c */ /* 0x000fe20003f06270 */
[----:B0-----:R-:W-:Y:S02]  /*bfa0*/  IMAD.MOV.U32 R4, RZ, RZ, R2 ;  /* 0x000000ffff047224 */ /* 0x001fe400078e0002 */
[----:B------:R-:W-:Y:S02]  /*bfb0*/  IMAD.MOV R2, RZ, RZ, -R8 ;  /* 0x000000ffff027224 */ /* 0x000fe400078e0a08 */
[----:B------:R-:W-:Y:S01]  /*bfc0*/  @!P1 IMAD.MOV R4, RZ, RZ, -R4 ;  /* 0x000000ffff049224 */ /* 0x000fe200078e0a04 */
[----:B------:R-:W-:Y:S01]  /*bfd0*/  ISETP.GT.U32.AND P1, PT, R3, R6, PT ;  /* 0x000000060300720c */ /* 0x000fe20003f24070 */
[----:B------:R-:W-:-:S02]  /*bfe0*/  VIADD R0, R21, 0x38 ;  /* 0x0000003815007836 */ /* 0x000fc40000000000 */
[----:B------:R-:W-:Y:S01]  /*bff0*/  IMAD R7, R3, R2, R7 ;  /* 0x0000000203077224 */ /* 0x000fe200078e0207 */
[----:B------:R-:W-:Y:S01]  /*c000*/  IABS R2, R10 ;  /* 0x0000000a00027213 */ /* 0x000fe20000000000 */
[----:B------:R0:W-:Y:S01]  /*c010*/  STL [R1+0xf0], R4 ;  /* 0x0000f00401007387 */ /* 0x0001e20000100800 */
[--C-:B------:R-:W-:Y:S01]  /*c020*/  @!P4 IMAD.IADD R5, R5, 0x1, -R3.reuse ;  /* 0x000000010505c824 */ /* 0x100fe200078e0a03 */
[----:B------:R-:W-:Y:S01]  /*c030*/  IABS R8, R0 ;  /* 0x0000000000087213 */ /* 0x000fe20000000000 */
[----:B------:R-:W-:Y:S01]  /*c040*/  @!P3 IMAD.IADD R11, R11, 0x1, -R3 ;  /* 0x000000010b0bb824 */ /* 0x000fe200078e0a03 */
[----:B------:R-:W-:Y:S01]  /*c050*/  ISETP.GE.AND P3, PT, R9, RZ, PT ;  /* 0x000000ff0900720c */ /* 0x000fe20003f66270 */
[----:B------:R-:W-:Y:S01]  /*c060*/  IMAD.HI.U32 R9, R13, R2, RZ ;  /* 0x000000020d097227 */ /* 0x000fe200078e00ff */
[----:B------:R-:W-:-:S03]  /*c070*/  ISETP.GT.U32.AND P4, PT, R3, R5, PT ;  /* 0x000000050300720c */ /* 0x000fc60003f84070 */
[----:B------:R-:W-:Y:S01]  /*c080*/  @!P1 IMAD.IADD R6, R6, 0x1, -R3 ;  /* 0x0000000106069824 */ /* 0x000fe200078e0a03 */
[----:B------:R-:W-:Y:S01]  /*c090*/  ISETP.GE.AND P1, PT, R0, RZ, PT ;  /* 0x000000ff0000720c */ /* 0x000fe20003f26270 */
[----:B0-----:R-:W-:Y:S02]  /*c0a0*/  IMAD.MOV.U32 R4, RZ, RZ, R12 ;  /* 0x000000ffff047224 */ /* 0x001fe400078e000c */
[----:B------:R-:W-:-:S04]  /*c0b0*/  IMAD.HI.U32 R12, R13, R8, RZ ;  /* 0x000000080d0c7227 */ /* 0x000fc800078e00ff */
[----:B------:R-:W-:Y:S01]  /*c0c0*/  @!P5 IMAD.MOV R4, RZ, RZ, -R4 ;  /* 0x000000ffff04d224 */ /* 0x000fe200078e0a04 */
[C---:B------:R-:W-:Y:S01]  /*c0d0*/  ISETP.GT.U32.AND P5, PT, R3.reuse, R7, PT ;  /* 0x000000070300720c */ /* 0x040fe20003fa4070 */
[----:B------:R-:W-:Y:S02]  /*c0e0*/  IMAD.MOV R9, RZ, RZ, -R9 ;  /* 0x000000ffff097224 */ /* 0x000fe400078e0a09 */
[----:B------:R-:W-:Y:S01]  /*c0f0*/  IMAD.MOV R12, RZ, RZ, -R12 ;  /* 0x000000ffff0c7224 */ /* 0x000fe200078e0a0c */
[----:B------:R0:W-:Y:S01]  /*c100*/  STL [R1+0x124], R4 ;  /* 0x0001240401007387 */ /* 0x0001e20000100800 */
[C---:B------:R-:W-:Y:S02]  /*c110*/  IMAD R2, R3.reuse, R9, R2 ;  /* 0x0000000903027224 */ /* 0x040fe400078e0202 */
[----:B------:R-:W-:Y:S02]  /*c120*/  IMAD R0, R3, R12, R8 ;  /* 0x0000000c03007224 */ /* 0x000fe400078e0208 */
[----:B------:R-:W-:-:S02]  /*c130*/  @!P4 IMAD.IADD R5, R5, 0x1, -R3 ;  /* 0x000000010505c824 */ /* 0x000fc400078e0a03 */
[----:B------:R-:W-:Y:S01]  /*c140*/  VIADD R8, R21, 0x34 ;  /* 0x0000003415087836 */ /* 0x000fe20000000000 */
[----:B------:R-:W-:Y:S01]  /*c150*/  ISETP.GT.U32.AND P4, PT, R3, R0, PT ;  /* 0x000000000300720c */ /* 0x000fe20003f84070 */
[----:B------:R-:W-:Y:S01]  /*c160*/  @!P5 IMAD.IADD R7, R7, 0x1, -R3 ;  /* 0x000000010707d824 */ /* 0x000fe200078e0a03 */
[----:B------:R-:W-:Y:S01]  /*c170*/  ISETP.GE.AND P5, PT, R10, RZ, PT ;  /* 0x000000ff0a00720c */ /* 0x000fe20003fa6270 */
[----:B0-----:R-:W-:Y:S01]  /*c180*/  IMAD.MOV.U32 R4, RZ, RZ, R11 ;  /* 0x000000ffff047224 */ /* 0x001fe200078e000b */
[----:B------:R-:W-:Y:S01]  /*c190*/  IABS R12, R8 ;  /* 0x00000008000c7213 */ /* 0x000fe20000000000 */
[----:B------:R-:W-:Y:S02]  /*c1a0*/  IMAD.MOV.U32 R11, RZ, RZ, R6 ;  /* 0x000000ffff0b7224 */ /* 0x000fe400078e0006 */
[----:B------:R-:W-:Y:S02]  /*c1b0*/  VIADD R6, R21, 0x32 ;  /* 0x0000003215067836 */ /* 0x000fe40000000000 */
[----:B------:R-:W-:Y:S01]  /*c1c0*/  @!P6 IMAD.MOV R11, RZ, RZ, -R11 ;  /* 0x000000ffff0be224 */ /* 0x000fe200078e0a0b */
[C---:B------:R-:W-:Y:S01]  /*c1d0*/  ISETP.GT.U32.AND P6, PT, R3.reuse, R2, PT ;  /* 0x000000020300720c */ /* 0x040fe20003fc4070 */
[----:B------:R-:W-:Y:S01]  /*c1e0*/  @!P2 IMAD.MOV R4, RZ, RZ, -R4 ;  /* 0x000000ffff04a224 */ /* 0x000fe200078e0a04 */
[----:B------:R-:W-:Y:S01]  /*c1f0*/  IABS R9, R6 ;  /* 0x0000000600097213 */ /* 0x000fe20000000000 */
[----:B------:R-:W-:Y:S01]  /*c200*/  @!P4 IMAD.IADD R0, R0, 0x1, -R3 ;  /* 0x000000010000c824 */ /* 0x000fe200078e0a03 */
[----:B------:R-:W-:Y:S01]  /*c210*/  ISETP.GT.U32.AND P2, PT, R3, R7, PT ;  /* 0x000000070300720c */ /* 0x000fe20003f44070 */
[C---:B------:R-:W-:Y:S01]  /*c220*/  VIADD R10, R21.reuse, 0x2c ;  /* 0x0000002c150a7836 */ /* 0x040fe20000000000 */
[----:B------:R0:W-:Y:S01]  /*c230*/  STL [R1+0xf4], R4 ;  /* 0x0000f40401007387 */ /* 0x0001e20000100800 */
[----:B------:R-:W-:Y:S01]  /*c240*/  ISETP.GE.AND P4, PT, R8, RZ, PT ;  /* 0x000000ff0800720c */ /* 0x000fe20003f86270 */
[----:B------:R-:W-:-:S02]  /*c250*/  VIADD R8, R21, 0x30 ;  /* 0x0000003015087836 */ /* 0x000fc40000000000 */
[----:B------:R1:W-:Y:S01]  /*c260*/  STL [R1+0xf8], R11 ;  /* 0x0000f80b01007387 */ /* 0x0003e20000100800 */
[----:B------:R-:W-:Y:S01]  /*c270*/  IABS R20, R10 ;  /* 0x0000000a00147213 */ /* 0x000fe20000000000 */
[----:B------:R-:W-:Y:S02]  /*c280*/  VIADD R29, R21, 0x10 ;  /* 0x00000010151d7836 */ /* 0x000fe40000000000 */
[----:B------:R-:W-:Y:S02]  /*c290*/  @!P6 IMAD.IADD R2, R2, 0x1, -R3 ;  /* 0x000000010202e824 */ /* 0x000fe400078e0a03 */
[----:B0-----:R-:W-:Y:S02]  /*c2a0*/  IMAD.MOV.U32 R4, RZ, RZ, R5 ;  /* 0x000000ffff047224 */ /* 0x001fe400078e0005 */
[----:B------:R-:W-:Y:S01]  /*c2b0*/  IMAD.HI.U32 R5, R13, R12, RZ ;  /* 0x0000000c0d057227 */ /* 0x000fe200078e00ff */
[----:B------:R-:W-:-:S03]  /*c2c0*/  ISETP.GT.U32.AND P6, PT, R3, R2, PT ;  /* 0x000000020300720c */ /* 0x000fc60003fc4070 */
[----:B-1----:R-:W-:-:S04]  /*c2d0*/  IMAD.HI.U32 R11, R13, R9, RZ ;  /* 0x000000090d0b7227 */ /* 0x002fc800078e00ff */
[----:B------:R-:W-:Y:S01]  /*c2e0*/  @!P0 IMAD.MOV R4, RZ, RZ, -R4 ;  /* 0x000000ffff048224 */ /* 0x000fe200078e0a04 */
[C---:B------:R-:W-:Y:S01]  /*c2f0*/  ISETP.GT.U32.AND P0, PT, R3.reuse, R0, PT ;  /* 0x000000000300720c */ /* 0x040fe20003f04070 */
[----:B------:R-:W-:Y:S02]  /*c300*/  IMAD.MOV R11, RZ, RZ, -R11 ;  /* 0x000000ffff0b7224 */ /* 0x000fe400078e0a0b */
[----:B------:R-:W-:Y:S01]  /*c310*/  IMAD.MOV R5, RZ, RZ, -R5 ;  /* 0x000000ffff057224 */ /* 0x000fe200078e0a05 */
[----:B------:R0:W-:Y:S01]  /*c320*/  STL [R1+0xfc], R4 ;  /* 0x0000fc0401007387 */ /* 0x0001e20000100800 */
[----:B------:R-:W-:Y:S02]  /*c330*/  IMAD R9, R3, R11, R9 ;  /* 0x0000000b03097224 */ /* 0x000fe400078e0209 */
[--C-:B------:R-:W-:Y:S01]  /*c340*/  @!P2 IMAD.IADD R7, R7, 0x1, -R3.reuse ;  /* 0x000000010707a824 */ /* 0x100fe200078e0a03 */
[----:B------:R-:W-:Y:S01]  /*c350*/  ISETP.GE.AND P2, PT, R6, RZ, PT ;  /* 0x000000ff0600720c */ /* 0x000fe20003f46270 */
[C---:B------:R-:W-:Y:S01]  /*c360*/  IMAD R12, R3.reuse, R5, R12 ;  /* 0x00000005030c7224 */ /* 0x040fe200078e020c */
[----:B------:R-:W-:Y:S01]  /*c370*/  IABS R5, R8 ;  /* 0x0000000800057213 */ /* 0x000fe20000000000 */
[--C-:B------:R-:W-:Y:S01]  /*c380*/  @!P6 IMAD.IADD R2, R2, 0x1, -R3.reuse ;  /* 0x000000010202e824 */ /* 0x100fe200078e0a03 */
[C---:B------:R-:W-:Y:S01]  /*c390*/  ISETP.GT.U32.AND P6, PT, R3.reuse, R9, PT ;  /* 0x000000090300720c */ /* 0x040fe20003fc4070 */
[----:B------:R-:W-:Y:S01]  /*c3a0*/  @!P0 IMAD.IADD R0, R0, 0x1, -R3 ;  /* 0x0000000100008824 */ /* 0x000fe200078e0a03 */
[----:B------:R-:W-:Y:S01]  /*c3b0*/  ISETP.GT.U32.AND P0, PT, R3, R12, PT ;  /* 0x0000000c0300720c */ /* 0x000fe20003f04070 */
[----:B0-----:R-:W-:-:S02]  /*c3c0*/  IMAD.MOV.U32 R4, RZ, RZ, R7 ;  /* 0x000000ffff047224 */ /* 0x001fc400078e0007 */
[----:B------:R-:W-:Y:S02]  /*c3d0*/  VIADD R6, R21, 0x2e ;  /* 0x0000002e15067836 */ /* 0x000fe40000000000 */
[----:B------:R-:W-:-:S03]  /*c3e0*/  IMAD.HI.U32 R16, R13, R5, RZ ;  /* 0x000000050d107227 */ /* 0x000fc600078e00ff */
[----:B------:R-:W-:Y:S01]  /*c3f0*/  IABS R23, R6 ;  /* 0x0000000600177213 */ /* 0x000fe20000000000 */
[----:B------:R-:W-:Y:S02]  /*c400*/  @!P3 IMAD.MOV R4, RZ, RZ, -R4 ;  /* 0x000000ffff04b224 */ /* 0x000fe400078e0a04 */
[----:B------:R-:W-:Y:S02]  /*c410*/  VIADD R11, R21, 0x2a ;  /* 0x0000002a150b7836 */ /* 0x000fe40000000000 */
[----:B------:R-:W-:Y:S01]  /*c420*/  IMAD.MOV R16, RZ, RZ, -R16 ;  /* 0x000000ffff107224 */ /* 0x000fe200078e0a10 */
[----:B------:R0:W-:Y:S01]  /*c430*/  STL [R1+0xe0], R4 ;  /* 0x0000e00401007387 */ /* 0x0001e20000100800 */
[----:B------:R-:W-:Y:S02]  /*c440*/  @!P6 IMAD.IADD R9, R9, 0x1, -R3 ;  /* 0x000000010909e824 */ /* 0x000fe400078e0a03 */
[----:B------:R-:W-:Y:S01]  /*c450*/  IMAD R5, R3, R16, R5 ;  /* 0x0000001003057224 */ /* 0x000fe200078e0205 */
[----:B------:R-:W-:Y:S01]  /*c460*/  IABS R16, R11 ;  /* 0x0000000b00107213 */ /* 0x000fe20000000000 */
[----:B------:R-:W-:Y:S01]  /*c470*/  IMAD.HI.U32 R17, R13, R23, RZ ;  /* 0x000000170d117227 */ /* 0x000fe200078e00ff */
[----:B------:R-:W-:-:S03]  /*c480*/  ISETP.GT.U32.AND P3, PT, R3, R9, PT ;  /* 0x000000090300720c */ /* 0x000fc60003f64070 */
[----:B------:R-:W-:Y:S01]  /*c490*/  @!P0 IMAD.IADD R12, R12, 0x1, -R3 ;  /* 0x000000010c0c8824 */ /* 0x000fe200078e0a03 */
[----:B------:R-:W-:Y:S01]  /*c4a0*/  ISETP.GE.AND P0, PT, R8, RZ, PT ;  /* 0x000000ff0800720c */ /* 0x000fe20003f06270 */
[----:B0-----:R-:W-:Y:S02]  /*c4b0*/  IMAD.MOV.U32 R4, RZ, RZ, R0 ;  /* 0x000000ffff047224 */ /* 0x001fe400078e0000 */
[----:B------:R-:W-:Y:S01]  /*c4c0*/  IMAD.MOV R17, RZ, RZ, -R17 ;  /* 0x000000ffff117224 */ /* 0x000fe200078e0a11 */
[C---:B------:R-:W-:Y:S01]  /*c4d0*/  ISETP.GT.U32.AND P6, PT, R3.reuse, R12, PT ;  /* 0x0000000c0300720c */ /* 0x040fe20003fc4070 */
[----:B------:R-:W-:Y:S01]  /*c4e0*/  @!P1 IMAD.MOV R4, RZ, RZ, -R4 ;  /* 0x000000ffff049224 */ /* 0x000fe200078e0a04 */
[----:B------:R-:W-:Y:S01]  /*c4f0*/  ISETP.GT.U32.AND P1, PT, R3, R5, PT ;  /* 0x000000050300720c */ /* 0x000fe20003f24070 */
[----:B------:R-:W-:-:S03]  /*c500*/  IMAD.HI.U32 R8, R13, R20, RZ ;  /* 0x000000140d087227 */ /* 0x000fc600078e00ff */
[----:B------:R-:W-:Y:S01]  /*c510*/  STL [R1+0xd8], R4 ;  /* 0x0000d80401007387 */ /* 0x000fe20000100800 */
[----:B------:R-:W-:-:S04]  /*c520*/  IMAD.HI.U32 R7, R13, R16, RZ ;  /* 0x000000100d077227 */ /* 0x000fc800078e00ff */
[C---:B------:R-:W-:Y:S02]  /*c530*/  IMAD R23, R3.reuse, R17, R23 ;  /* 0x0000001103177224 */ /* 0x040fe400078e0217 */
[----:B------:R-:W-:Y:S02]  /*c540*/  IMAD.MOV R8, RZ, RZ, -R8 ;  /* 0x000000ffff087224 */ /* 0x000fe400078e0a08 */
[----:B------:R-:W-:Y:S02]  /*c550*/  IMAD.MOV R7, RZ, RZ, -R7 ;  /* 0x000000ffff077224 */ /* 0x000fe400078e0a07 */
[C---:B------:R-:W-:Y:S01]  /*c560*/  IMAD R20, R3.reuse, R8, R20 ;  /* 0x0000000803147224 */ /* 0x040fe200078e0214 */
[----:B------:R-:W-:Y:S01]  /*c570*/  IABS R8, R14 ;  /* 0x0000000e00087213 */ /* 0x000fe20000000000 */
[----:B------:R-:W-:Y:S01]  /*c580*/  @!P5 IMAD.MOV R2, RZ, RZ, -R2 ;  /* 0x000000ffff02d224 */ /* 0x000fe200078e0a02 */
[C---:B------:R-:W-:Y:S01]  /*c590*/  ISETP.GT.U32.AND P5, PT, R3.reuse, R23, PT ;  /* 0x000000170300720c */ /* 0x040fe20003fa4070 */
[----:B------:R-:W-:-:S02]  /*c5a0*/  IMAD R19, R3, R7, R16 ;  /* 0x0000000703137224 */ /* 0x000fc400078e0210 */
[--C-:B------:R-:W-:Y:S01]  /*c5b0*/  @!P3 IMAD.IADD R9, R9, 0x1, -R3.reuse ;  /* 0x000000010909b824 */ /* 0x100fe200078e0a03 */
[----:B------:R-:W-:Y:S01]  /*c5c0*/  ISETP.GT.U32.AND P3, PT, R3, R20, PT ;  /* 0x000000140300720c */ /* 0x000fe20003f64070 */
[--C-:B------:R-:W-:Y:S01]  /*c5d0*/  @!P1 IMAD.IADD R5, R5, 0x1, -R3.reuse ;  /* 0x0000000105059824 */ /* 0x100fe200078e0a03 */
[----:B------:R-:W-:Y:S01]  /*c5e0*/  ISETP.GT.U32.AND P1, PT, R3, R19, PT ;  /* 0x000000130300720c */ /* 0x000fe20003f24070 */
[----:B------:R-:W-:Y:S01]  /*c5f0*/  IMAD.MOV.U32 R0, RZ, RZ, R8 ;  /* 0x000000ffff007224 */ /* 0x000fe200078e0008 */
[----:B------:R0:W-:Y:S01]  /*c600*/  STL [R1+0xd0], R2 ;  /* 0x0000d00201007387 */ /* 0x0001e20000100800 */
[--C-:B------:R-:W-:Y:S01]  /*c610*/  @!P6 IMAD.IADD R12, R12, 0x1, -R3.reuse ;  /* 0x000000010c0ce824 */ /* 0x100fe200078e0a03 */
[----:B------:R-:W-:Y:S01]  /*c620*/  ISETP.GE.AND P6, PT, R6, RZ, PT ;  /* 0x000000ff0600720c */ /* 0x000fe20003fc6270 */
[----:B------:R-:W-:Y:S01]  /*c630*/  VIADD R7, R21, 0x28 ;  /* 0x0000002815077836 */ /* 0x000fe20000000000 */
[----:B------:R-:W1:Y:S01]  /*c640*/  I2F.RP R6, R0 ;  /* 0x0000000000067306 */ /* 0x000e620000209400 */
[--C-:B------:R-:W-:Y:S01]  /*c650*/  @!P5 IMAD.IADD R23, R23, 0x1, -R3.reuse ;  /* 0x000000011717d824 */ /* 0x100fe200078e0a03 */
[----:B------:R-:W-:Y:S01]  /*c660*/  ISETP.GE.AND P5, PT, R10, RZ, PT ;  /* 0x000000ff0a00720c */ /* 0x000fe20003fa6270 */
[----:B------:R-:W-:Y:S01]  /*c670*/  IMAD.MOV.U32 R17, RZ, RZ, R12 ;  /* 0x000000ffff117224 */ /* 0x000fe200078e000c */
[----:B------:R-:W-:Y:S01]  /*c680*/  IABS R18, R7 ;  /* 0x0000000700127213 */ /* 0x000fe20000000000 */
[--C-:B------:R-:W-:Y:S01]  /*c690*/  @!P3 IMAD.IADD R20, R20, 0x1, -R3.reuse ;  /* 0x000000011414b824 */ /* 0x100fe200078e0a03 */
[----:B------:R-:W-:Y:S01]  /*c6a0*/  ISETP.GT.U32.AND P3, PT, R3, R5, PT ;  /* 0x000000050300720c */ /* 0x000fe20003f64070 */
[----:B------:R-:W-:Y:S01]  /*c6b0*/  @!P1 IMAD.IADD R19, R19, 0x1, -R3 ;  /* 0x0000000113139824 */ /* 0x000fe200078e0a03 */
[----:B------:R-:W-:Y:S01]  /*c6c0*/  ISETP.GT.U32.AND P1, PT, R3, R23, PT ;  /* 0x000000170300720c */ /* 0x000fe20003f24070 */
[----:B0-----:R-:W-:-:S02]  /*c6d0*/  VIADD R2, R21, 0x26 ;  /* 0x0000002615027836 */ /* 0x001fc40000000000 */
[----:B------:R-:W-:-:S03]  /*c6e0*/  IMAD.HI.U32 R12, R13, R18, RZ ;  /* 0x000000120d0c7227 */ /* 0x000fc600078e00ff */
[----:B------:R-:W-:Y:S01]  /*c6f0*/  IABS R16, R2 ;  /* 0x0000000200107213 */ /* 0x000fe20000000000 */
[----:B------:R-:W-:Y:S01]  /*c700*/  IMAD.MOV R12, RZ, RZ, -R12 ;  /* 0x000000ffff0c7224 */ /* 0x000fe200078e0a0c */
[----:B-1----:R-:W0:Y:S01]  /*c710*/  MUFU.RCP R6, R6 ;  /* 0x0000000600067308 */ /* 0x002e220000001000 */
[----:B------:R-:W-:Y:S02]  /*c720*/  IMAD.MOV.U32 R4, RZ, RZ, R9 ;  /* 0x000000ffff047224 */ /* 0x000fe400078e0009 */
[C---:B------:R-:W-:Y:S02]  /*c730*/  IMAD R18, R3.reuse, R12, R18 ;  /* 0x0000000c03127224 */ /* 0x040fe400078e0212 */
[----:B------:R-:W-:Y:S02]  /*c740*/  IMAD.MOV.U32 R9, RZ, RZ, R16 ;  /* 0x000000ffff097224 */ /* 0x000fe400078e0010 */
[----:B------:R-:W-:Y:S01]  /*c750*/  @!P2 IMAD.MOV R4, RZ, RZ, -R4 ;  /* 0x000000ffff04a224 */ /* 0x000fe200078e0a04 */
[----:B------:R-:W-:Y:S01]  /*c760*/  ISETP.GT.U32.AND P2, PT, R3, R20, PT ;  /* 0x000000140300720c */ /* 0x000fe20003f44070 */
[--C-:B------:R-:W-:Y:S01]  /*c770*/  @!P3 IMAD.IADD R5, R5, 0x1, -R3.reuse ;  /* 0x000000010505b824 */ /* 0x100fe200078e0a03 */
[----:B------:R-:W-:Y:S01]  /*c780*/  ISETP.GE.AND P3, PT, R11, RZ, PT ;  /* 0x000000ff0b00720c */ /* 0x000fe20003f66270 */
[----:B------:R-:W-:Y:S01]  /*c790*/  @!P1 IMAD.IADD R23, R23, 0x1, -R3 ;  /* 0x0000000117179824 */ /* 0x000fe200078e0a03 */
[----:B------:R-:W-:Y:S01]  /*c7a0*/  ISETP.GT.U32.AND P1, PT, R3, R18, PT ;  /* 0x000000120300720c */ /* 0x000fe20003f24070 */
[----:B------:R-:W-:-:S04]  /*c7b0*/  IMAD.HI.U32 R11, R13, R9, RZ ;  /* 0x000000090d0b7227 */ /* 0x000fc800078e00ff */
[----:B------:R-:W-:Y:S02]  /*c7c0*/  VIADD R8, R21, 0x24 ;  /* 0x0000002415087836 */ /* 0x000fe40000000000 */
[----:B------:R-:W-:Y:S02]  /*c7d0*/  IMAD.MOV R11, RZ, RZ, -R11 ;  /* 0x000000ffff0b7224 */ /* 0x000fe400078e0a0b */
[----:B0-----:R-:W-:Y:S01]  /*c7e0*/  VIADD R12, R6, 0xffffffe ;  /* 0x0ffffffe060c7836 */ /* 0x001fe20000000000 */
[----:B------:R-:W-:Y:S01]  /*c7f0*/  IABS R10, R8 ;  /* 0x00000008000a7213 */ /* 0x000fe20000000000 */
[----:B------:R-:W-:Y:S02]  /*c800*/  IMAD R9, R3, R11, R9 ;  /* 0x0000000b03097224 */ /* 0x000fe400078e0209 */
[--C-:B------:R-:W-:Y:S01]  /*c810*/  @!P2 IMAD.IADD R20, R20, 0x1, -R3.reuse ;  /* 0x000000011414a824 */ /* 0x100fe200078e0a03 */
[----:B------:R-:W-:Y:S01]  /*c820*/  ISETP.GE.AND P2, PT, R7, RZ, PT ;  /* 0x000000ff0700720c */ /* 0x000fe20003f46270 */
[----:B------:R-:W-:Y:S01]  /*c830*/  @!P1 IMAD.IADD R18, R18, 0x1, -R3 ;  /* 0x0000000112129824 */ /* 0x000fe200078e0a03 */
[----:B------:R0:W1:Y:S01]  /*c840*/  F2I.FTZ.U32.TRUNC.NTZ R7, R12 ;  /* 0x0000000c00077305 */ /* 0x000062000021f000 */
[----:B------:R-:W-:Y:S01]  /*c850*/  ISETP.GT.U32.AND P1, PT, R3, R9, PT ;  /* 0x000000090300720c */ /* 0x000fe20003f24070 */
[----:B------:R-:W-:-:S04]  /*c860*/  IMAD.HI.U32 R6, R13, R10, RZ ;  /* 0x0000000a0d067227 */ /* 0x000fc800078e00ff */
[----:B------:R-:W-:Y:S01]  /*c870*/  @!P4 IMAD.MOV R17, RZ, RZ, -R17 ;  /* 0x000000ffff11c224 */ /* 0x000fe200078e0a11 */
[----:B------:R-:W-:Y:S01]  /*c880*/  ISETP.GT.U32.AND P4, PT, R3, R19, PT ;  /* 0x000000130300720c */ /* 0x000fe20003f84070 */
[----:B------:R-:W-:Y:S01]  /*c890*/  IMAD.MOV R6, RZ, RZ, -R6 ;  /* 0x000000ffff067224 */ /* 0x000fe200078e0a06 */
[----:B0-----:R-:W-:Y:S01]  /*c8a0*/  IABS R12, R21 ;  /* 0x00000015000c7213 */ /* 0x001fe20000000000 */
[----:B------:R-:W-:Y:S01]  /*c8b0*/  VIADD R16, R21, 0x20 ;  /* 0x0000002015107836 */ /* 0x000fe20000000000 */
[----:B------:R0:W-:Y:S01]  /*c8c0*/  STL [R1+0xc8], R17 ;  /* 0x0000c81101007387 */ /* 0x0001e20000100800 */
[----:B------:R-:W-:Y:S02]  /*c8d0*/  IMAD R10, R3, R6, R10 ;  /* 0x00000006030a7224 */ /* 0x000fe400078e020a */
[----:B------:R-:W-:Y:S01]  /*c8e0*/  @!P1 IMAD.IADD R9, R9, 0x1, -R3 ;  /* 0x0000000109099824 */ /* 0x000fe200078e0a03 */
[----:B------:R2:W-:Y:S01]  /*c8f0*/  STL [R1+0xc4], R4 ;  /* 0x0000c40401007387 */ /* 0x0005e20000100800 */
[----:B-1----:R-:W-:Y:S01]  /*c900*/  IMAD.MOV R27, RZ, RZ, -R7 ;  /* 0x000000ffff1b7224 */ /* 0x002fe200078e0a07 */
[----:B------:R-:W-:Y:S01]  /*c910*/  ISETP.GT.U32.AND P1, PT, R3, R10, PT ;  /* 0x0000000a0300720c */ /* 0x000fe20003f24070 */
[----:B------:R-:W-:-:S02]  /*c920*/  IMAD.MOV.U32 R6, RZ, RZ, RZ ;  /* 0x000000ffff067224 */ /* 0x000fc400078e00ff */
[----:B------:R-:W-:Y:S01]  /*c930*/  @!P4 IMAD.IADD R19, R19, 0x1, -R3 ;  /* 0x000000011313c824 */ /* 0x000fe200078e0a03 */
[----:B------:R-:W-:Y:S01]  /*c940*/  ISETP.GE.AND P4, PT, R2, RZ, PT ;  /* 0x000000ff0200720c */ /* 0x000fe20003f86270 */
[----:B------:R-:W-:Y:S01]  /*c950*/  IMAD R27, R27, R0, RZ ;  /* 0x000000001b1b7224 */ /* 0x000fe200078e02ff */
[----:B------:R-:W-:Y:S01]  /*c960*/  IABS R2, R16 ;  /* 0x0000001000027213 */ /* 0x000fe20000000000 */
[----:B0-----:R-:W-:Y:S02]  /*c970*/  VIADD R17, R21, 0x22 ;  /* 0x0000002215117836 */ /* 0x001fe40000000000 */
[----:B------:R-:W-:-:S03]  /*c980*/  IMAD.HI.U32 R6, R7, R27, R6 ;  /* 0x0000001b07067227 */ /* 0x000fc600078e0006 */
[----:B------:R-:W-:Y:S01]  /*c990*/  IABS R11, R17 ;  /* 0x00000011000b7213 */ /* 0x000fe20000000000 */
[----:B--2---:R-:W-:Y:S02]  /*c9a0*/  IMAD.MOV.U32 R4, RZ, RZ, R5 ;  /* 0x000000ffff047224 */ /* 0x004fe400078e0005 */
[----:B------:R-:W-:-:S04]  /*c9b0*/  IMAD.HI.U32 R25, R13, R2, RZ ;  /* 0x000000020d197227 */ /* 0x000fc800078e00ff */
[----:B------:R-:W-:Y:S02]  /*c9c0*/  @!P1 IMAD.IADD R10, R10, 0x1, -R3 ;  /* 0x000000010a0a9824 */ /* 0x000fe400078e0a03 */
[----:B------:R-:W-:Y:S01]  /*c9d0*/  @!P0 IMAD.MOV R4, RZ, RZ, -R4 ;  /* 0x000000ffff048224 */ /* 0x000fe200078e0a04 */
[C---:B------:R-:W-:Y:S01]  /*c9e0*/  ISETP.GT.U32.AND P0, PT, R3.reuse, R18, PT ;  /* 0x000000120300720c */ /* 0x040fe20003f04070 */
[----:B------:R-:W-:Y:S01]  /*c9f0*/  IMAD.HI.U32 R7, R6, R22, RZ ;  /* 0x0000001606077227 */ /* 0x000fe200078e00ff */
[----:B------:R-:W-:-:S03]  /*ca00*/  ISETP.GT.U32.AND P1, PT, R3, R10, PT ;  /* 0x0000000a0300720c */ /* 0x000fc60003f24070 */
[----:B------:R-:W-:-:S04]  /*ca10*/  IMAD.HI.U32 R24, R13, R12, RZ ;  /* 0x0000000c0d187227 */ /* 0x000fc800078e00ff */
[----:B------:R-:W-:Y:S02]  /*ca20*/  IMAD.MOV R25, RZ, RZ, -R25 ;  /* 0x000000ffff197224 */ /* 0x000fe400078e0a19 */
[----:B------:R-:W-:Y:S02]  /*ca30*/  IMAD.MOV.U32 R6, RZ, RZ, R20 ;  /* 0x000000ffff067224 */ /* 0x000fe400078e0014 */
[----:B------:R-:W-:-:S04]  /*ca40*/  IMAD.HI.U32 R26, R13, R11, RZ ;  /* 0x0000000b0d1a7227 */ /* 0x000fc800078e00ff */
[----:B------:R-:W-:Y:S02]  /*ca50*/  IMAD.MOV R20, RZ, RZ, -R7 ;  /* 0x000000ffff147224 */ /* 0x000fe400078e0a07 */
[----:B------:R-:W-:Y:S02]  /*ca60*/  IMAD.MOV R24, RZ, RZ, -R24 ;  /* 0x000000ffff187224 */ /* 0x000fe400078e0a18 */
[----:B------:R-:W-:Y:S02]  /*ca70*/  IMAD R2, R3, R25, R2 ;  /* 0x0000001903027224 */ /* 0x000fe400078e0202 */
[----:B------:R-:W-:Y:S02]  /*ca80*/  IMAD.MOV.U32 R7, RZ, RZ, R19 ;  /* 0x000000ffff077224 */ /* 0x000fe400078e0013 */
[----:B------:R-:W-:Y:S02]  /*ca90*/  IMAD.MOV.U32 R5, RZ, RZ, R23 ;  /* 0x000000ffff057224 */ /* 0x000fe400078e0017 */
[----:B------:R-:W-:-:S02]  /*caa0*/  IMAD.MOV R26, RZ, RZ, -R26 ;  /* 0x000000ffff1a7224 */ /* 0x000fc400078e0a1a */
[C---:B------:R-:W-:Y:S02]  /*cab0*/  IMAD R12, R3.reuse, R24, R12 ;  /* 0x00000018030c7224 */ /* 0x040fe400078e020c */
[----:B------:R-:W-:Y:S01]  /*cac0*/  @!P3 IMAD.MOV R7, RZ, RZ, -R7 ;  /* 0x000000ffff07b224 */ /* 0x000fe200078e0a07 */
[C---:B------:R-:W-:Y:S01]  /*cad0*/  ISETP.GT.U32.AND P3, PT, R3.reuse, R2, PT ;  /* 0x000000020300720c */ /* 0x040fe20003f64070 */
[----:B------:R-:W-:Y:S01]  /*cae0*/  @!P6 IMAD.MOV R5, RZ, RZ, -R5 ;  /* 0x000000ffff05e224 */ /* 0x000fe200078e0a05 */
[C---:B------:R-:W-:Y:S01]  /*caf0*/  ISETP.GT.U32.AND P6, PT, R3.reuse, R9, PT ;  /* 0x000000090300720c */ /* 0x040fe20003fc4070 */
[C---:B------:R-:W-:Y:S01]  /*cb00*/  IMAD R11, R3.reuse, R26, R11 ;  /* 0x0000001a030b7224 */ /* 0x040fe200078e020b */
[----:B------:R-:W-:Y:S01]  /*cb10*/  IABS R26, R29 ;  /* 0x0000001d001a7213 */ /* 0x000fe20000000000 */
[----:B------:R-:W-:Y:S01]  /*cb20*/  IMAD R19, R0, R20, R22 ;  /* 0x0000001400137224 */ /* 0x000fe200078e0216 */
[----:B------:R-:W-:Y:S01]  /*cb30*/  STL [R1+0xee4], R5 ;  /* 0x000ee40501007387 */ /* 0x000fe20000100800 */
[--C-:B------:R-:W-:Y:S01]  /*cb40*/  @!P0 IMAD.IADD R18, R18, 0x1, -R3.reuse ;  /* 0x0000000112128824 */ /* 0x100fe200078e0a03 */
[C---:B------:R-:W-:Y:S01]  /*cb50*/  ISETP.GT.U32.AND P0, PT, R3.reuse, R12, PT ;  /* 0x0000000c0300720c */ /* 0x040fe20003f04070 */
[----:B------:R-:W-:Y:S01]  /*cb60*/  @!P5 IMAD.MOV R6, RZ, RZ, -R6 ;  /* 0x000000ffff06d224 */ /* 0x000fe200078e0a06 */
[----:B------:R-:W-:Y:S01]  /*cb70*/  ISETP.GT.U32.AND P5, PT, R3, R11, PT ;  /* 0x0000000b0300720c */ /* 0x000fe20003fa4070 */
[--C-:B------:R-:W-:Y:S01]  /*cb80*/  @!P1 IMAD.IADD R10, R10, 0x1, -R3.reuse ;  /* 0x000000010a0a9824 */ /* 0x100fe200078e0a03 */
[----:B------:R-:W-:Y:S01]  /*cb90*/  ISETP.GT.U32.AND P1, PT, R0, R19, PT ;  /* 0x000000130000720c */ /* 0x000fe20003f24070 */
[----:B------:R-:W-:Y:S01]  /*cba0*/  VIADD R20, R21, 0x1e ;  /* 0x0000001e15147836 */ /* 0x000fe20000000000 */
[----:B------:R-:W-:Y:S01]  /*cbb0*/  STL [R1+0x6c], R4 ;  /* 0x00006c0401007387 */ /* 0x000fe20000100800 */
[----:B------:R-:W-:-:S02]  /*cbc0*/  @!P3 IMAD.IADD R2, R2, 0x1, -R3 ;  /* 0x000000010202b824 */ /* 0x000fc400078e0a03 */
[--C-:B------:R-:W-:Y:S01]  /*cbd0*/  @!P6 IMAD.IADD R9, R9, 0x1, -R3.reuse ;  /* 0x000000010909e824 */ /* 0x100fe200078e0a03 */
[----:B------:R-:W-:Y:S01]  /*cbe0*/  ISETP.GE.AND P6, PT, R8, RZ, PT ;  /* 0x000000ff0800720c */ /* 0x000fe20003fc6270 */
[----:B------:R-:W-:Y:S01]  /*cbf0*/  VIADD R22, R21, 0x1c ;  /* 0x0000001c15167836 */ /* 0x000fe20000000000 */
[----:B------:R-:W-:Y:S01]  /*cc00*/  IABS R8, R20 ;  /* 0x0000001400087213 */ /* 0x000fe20000000000 */
[--C-:B------:R-:W-:Y:S01]  /*cc10*/  @!P0 IMAD.IADD R12, R12, 0x1, -R3.reuse ;  /* 0x000000010c0c8824 */ /* 0x100fe200078e0a03 */
[----:B------:R-:W-:Y:S01]  /*cc20*/  ISETP.GT.U32.AND P0, PT, R3, R2, PT ;  /* 0x000000020300720c */ /* 0x000fe20003f04070 */
[----:B------:R-:W-:Y:S01]  /*cc30*/  @!P5 IMAD.IADD R11, R11, 0x1, -R3 ;  /* 0x000000010b0bd824 */ /* 0x000fe200078e0a03 */
[----:B------:R-:W-:Y:S01]  /*cc40*/  ISETP.GE.AND P5, PT, R17, RZ, PT ;  /* 0x000000ff1100720c */ /* 0x000fe20003fa6270 */
[----:B------:R-:W-:Y:S01]  /*cc50*/  @!P1 IMAD.IADD R19, R19, 0x1, -R0 ;  /* 0x0000000113139824 */ /* 0x000fe200078e0a00 */
[----:B------:R-:W-:Y:S01]  /*cc60*/  IABS R23, R22 ;  /* 0x0000001600177213 */ /* 0x000fe20000000000 */
[----:B------:R-:W-:Y:S01]  /*cc70*/  IMAD.MOV.U32 R17, RZ, RZ, R8 ;  /* 0x000000ffff117224 */ /* 0x000fe200078e0008 */
[----:B------:R-:W-:Y:S01]  /*cc80*/  ISETP.GE.AND P1, PT, R16, RZ, PT ;  /* 0x000000ff1000720c */ /* 0x000fe20003f26270 */
[----:B------:R-:W-:Y:S01]  /*cc90*/  IMAD.MOV.U32 R8, RZ, RZ, R18 ;  /* 0x000000ffff087224 */ /* 0x000fe200078e0012 */
[----:B------:R-:W-:Y:S01]  /*cca0*/  ISETP.GT.U32.AND P3, PT, R3, R11, PT ;  /* 0x0000000b0300720c */ /* 0x000fe20003f64070 */
[----:B------:R-:W-:Y:S01]  /*ccb0*/  @!P4 IMAD.MOV R9, RZ, RZ, -R9 ;  /* 0x000000ffff09c224 */ /* 0x000fe200078e0a09 */
[----:B------:R-:W-:Y:S01]  /*ccc0*/  ISETP.GT.U32.AND P4, PT, R0, R19, PT ;  /* 0x000000130000720c */ /* 0x000fe20003f84070 */
[----:B------:R-:W-:Y:S01]  /*ccd0*/  IMAD.HI.U32 R18, R13, R17, RZ ;  /* 0x000000110d127227 */ /* 0x000fe200078e00ff */
[----:B------:R-:W-:Y:S03]  /*cce0*/  STL [R1+0xee8], R6 ;  /* 0x000ee80601007387 */ /* 0x000fe60000100800 */
[----:B------:R-:W-:Y:S01]  /*ccf0*/  @!P2 IMAD.MOV R8, RZ, RZ, -R8 ;  /* 0x000000ffff08a224 */ /* 0x000fe200078e0a08 */
[----:B------:R-:W-:Y:S01]  /*cd00*/  ISETP.GT.U32.AND P2, PT, R3, R12, PT ;  /* 0x0000000c0300720c */ /* 0x000fe20003f44070 */
[----:B------:R-:W-:Y:S01]  /*cd10*/  IMAD.HI.U32 R16, R13, R23, RZ ;  /* 0x000000170d107227 */ /* 0x000fe200078e00ff */
[----:B------:R-:W-:Y:S03]  /*cd20*/  STL [R1+0xeec], R7 ;  /* 0x000eec0701007387 */ /* 0x000fe60000100800 */
[----:B------:R-:W-:Y:S01]  /*cd30*/  IMAD.MOV R18, RZ, RZ, -R18 ;  /* 0x000000ffff127224 */ /* 0x000fe200078e0a12 */
[----:B------:R-:W-:Y:S01]  /*cd40*/  STL [R1+0xef0], R8 ;  /* 0x000ef00801007387 */ /* 0x000fe20000100800 */
[----:B------:R-:W-:Y:S01]  /*cd50*/  @!P0 IMAD.IADD R2, R2, 0x1, -R3 ;  /* 0x0000000102028824 */ /* 0x000fe200078e0a03 */
[----:B------:R-:W-:Y:S01]  /*cd60*/  ISETP.GE.AND P0, PT, R22, RZ, PT ;  /* 0x000000ff1600720c */ /* 0x000fe20003f06270 */
[----:B------:R-:W-:Y:S01]  /*cd70*/  IMAD.MOV R22, RZ, RZ, -R16 ;  /* 0x000000ffff167224 */ /* 0x000fe200078e0a10 */
[----:B------:R-:W-:Y:S01]  /*cd80*/  STL [R1+0xef4], R9 ;  /* 0x000ef40901007387 */ /* 0x000fe20000100800 */
[----:B------:R-:W-:-:S02]  /*cd90*/  IMAD R16, R3, R18, R17 ;  /* 0x0000001203107224 */ /* 0x000fc400078e0211 */
[----:B------:R-:W-:Y:S02]  /*cda0*/  @!P4 IMAD.IADD R19, R19, 0x1, -R0 ;  /* 0x000000011313c824 */ /* 0x000fe400078e0a00 */
[----:B------:R-:W-:Y:S01]  /*cdb0*/  @!P2 IMAD.IADD R12, R12, 0x1, -R3 ;  /* 0x000000010c0ca824 */ /* 0x000fe200078e0a03 */
[C---:B------:R-:W-:Y:S01]  /*cdc0*/  ISETP.GT.U32.AND P4, PT, R3.reuse, R16, PT ;  /* 0x000000100300720c */ /* 0x040fe20003f84070 */
[----:B------:R-:W-:Y:S01]  /*cdd0*/  IMAD R22, R3, R22, R23 ;  /* 0x0000001603167224 */ /* 0x000fe200078e0217 */
[----:B------:R-:W-:Y:S01]  /*cde0*/  ISETP.GE.AND P2, PT, R21, RZ, PT ;  /* 0x000000ff1500720c */ /* 0x000fe20003f46270 */
[----:B------:R-:W-:Y:S01]  /*cdf0*/  @!P3 IMAD.IADD R11, R11, 0x1, -R3 ;  /* 0x000000010b0bb824 */ /* 0x000fe200078e0a03 */
[----:B------:R-:W-:Y:S01]  /*ce00*/  ISETP.GE.AND P3, PT, R20, RZ, PT ;  /* 0x000000ff1400720c */ /* 0x000fe20003f66270 */
[----:B------:R-:W-:Y:S01]  /*ce10*/  @!P6 IMAD.MOV R10, RZ, RZ, -R10 ;  /* 0x000000ffff0ae224 */ /* 0x000fe200078e0a0a */
[----:B------:R-:W-:Y:S01]  /*ce20*/  ISETP.GT.U32.AND P6, PT, R3, R22, PT ;  /* 0x000000160300720c */ /* 0x000fe20003fc4070 */
[----:B------:R-:W-:Y:S01]  /*ce30*/  @!P5 IMAD.MOV R11, RZ, RZ, -R11 ;  /* 0x000000ffff0bd224 */ /* 0x000fe200078e0a0b */
[----:B------:R-:W-:Y:S01]  /*ce40*/  ISETP.GE.AND P5, PT, R28, RZ, PT ;  /* 0x000000ff1c00720c */ /* 0x000fe20003fa6270 */
[C---:B------:R-:W-:Y:S01]  /*ce50*/  VIADD R23, R21.reuse, 0x1a ;  /* 0x0000001a15177836 */ /* 0x040fe20000000000 */
[----:B------:R-:W-:Y:S01]  /*ce60*/  STL [R1+0xef8], R10 ;  /* 0x000ef80a01007387 */ /* 0x000fe20000100800 */
[----:B------:R-:W-:-:S02]  /*ce70*/  VIADD R20, R21, 0x16 ;  /* 0x0000001615147836 */ /* 0x000fc40000000000 */
[----:B------:R-:W-:Y:S01]  /*ce80*/  @!P4 IMAD.IADD R16, R16, 0x1, -R3 ;  /* 0x000000011010c824 */ /* 0x000fe200078e0a03 */
[----:B------:R-:W-:Y:S01]  /*ce90*/  IABS R25, R23 ;  /* 0x0000001700197213 */ /* 0x000fe20000000000 */
[----:B------:R-:W-:Y:S01]  /*cea0*/  @!P2 IMAD.MOV R12, RZ, RZ, -R12 ;  /* 0x000000ffff0ca224 */ /* 0x000fe200078e0a0c */
[----:B------:R-:W-:Y:S01]  /*ceb0*/  ISETP.NE.AND P2, PT, R14, RZ, PT ;  /* 0x000000ff0e00720c */ /* 0x000fe20003f45270 */
[----:B------:R-:W-:Y:S01]  /*cec0*/  IMAD.MOV.U32 R0, RZ, RZ, R19 ;  /* 0x000000ffff007224 */ /* 0x000fe200078e0013 */
[----:B------:R-:W-:Y:S01]  /*ced0*/  ISETP.GT.U32.AND P4, PT, R3, R16, PT ;  /* 0x000000100300720c */ /* 0x000fe20003f84070 */
[----:B------:R-:W-:Y:S01]  /*cee0*/  VIADD R18, R21, 0x18 ;  /* 0x0000001815127836 */ /* 0x000fe20000000000 */
[----:B------:R-:W-:Y:S01]  /*cef0*/  IABS R24, R20 ;  /* 0x0000001400187213 */ /* 0x000fe20000000000 */
[----:B------:R-:W-:Y:S01]  /*cf00*/  @!P6 IMAD.IADD R22, R22, 0x1, -R3 ;  /* 0x000000011616e824 */ /* 0x000fe200078e0a03 */
[----:B------:R0:W-:Y:S01]  /*cf10*/  STL [R1+0xefc], R11 ;  /* 0x000efc0b01007387 */ /* 0x0001e20000100800 */
[----:B------:R-:W-:Y:S01]  /*cf20*/  IMAD.MOV.U32 R19, RZ, RZ, R25 ;  /* 0x000000ffff137224 */ /* 0x000fe200078e0019 */
[----:B------:R-:W-:Y:S01]  /*cf30*/  IABS R17, R18 ;  /* 0x0000001200117213 */ /* 0x000fe20000000000 */
[----:B------:R-:W-:Y:S01]  /*cf40*/  @!P5 IMAD.MOV R0, RZ, RZ, -R0 ;  /* 0x000000ffff00d224 */ /* 0x000fe200078e0a00 */
[----:B------:R-:W-:Y:S01]  /*cf50*/  ISETP.GE.AND P5, PT, R23, RZ, PT ;  /* 0x000000ff1700720c */ /* 0x000fe20003fa6270 */
[----:B------:R-:W-:Y:S01]  /*cf60*/  IMAD.MOV.U32 R23, RZ, RZ, R24 ;  /* 0x000000ffff177224 */ /* 0x000fe200078e0018 */
[----:B------:R-:W-:Y:S01]  /*cf70*/  ISETP.GT.U32.AND P6, PT, R3, R22, PT ;  /* 0x000000160300720c */ /* 0x000fe20003fc4070 */
[----:B------:R-:W-:Y:S01]  /*cf80*/  IMAD.HI.U32 R24, R13, R19, RZ ;  /* 0x000000130d187227 */ /* 0x000fe200078e00ff */
[----:B------:R-:W-:Y:S01]  /*cf90*/  @!P2 LOP3.LUT R0, RZ, R14, RZ, 0x33, !PT ;  /* 0x0000000eff00a212 */ /* 0x000fe200078e33ff */
[----:B------:R1:W-:Y:S01]  /*cfa0*/  STL [R1+0xf00], R12 ;  /* 0x000f000c01007387 */ /* 0x0003e20000100800 */
[----:B------:R-:W-:Y:S01]  /*cfb0*/  ISETP.GE.AND P2, PT, R18, RZ, PT ;  /* 0x000000ff1200720c */ /* 0x000fe20003f46270 */
[----:B------:R-:W-:-:S02]  /*cfc0*/  IMAD.MOV R24, RZ, RZ, -R24 ;  /* 0x000000ffff187224 */ /* 0x000fc400078e0a18 */
[----:B------:R-:W-:Y:S01]  /*cfd0*/  IMAD.HI.U32 R14, R13, R17, RZ ;  /* 0x000000110d0e7227 */ /* 0x000fe200078e00ff */
[----:B------:R2:W-:Y:S03]  /*cfe0*/  STL [R1+0xe30], R0 ;  /* 0x000e300001007387 */ /* 0x0005e60000100800 */
[----:B------:R-:W-:Y:S01]  /*cff0*/  @!P4 IMAD.IADD R16, R16, 0x1, -R3 ;  /* 0x000000011010c824 */ /* 0x000fe200078e0a03 */
[----:B------:R-:W-:Y:S01]  /*d000*/  ISETP.GE.AND P4, PT, R20, RZ, PT ;  /* 0x000000ff1400720c */ /* 0x000fe20003f86270 */
[----:B------:R-:W-:Y:S02]  /*d010*/  IMAD R20, R3, R24, R19 ;  /* 0x0000001803147224 */ /* 0x000fe400078e0213 */
[----:B------:R-:W-:Y:S02]  /*d020*/  IMAD.MOV R14, RZ, RZ, -R14 ;  /* 0x000000ffff0e7224 */ /* 0x000fe400078e0a0e */
[----:B------:R-:W-:-:S02]  /*d030*/  IMAD.MOV.U32 R19, RZ, RZ, R16 ;  /* 0x000000ffff137224 */ /* 0x000fc400078e0010 */
[C---:B------:R-:W-:Y:S02]  /*d040*/  IMAD R14, R3.reuse, R14, R17 ;  /* 0x0000000e030e7224 */ /* 0x040fe400078e0211 */
[----:B------:R-:W-:Y:S01]  /*d050*/  @!P3 IMAD.MOV R19, RZ, RZ, -R19 ;  /* 0x000000ffff13b224 */ /* 0x000fe200078e0a13 */
[----:B------:R-:W-:Y:S01]  /*d060*/  ISETP.GT.U32.AND P3, PT, R3, R20, PT ;  /* 0x000000140300720c */ /* 0x000fe20003f64070 */
[--C-:B------:R-:W-:Y:S02]  /*d070*/  @!P6 IMAD.IADD R22, R22, 0x1, -R3.reuse ;  /* 0x000000011616e824 */ /* 0x100fe400078e0a03 */
[----:B------:R-:W-:Y:S01]  /*d080*/  VIADD R24, R21, 0x14 ;  /* 0x0000001415187836 */ /* 0x000fe20000000000 */
[----:B------:R-:W-:Y:S01]  /*d090*/  STL [R1+0xf04], R19 ;  /* 0x000f041301007387 */ /* 0x000fe20000100800 */
[----:B------:R-:W-:Y:S01]  /*d0a0*/  @!P0 IMAD.MOV R22, RZ, RZ, -R22 ;  /* 0x000000ffff168224 */ /* 0x000fe200078e0a16 */
[----:B------:R-:W-:Y:S01]  /*d0b0*/  ISETP.GT.U32.AND P0, PT, R3, R14, PT ;  /* 0x0000000e0300720c */ /* 0x000fe20003f04070 */
[C---:B0-----:R-:W-:Y:S01]  /*d0c0*/  VIADD R11, R21.reuse, 0xe ;  /* 0x0000000e150b7836 */ /* 0x041fe20000000000 */
[----:B------:R-:W-:Y:S01]  /*d0d0*/  ISETP.GE.AND P6, PT, R24, RZ, PT ;  /* 0x000000ff1800720c */ /* 0x000fe20003fc6270 */
[----:B------:R-:W-:Y:S01]  /*d0e0*/  VIADD R7, R21, 0x12 ;  /* 0x0000001215077836 */ /* 0x000fe20000000000 */
[----:B------:R-:W-:Y:S01]  /*d0f0*/  IABS R24, R24 ;  /* 0x0000001800187213 */ /* 0x000fe20000000000 */
[----:B------:R-:W-:Y:S01]  /*d100*/  IMAD.HI.U32 R18, R13, R23, RZ ;  /* 0x000000170d127227 */ /* 0x000fe200078e00ff */
[----:B------:R-:W-:Y:S01]  /*d110*/  IABS R27, R11 ;  /* 0x0000000b001b7213 */ /* 0x000fe20000000000 */
[----:B------:R-:W-:Y:S01]  /*d120*/  STL [R1+0xf08], R22 ;  /* 0x000f081601007387 */ /* 0x000fe20000100800 */
[----:B------:R-:W-:Y:S01]  /*d130*/  IABS R25, R7 ;  /* 0x0000000700197213 */ /* 0x000fe20000000000 */
[----:B------:R-:W-:-:S02]  /*d140*/  @!P3 IMAD.IADD R20, R20, 0x1, -R3 ;  /* 0x000000011414b824 */ /* 0x000fc400078e0a03 */
[----:B------:R-:W-:-:S03]  /*d150*/  IMAD.HI.U32 R16, R13, R24, RZ ;  /* 0x000000180d107227 */ /* 0x000fc600078e00ff */
[C---:B------:R-:W-:Y:S01]  /*d160*/  ISETP.GT.U32.AND P3, PT, R3.reuse, R20, PT ;  /* 0x000000140300720c */ /* 0x040fe20003f64070 */
[----:B------:R-:W-:Y:S02]  /*d170*/  @!P0 IMAD.IADD R14, R14, 0x1, -R3 ;  /* 0x000000010e0e8824 */ /* 0x000fe400078e0a03 */
[----:B------:R-:W-:Y:S02]  /*d180*/  IMAD.MOV R18, RZ, RZ, -R18 ;  /* 0x000000ffff127224 */ /* 0x000fe400078e0a12 */
[----:B------:R-:W-:Y:S01]  /*d190*/  IMAD.MOV R16, RZ, RZ, -R16 ;  /* 0x000000ffff107224 */ /* 0x000fe200078e0a10 */
[C---:B------:R-:W-:Y:S01]  /*d1a0*/  ISETP.GT.U32.AND P0, PT, R3.reuse, R14, PT ;  /* 0x0000000e0300720c */ /* 0x040fe20003f04070 */
[----:B------:R-:W-:Y:S02]  /*d1b0*/  IMAD R23, R3, R18, R23 ;  /* 0x0000001203177224 */ /* 0x000fe400078e0217 */
[----:B------:R-:W-:-:S04]  /*d1c0*/  IMAD.HI.U32 R28, R13, R27, RZ ;  /* 0x0000001b0d1c7227 */ /* 0x000fc800078e00ff */
[----:B------:R-:W-:-:S04]  /*d1d0*/  IMAD.HI.U32 R18, R13, R25, RZ ;  /* 0x000000190d127227 */ /* 0x000fc800078e00ff */
[----:B------:R-:W-:Y:S02]  /*d1e0*/  IMAD R24, R3, R16, R24 ;  /* 0x0000001003187224 */ /* 0x000fe400078e0218 */
[----:B------:R-:W-:Y:S02]  /*d1f0*/  IMAD.MOV R16, RZ, RZ, -R28 ;  /* 0x000000ffff107224 */ /* 0x000fe400078e0a1c */
[C---:B------:R-:W-:Y:S02]  /*d200*/  VIADD R4, R21.reuse, 0x6 ;  /* 0x0000000615047836 */ /* 0x040fe40000000000 */
[----:B------:R-:W-:Y:S02]  /*d210*/  IMAD.MOV R18, RZ, RZ, -R18 ;  /* 0x000000ffff127224 */ /* 0x000fe400078e0a12 */
[----:B------:R-:W-:Y:S02]  /*d220*/  VIADD R10, R21, 0xc ;  /* 0x0000000c150a7836 */ /* 0x000fe40000000000 */
[C---:B------:R-:W-:Y:S01]  /*d230*/  IMAD R27, R3.reuse, R16, R27 ;  /* 0x00000010031b7224 */ /* 0x040fe200078e021b */
[----:B------:R-:W-:Y:S01]  /*d240*/  IABS R16, R4 ;  /* 0x0000000400107213 */ /* 0x000fe20000000000 */
[C---:B------:R-:W-:Y:S01]  /*d250*/  IMAD R25, R3.reuse, R18, R25 ;  /* 0x0000001203197224 */ /* 0x040fe200078e0219 */
[----:B------:R-:W-:Y:S01]  /*d260*/  IABS R28, R10 ;  /* 0x0000000a001c7213 */ /* 0x000fe20000000000 */
[--C-:B------:R-:W-:Y:S01]  /*d270*/  @!P3 IMAD.IADD R20, R20, 0x1, -R3.reuse ;  /* 0x000000011414b824 */ /* 0x100fe200078e0a03 */
[C---:B------:R-:W-:Y:S01]  /*d280*/  ISETP.GT.U32.AND P3, PT, R3.reuse, R23, PT ;  /* 0x000000170300720c */ /* 0x040fe20003f64070 */
[----:B------:R-:W-:Y:S01]  /*d290*/  @!P0 IMAD.IADD R14, R14, 0x1, -R3 ;  /* 0x000000010e0e8824 */ /* 0x000fe200078e0a03 */
[----:B------:R-:W-:Y:S01]  /*d2a0*/  ISETP.GT.U32.AND P0, PT, R3, R25, PT ;  /* 0x000000190300720c */ /* 0x000fe20003f04070 */
[----:B------:R-:W-:-:S02]  /*d2b0*/  IMAD.MOV.U32 R8, RZ, RZ, R16 ;  /* 0x000000ffff087224 */ /* 0x000fc400078e0010 */
[----:B------:R-:W-:-:S04]  /*d2c0*/  IMAD.HI.U32 R16, R13, R28, RZ ;  /* 0x0000001c0d107227 */ /* 0x000fc800078e00ff */
[----:B------:R-:W-:-:S04]  /*d2d0*/  IMAD.HI.U32 R17, R13, R26, RZ ;  /* 0x0000001a0d117227 */ /* 0x000fc800078e00ff */
[----:B------:R-:W-:Y:S02]  /*d2e0*/  IMAD.MOV R16, RZ, RZ, -R16 ;  /* 0x000000ffff107224 */ /* 0x000fe400078e0a10 */
[----:B------:R-:W-:Y:S02]  /*d2f0*/  IMAD.MOV R17, RZ, RZ, -R17 ;  /* 0x000000ffff117224 */ /* 0x000fe400078e0a11 */
[----:B------:R-:W-:Y:S02]  /*d300*/  VIADD R5, R21, 0x8 ;  /* 0x0000000815057836 */ /* 0x000fe40000000000 */
[--C-:B------:R-:W-:Y:S02]  /*d310*/  @!P3 IMAD.IADD R23, R23, 0x1, -R3.reuse ;  /* 0x000000011717b824 */ /* 0x100fe400078e0a03 */
[C---:B------:R-:W-:Y:S02]  /*d320*/  IMAD R28, R3.reuse, R16, R28 ;  /* 0x00000010031c7224 */ /* 0x040fe400078e021c */
[----:B------:R-:W-:Y:S01]  /*d330*/  IMAD R26, R3, R17, R26 ;  /* 0x00000011031a7224 */ /* 0x000fe200078e021a */
[----:B------:R-:W-:Y:S01]  /*d340*/  IABS R17, R5 ;  /* 0x0000000500117213 */ /* 0x000fe20000000000 */
[----:B------:R-:W-:Y:S01]  /*d350*/  @!P0 IMAD.IADD R25, R25, 0x1, -R3 ;  /* 0x0000000119198824 */ /* 0x000fe200078e0a03 */
[----:B------:R-:W-:Y:S01]  /*d360*/  ISETP.GT.U32.AND P3, PT, R3, R23, PT ;  /* 0x000000170300720c */ /* 0x000fe20003f64070 */
[----:B-1----:R-:W-:Y:S01]  /*d370*/  IMAD.HI.U32 R12, R13, R8, RZ ;  /* 0x000000080d0c7227 */ /* 0x002fe200078e00ff */
[----:B------:R-:W-:-:S03]  /*d380*/  ISETP.GT.U32.AND P0, PT, R3, R28, PT ;  /* 0x0000001c0300720c */ /* 0x000fc60003f04070 */
[----:B--2---:R-:W-:-:S04]  /*d390*/  IMAD.HI.U32 R0, R13, R17, RZ ;  /* 0x000000110d007227 */ /* 0x004fc800078e00ff */
[----:B------:R-:W-:Y:S02]  /*d3a0*/  IMAD.MOV R0, RZ, RZ, -R0 ;  /* 0x000000ffff007224 */ /* 0x000fe400078e0a00 */
[----:B------:R-:W-:Y:S02]  /*d3b0*/  IMAD.MOV R16, RZ, RZ, -R12 ;  /* 0x000000ffff107224 */ /* 0x000fe400078e0a0c */
[C---:B------:R-:W-:Y:S02]  /*d3c0*/  IMAD R17, R3.reuse, R0, R17 ;  /* 0x0000000003117224 */ /* 0x040fe400078e0211 */
[----:B------:R-:W-:Y:S02]  /*d3d0*/  IMAD R16, R3, R16, R8 ;  /* 0x0000001003107224 */ /* 0x000fe400078e0208 */
[C---:B------:R-:W-:Y:S02]  /*d3e0*/  VIADD R6, R21.reuse, 0xa ;  /* 0x0000000a15067836 */ /* 0x040fe40000000000 */
[----:B------:R-:W-:-:S02]  /*d3f0*/  VIADD R0, R21, 0x4 ;  /* 0x0000000415007836 */ /* 0x000fc40000000000 */
[----:B------:R-:W-:Y:S01]  /*d400*/  VIADD R8, R21, 0x2 ;  /* 0x0000000215087836 */ /* 0x000fe20000000000 */
[----:B------:R-:W-:Y:S01]  /*d410*/  IABS R18, R6 ;  /* 0x0000000600127213 */ /* 0x000fe20000000000 */
[----:B------:R-:W-:Y:S01]  /*d420*/  @!P5 IMAD.MOV R20, RZ, RZ, -R20 ;  /* 0x000000ffff14d224 */ /* 0x000fe200078e0a14 */
[----:B------:R-:W-:Y:S01]  /*d430*/  ISETP.GT.U32.AND P5, PT, R3, R24, PT ;  /* 0x000000180300720c */ /* 0x000fe20003fa4070 */
[--C-:B------:R-:W-:Y:S01]  /*d440*/  @!P3 IMAD.IADD R23, R23, 0x1, -R3.reuse ;  /* 0x000000011717b824 */ /* 0x100fe200078e0a03 */
[C---:B------:R-:W-:Y:S01]  /*d450*/  ISETP.GT.U32.AND P3, PT, R3.reuse, R26, PT ;  /* 0x0000001a0300720c */ /* 0x040fe20003f64070 */
[----:B------:R-:W-:Y:S01]  /*d460*/  IMAD.MOV.U32 R21, RZ, RZ, R14 ;  /* 0x000000ffff157224 */ /* 0x000fe200078e000e */
[----:B------:R-:W-:Y:S01]  /*d470*/  IABS R14, R0 ;  /* 0x00000000000e7213 */ /* 0x000fe20000000000 */
[----:B------:R-:W-:Y:S01]  /*d480*/  @!P0 IMAD.IADD R28, R28, 0x1, -R3 ;  /* 0x000000011c1c8824 */ /* 0x000fe200078e0a03 */
[----:B------:R-:W-:Y:S01]  /*d490*/  STL [R1+0xf0c], R20 ;  /* 0x000f0c1401007387 */ /* 0x000fe20000100800 */
[----:B------:R-:W-:Y:S01]  /*d4a0*/  @!P2 IMAD.MOV R21, RZ, RZ, -R21 ;  /* 0x000000ffff15a224 */ /* 0x000fe200078e0a15 */
[C---:B------:R-:W-:Y:S01]  /*d4b0*/  ISETP.GT.U32.AND P2, PT, R3.reuse, R25, PT ;  /* 0x000000190300720c */ /* 0x040fe20003f44070 */
[----:B------:R-:W-:Y:S01]  /*d4c0*/  @!P4 IMAD.MOV R23, RZ, RZ, -R23 ;  /* 0x000000ffff17c224 */ /* 0x000fe200078e0a17 */
[----:B------:R-:W-:Y:S01]  /*d4d0*/  ISETP.GT.U32.AND P4, PT, R3, R28, PT ;  /* 0x0000001c0300720c */ /* 0x000fe20003f84070 */
[----:B------:R-:W-:Y:S01]  /*d4e0*/  IMAD.HI.U32 R9, R13, R18, RZ ;  /* 0x000000120d097227 */ /* 0x000fe200078e00ff */
[----:B------:R0:W-:Y:S03]  /*d4f0*/  STL [R1+0xf10], R21 ;  /* 0x000f101501007387 */ /* 0x0001e60000100800 */
[--C-:B------:R-:W-:Y:S01]  /*d500*/  @!P5 IMAD.IADD R24, R24, 0x1, -R3.reuse ;  /* 0x000000011818d824 */ /* 0x100fe200078e0a03 */
[C---:B------:R-:W-:Y:S01]  /*d510*/  ISETP.GT.U32.AND P5, PT, R3.reuse, R27, PT ;  /* 0x0000001b0300720c */ /* 0x040fe20003fa4070 */
[----:B------:R-:W-:Y:S01]  /*d520*/  @!P3 IMAD.IADD R26, R26, 0x1, -R3 ;  /* 0x000000011a1ab824 */ /* 0x000fe200078e0a03 */
[----:B------:R-:W-:Y:S01]  /*d530*/  STL [R1+0xf14], R23 ;  /* 0x000f141701007387 */ /* 0x000fe20000100800 */
[----:B------:R-:W-:Y:S01]  /*d540*/  IMAD.MOV R9, RZ, RZ, -R9 ;  /* 0x000000ffff097224 */ /* 0x000fe200078e0a09 */
[----:B------:R-:W-:Y:S01]  /*d550*/  ISETP.GT.U32.AND P3, PT, R3, R24, PT ;  /* 0x000000180300720c */ /* 0x000fe20003f64070 */
[--C-:B------:R-:W-:Y:S01]  /*d560*/  @!P2 IMAD.IADD R25, R25, 0x1, -R3.reuse ;  /* 0x000000011919a824 */ /* 0x100fe200078e0a03 */
[----:B------:R-:W-:Y:S01]  /*d570*/  ISETP.GT.U32.AND P2, PT, R3, R17, PT ;  /* 0x000000110300720c */ /* 0x000fe20003f44070 */
[----:B------:R-:W-:Y:S01]  /*d580*/  @!P4 IMAD.IADD R28, R28, 0x1, -R3 ;  /* 0x000000011c1cc824 */ /* 0x000fe200078e0a03 */
[----:B------:R-:W-:Y:S01]  /*d590*/  ISETP.GE.AND P4, PT, R29, RZ, PT ;  /* 0x000000ff1d00720c */ /* 0x000fe20003f86270 */
[----:B------:R-:W-:Y:S01]  /*d5a0*/  IMAD R18, R3, R9, R18 ;  /* 0x0000000903127224 */ /* 0x000fe200078e0212 */
[----:B------:R-:W1:Y:S01]  /*d5b0*/  S2R R29, SR_TID.X ;  /* 0x00000000001d7919 */ /* 0x000e620000002100 */
[----:B------:R-:W-:Y:S01]  /*d5c0*/  IABS R9, R8 ;  /* 0x0000000800097213 */ /* 0x000fe20000000000 */
[----:B------:R-:W-:-:S04]  /*d5d0*/  IMAD.HI.U32 R12, R13, R14, RZ ;  /* 0x0000000e0d0c7227 */ /* 0x000fc800078e00ff */
[--C-:B------:R-:W-:Y:S01]  /*d5e0*/  @!P5 IMAD.IADD R27, R27, 0x1, -R3.reuse ;  /* 0x000000011b1bd824 */ /* 0x100fe200078e0a03 */
[C---:B------:R-:W-:Y:S01]  /*d5f0*/  ISETP.GT.U32.AND P5, PT, R3.reuse, R26, PT ;  /* 0x0000001a0300720c */ /* 0x040fe20003fa4070 */
[--C-:B------:R-:W-:Y:S01]  /*d600*/  @!P3 IMAD.IADD R24, R24, 0x1, -R3.reuse ;  /* 0x000000011818b824 */ /* 0x100fe200078e0a03 */
[----:B------:R-:W-:Y:S01]  /*d610*/  ISETP.GT.U32.AND P3, PT, R3, R18, PT ;  /* 0x000000120300720c */ /* 0x000fe20003f64070 */
[--C-:B------:R-:W-:Y:S01]  /*d620*/  @!P2 IMAD.IADD R17, R17, 0x1, -R3.reuse ;  /* 0x000000011111a824 */ /* 0x100fe200078e0a03 */
[C---:B------:R-:W-:Y:S01]  /*d630*/  ISETP.GT.U32.AND P0, PT, R3.reuse, R27, PT ;  /* 0x0000001b0300720c */ /* 0x040fe20003f04070 */
[----:B------:R-:W-:Y:S01]  /*d640*/  @!P6 IMAD.MOV R24, RZ, RZ, -R24 ;  /* 0x000000ffff18e224 */ /* 0x000fe200078e0a18 */
[----:B------:R-:W-:Y:S01]  /*d650*/  ISETP.GE.AND P2, PT, R10, RZ, PT ;  /* 0x000000ff0a00720c */ /* 0x000fe20003f46270 */
[----:B0-----:R-:W-:Y:S01]  /*d660*/  IMAD R21, RZ, RZ, -UR6 ;  /* 0x80000006ff157e24 */ /* 0x001fe2000f8e02ff */
[----:B------:R-:W-:Y:S02]  /*d670*/  ISETP.GT.U32.AND P6, PT, R3, R17, PT ;  /* 0x000000110300720c */ /* 0x000fe40003fc4070 */
[----:B------:R-:W-:Y:S03]  /*d680*/  STL [R1+0xf18], R24 ;  /* 0x000f181801007387 */ /* 0x000fe60000100800 */
[--C-:B------:R-:W-:Y:S01]  /*d690*/  @!P5 IMAD.IADD R26, R26, 0x1, -R3.reuse ;  /* 0x000000011a1ad824 */ /* 0x100fe200078e0a03 */
[----:B------:R-:W-:Y:S01]  /*d6a0*/  ISETP.GE.AND P5, PT, R7, RZ, PT ;  /* 0x000000ff0700720c */ /* 0x000fe20003fa6270 */
[--C-:B------:R-:W-:Y:S01]  /*d6b0*/  @!P3 IMAD.IADD R18, R18, 0x1, -R3.reuse ;  /* 0x000000011212b824 */ /* 0x100fe200078e0a03 */
[----:B------:R-:W-:Y:S01]  /*d6c0*/  ISETP.GE.AND P3, PT, R11, RZ, PT ;  /* 0x000000ff0b00720c */ /* 0x000fe20003f66270 */
[----:B------:R-:W-:Y:S01]  /*d6d0*/  @!P0 IMAD.IADD R27, R27, 0x1, -R3 ;  /* 0x000000011b1b8824 */ /* 0x000fe200078e0a03 */
[----:B------:R-:W-:Y:S01]  /*d6e0*/  ISETP.GT.U32.AND P0, PT, R3, R16, PT ;  /* 0x000000100300720c */ /* 0x000fe20003f04070 */
[----:B------:R-:W-:-:S04]  /*d6f0*/  IMAD.HI.U32 R7, R13, R9, RZ ;  /* 0x000000090d077227 */ /* 0x000fc800078e00ff */
[----:B------:R-:W-:Y:S01]  /*d700*/  @!P6 IMAD.IADD R17, R17, 0x1, -R3 ;  /* 0x000000011111e824 */ /* 0x000fe200078e0a03 */
[----:B------:R-:W-:Y:S01]  /*d710*/  ISETP.GE.AND P6, PT, R4, RZ, PT ;  /* 0x000000ff0400720c */ /* 0x000fe20003fc6270 */
[----:B------:R-:W-:Y:S01]  /*d720*/  IMAD.MOV R13, RZ, RZ, -R12 ;  /* 0x000000ffff0d7224 */ /* 0x000fe200078e0a0c */
[----:B-1----:R-:W-:Y:S01]  /*d730*/  SHF.R.S32.HI R4, RZ, 0x2, R29 ;  /* 0x00000002ff047819 */ /* 0x002fe2000001141d */
[----:B------:R-:W-:Y:S02]  /*d740*/  @!P5 IMAD.MOV R25, RZ, RZ, -R25 ;  /* 0x000000ffff19d224 */ /* 0x000fe400078e0a19 */
[----:B------:R-:W-:Y:S01]  /*d750*/  IMAD.MOV R7, RZ, RZ, -R7 ;  /* 0x000000ffff077224 */ /* 0x000fe200078e0a07 */
[----:B------:R-:W-:Y:S01]  /*d760*/  SGXT R10, R4, 0x1 ;  /* 0x00000001040a781a */ /* 0x000fe20000000200 */
[----:B------:R-:W-:Y:S01]  /*d770*/  @!P0 IMAD.IADD R16, R16, 0x1, -R3 ;  /* 0x0000000110108824 */ /* 0x000fe200078e0a03 */
[----:B------:R-:W0:Y:S01]  /*d780*/  S2R R4, SR_TID.X ;  /* 0x0000000000047919 */ /* 0x000e220000002100 */
[C---:B------:R-:W-:Y:S01]  /*d790*/  ISETP.GT.U32.AND P0, PT, R3.reuse, R18, PT ;  /* 0x000000120300720c */ /* 0x040fe20003f04070 */
[----:B------:R-:W-:-:S02]  /*d7a0*/  IMAD R14, R3, R13, R14 ;  /* 0x0000000d030e7224 */ /* 0x000fc400078e020e */
[C---:B------:R-:W-:Y:S01]  /*d7b0*/  ISETP.GT.U32.AND P5, PT, R3.reuse, R16, PT ;  /* 0x000000100300720c */ /* 0x040fe20003fa4070 */
[C---:B------:R-:W-:Y:S01]  /*d7c0*/  IMAD R13, R3.reuse, R7, R9 ;  /* 0x00000007030d7224 */ /* 0x040fe200078e0209 */
[----:B------:R-:W-:Y:S01]  /*d7d0*/  STL [R1+0xf1c], R25 ;  /* 0x000f1c1901007387 */ /* 0x000fe20000100800 */
[----:B------:R-:W-:Y:S01]  /*d7e0*/  @!P4 IMAD.MOV R26, RZ, RZ, -R26 ;  /* 0x000000ffff1ac224 */ /* 0x000fe200078e0a1a */
[----:B------:R-:W-:Y:S01]  /*d7f0*/  ISETP.GT.U32.AND P4, PT, R3, R14, PT ;  /* 0x0000000e0300720c */ /* 0x000fe20003f84070 */
[----:B------:R-:W-:Y:S01]  /*d800*/  @!P3 IMAD.MOV R27, RZ, RZ, -R27 ;  /* 0x000000ffff1bb224 */ /* 0x000fe200078e0a1b */
[----:B------:R-:W-:Y:S01]  /*d810*/  ISETP.GE.AND P3, PT, R6, RZ, PT ;  /* 0x000000ff0600720c */ /* 0x000fe20003f66270 */
[----:B------:R-:W-:Y:S01]  /*d820*/  @!P2 IMAD.MOV R28, RZ, RZ, -R28 ;  /* 0x000000ffff1ca224 */ /* 0x000fe200078e0a1c */
[----:B------:R-:W-:Y:S01]  /*d830*/  STL [R1+0xf20], R26 ;  /* 0x000f201a01007387 */ /* 0x000fe20000100800 */
[----:B------:R-:W-:Y:S01]  /*d840*/  ISETP.GE.AND P2, PT, R5, RZ, PT ;  /* 0x000000ff0500720c */ /* 0x000fe20003f46270 */
[--C-:B------:R-:W-:Y:S01]  /*d850*/  @!P0 IMAD.IADD R18, R18, 0x1, -R3.reuse ;  /* 0x0000000112128824 */ /* 0x100fe200078e0a03 */
[----:B------:R-:W-:Y:S01]  /*d860*/  ISETP.GT.U32.AND P0, PT, R3, R13, PT ;  /* 0x0000000d0300720c */ /* 0x000fe20003f04070 */
[----:B------:R-:W-:Y:S01]  /*d870*/  STL [R1+0xf24], R27 ;  /* 0x000f241b01007387 */ /* 0x000fe20000100800 */
[----:B------:R-:W-:Y:S01]  /*d880*/  @!P5 IMAD.IADD R16, R16, 0x1, -R3 ;  /* 0x000000011010d824 */ /* 0x000fe200078e0a03 */
[----:B------:R-:W-:Y:S01]  /*d890*/  ISETP.GE.AND P5, PT, R0, RZ, PT ;  /* 0x000000ff0000720c */ /* 0x000fe20003fa6270 */
[C---:B------:R-:W-:Y:S01]  /*d8a0*/  IMAD.SHL.U32 R0, R29.reuse, 0x20, RZ ;  /* 0x000000201d007824 */ /* 0x040fe200078e00ff */
[----:B------:R-:W-:Y:S01]  /*d8b0*/  STL [R1+0xf28], R28 ;  /* 0x000f281c01007387 */ /* 0x000fe20000100800 */
[----:B------:R-:W-:-:S02]  /*d8c0*/  IMAD.SHL.U32 R5, R29, 0x10, RZ ;  /* 0x000000101d057824 */ /* 0x000fc400078e00ff */
[----:B------:R-:W-:Y:S01]  /*d8d0*/  IMAD.SHL.U32 R9, R29, 0x2, RZ ;  /* 0x000000021d097824 */ /* 0x000fe200078e00ff */
[----:B------:R-:W-:Y:S01]  /*d8e0*/  LOP3.LUT R0, R0, 0x60, RZ, 0xc0, !PT ;  /* 0x0000006000007812 */ /* 0x000fe200078ec0ff */
[--C-:B------:R-:W-:Y:S01]  /*d8f0*/  @!P4 IMAD.IADD R14, R14, 0x1, -R3.reuse ;  /* 0x000000010e0ec824 */ /* 0x100fe200078e0a03 */
[----:B------:R-:W-:Y:S01]  /*d900*/  LOP3.LUT R5, R5, 0x100, RZ, 0xc0, !PT ;  /* 0x0000010005057812 */ /* 0x000fe200078ec0ff */
[----:B------:R-:W-:Y:S02]  /*d910*/  @!P3 IMAD.MOV R18, RZ, RZ, -R18 ;  /* 0x000000ffff12b224 */ /* 0x000fe400078e0a12 */
[----:B------:R1:W-:Y:S01]  /*d920*/  STL [R1+0xdf4], R0 ;  /* 0x000df40001007387 */ /* 0x0003e20000100800 */
[----:B------:R-:W-:Y:S01]  /*d930*/  @!P0 IMAD.IADD R13, R13, 0x1, -R3 ;  /* 0x000000010d0d8824 */ /* 0x000fe200078e0a03 */
[----:B------:R-:W-:Y:S01]  /*d940*/  ISETP.GT.U32.AND P4, PT, R3, R14, PT ;  /* 0x0000000e0300720c */ /* 0x000fe20003f84070 */
[C---:B------:R-:W-:Y:S01]  /*d950*/  IMAD.SHL.U32 R6, R29.reuse, 0x40, RZ ;  /* 0x000000401d067824 */ /* 0x040fe200078e00ff */
[----:B0-----:R-:W-:Y:S01]  /*d960*/  SHF.R.U32.HI R4, RZ, 0x4, R4 ;  /* 0x00000004ff047819 */ /* 0x001fe20000011604 */
[----:B------:R-:W-:Y:S01]  /*d970*/  IMAD.SHL.U32 R7, R29, 0x8, RZ ;  /* 0x000000081d077824 */ /* 0x000fe200078e00ff */
[----:B------:R-:W-:-:S02]  /*d980*/  ISETP.GT.U32.AND P0, PT, R3, R13, PT ;  /* 0x0000000d0300720c */ /* 0x000fc40003f04070 */
[----:B------:R-:W-:Y:S02]  /*d990*/  SGXT.U32 R4, R4, 0x2 ;  /* 0x000000020404781a */ /* 0x000fe40000000000 */
[----:B-1----:R-:W-:Y:S02]  /*d9a0*/  LOP3.LUT R0, R0, 0x90, R10, 0xf8, !PT ;  /* 0x0000009000007812 */ /* 0x002fe400078ef80a */
[----:B------:R-:W-:Y:S02]  /*d9b0*/  LOP3.LUT R4, R4, 0x1c, RZ, 0xfc, !PT ;  /* 0x0000001c04047812 */ /* 0x000fe400078efcff */
[----:B------:R-:W-:Y:S01]  /*d9c0*/  LOP3.LUT R0, R0, 0x10, R9, 0x78, !PT ;  /* 0x0000001000007812 */ /* 0x000fe200078e7809 */
[----:B------:R-:W-:Y:S01]  /*d9d0*/  @!P4 IMAD.IADD R14, R14, 0x1, -R3 ;  /* 0x000000010e0ec824 */ /* 0x000fe200078e0a03 */
[----:B------:R-:W-:Y:S02]  /*d9e0*/  LOP3.LUT R29, R29, 0x1f, RZ, 0xc0, !PT ;  /* 0x0000001f1d1d7812 */ /* 0x000fe400078ec0ff */
[----:B------:R-:W-:Y:S01]  /*d9f0*/  IADD3 R5, PT, PT, R0, UR5, R5 ;  /* 0x0000000500057c10 */ /* 0x000fe2000fffe005 */
[----:B------:R-:W-:Y:S01]  /*da00*/  IMAD R0, R4, UR6, RZ ;  /* 0x0000000604007c24 */ /* 0x000fe2000f8e02ff */
[----:B------:R-:W-:Y:S01]  /*da10*/  LOP3.LUT R6, R6, 0x1c0, RZ, 0xc0, !PT ;  /* 0x000001c006067812 */ /* 0x000fe200078ec0ff */
[----:B------:R-:W-:Y:S01]  /*da20*/  @!P0 IMAD.IADD R13, R13, 0x1, -R3 ;  /* 0x000000010d0d8824 */ /* 0x000fe200078e0a03 */
[----:B------:R-:W-:Y:S01]  /*da30*/  ISETP.GE.AND P4, PT, R8, RZ, PT ;  /* 0x000000ff0800720c */ /* 0x000fe20003f86270 */
[----:B------:R-:W-:Y:S01]  /*da40*/  IMAD R4, R21, 0x4, R0 ;  /* 0x0000000415047824 */ /* 0x000fe200078e0200 */
[----:B------:R0:W-:Y:S01]  /*da50*/  STL [R1+0xdd0], R5 ;  /* 0x000dd00501007387 */ /* 0x0001e20000100800 */
[----:B------:R-:W-:Y:S01]  /*da60*/  IMAD R0, R29, UR7, RZ ;  /* 0x000000071d007c24 */ /* 0x000fe2000f8e02ff */
[----:B------:R-:W-:Y:S01]  /*da70*/  LOP3.LUT R6, R6, 0x30, R7, 0xf8, !PT ;  /* 0x0000003006067812 */ /* 0x000fe200078ef807 */
[----:B------:R-:W-:Y:S01]  /*da80*/  IMAD R23, R21, 0x4, R4 ;  /* 0x0000000415177824 */ /* 0x000fe200078e0204 */
[----:B------:R-:W-:Y:S01]  /*da90*/  STL [R1+0xf2c], R18 ;  /* 0x000f2c1201007387 */ /* 0x000fe20000100800 */
[----:B------:R-:W-:Y:S01]  /*daa0*/  @!P2 IMAD.MOV R17, RZ, RZ, -R17 ;  /* 0x000000ffff11a224 */ /* 0x000fe200078e0a11 */
[----:B---3--:R-:W-:-:S02]  /*dab0*/  LEA R3, P3, R0, UR8, 0x1 ;  /* 0x0000000800037c11 */ /* 0x008fc4000f8608ff */
[----:B------:R1:W-:Y:S01]  /*dac0*/  STL [R1+0x404], R4 ;  /* 0x0004040401007387 */ /* 0x0003e20000100800 */
[----:B------:R-:W-:Y:S01]  /*dad0*/  @!P6 IMAD.MOV R16, RZ, RZ, -R16 ;  /* 0x000000ffff10e224 */ /* 0x000fe200078e0a10 */
[----:B------:R-:W-:Y:S02]  /*dae0*/  ISETP.NE.AND P0, PT, R15, RZ, PT ;  /* 0x000000ff0f00720c */ /* 0x000fe40003f05270 */
[----:B------:R-:W-:Y:S01]  /*daf0*/  STL [R1+0x408], R23 ;  /* 0x0004081701007387 */ /* 0x000fe20000100800 */
[----:B------:R-:W-:Y:S01]  /*db00*/  @!P5 IMAD.MOV R14, RZ, RZ, -R14 ;  /* 0x000000ffff0ed224 */ /* 0x000fe200078e0a0e */
[----:B------:R-:W-:Y:S02]  /*db10*/  LOP3.LUT R15, RZ, R15, RZ, 0x33, !PT ;  /* 0x0000000fff0f7212 */ /* 0x000fe400078e33ff */
[----:B------:R-:W2:Y:S04]  /*db20*/  LDL.LU R20, [R1+0x98] ;  /* 0x0000980001147983 */ /* 0x000ea80000300800 */
[----:B------:R-:W3:Y:S04]  /*db30*/  LDL.LU R22, [R1+0x9c] ;  /* 0x00009c0001167983 */ /* 0x000ee80000300800 */
[----:B------:R-:W4:Y:S04]  /*db40*/  LDL.LU R19, [R1+0xb0] ;  /* 0x0000b00001137983 */ /* 0x000f280000300800 */
[----:B------:R-:W5:Y:S04]  /*db50*/  LDL.LU R0, [R1+0xb4] ;  /* 0x0000b40001007983 */ /* 0x000f680000300800 */
[----:B------:R-:W5:Y:S04]  /*db60*/  LDL.LU R12, [R1+0xb8] ;  /* 0x0000b800010c7983 */ /* 0x000f680000300800 */
[----:B------:R-:W5:Y:S04]  /*db70*/  LDL.LU R11, [R1+0xbc] ;  /* 0x0000bc00010b7983 */ /* 0x000f680000300800 */
[----:B------:R-:W5:Y:S04]  /*db80*/  LDL.LU R10, [R1+0xc0] ;  /* 0x0000c000010a7983 */ /* 0x000f680000300800 */
[----:B------:R-:W5:Y:S04]  /*db90*/  LDL.LU R9, [R1+0xcc] ;  /* 0x0000cc0001097983 */ /* 0x000f680000300800 */
[----:B------:R-:W5:Y:S04]  /*dba0*/  LDL.LU R8, [R1+0xd4] ;  /* 0x0000d40001087983 */ /* 0x000f680000300800 */
[----:B------:R-:W5:Y:S04]  /*dbb0*/  LDL.LU R7, [R1+0xdc] ;  /* 0x0000dc0001077983 */ /* 0x000f680000300800 */
[----:B------:R-:W5:Y:S04]  /*dbc0*/  LDL.LU R6, [R1+0xe8] ;  /* 0x0000e80001067983 */ /* 0x000f680000300800 */
[----:B0-----:R-:W5:Y:S04]  /*dbd0*/  LDL.LU R5, [R1+0xec] ;  /* 0x0000ec0001057983 */ /* 0x001f680000300800 */
[----:B-1----:R-:W5:Y:S04]  /*dbe0*/  LDL.LU R4, [R1+0x110] ;  /* 0x0001100001047983 */ /* 0x002f680000300800 */
[----:B------:R-:W5:Y:S01]  /*dbf0*/  LDL.LU R29, [R1+0x114] ;  /* 0x00011400011d7983 */ /* 0x000f620000300800 */
[----:B------:R-:W-:-:S02]  /*dc00*/  @!P4 IMAD.MOV R13, RZ, RZ, -R13 ;  /* 0x000000ffff0dc224 */ /* 0x000fc400078e0a0d */
[----:B------:R-:W-:Y:S01]  /*dc10*/  @!P1 IMAD.MOV R2, RZ, RZ, -R2 ;  /* 0x000000ffff029224 */ /* 0x000fe200078e0a02 */
[----:B------:R0:W-:Y:S02]  /*dc20*/  STL [R1+0xe34], R3 ;  /* 0x000e340301007387 */ /* 0x0001e40000100800 */
[----:B0-----:R-:W-:-:S05]  /*dc30*/  IMAD R3, R21, 0x4, R23 ;  /* 0x0000000415037824 */ /* 0x001fca00078e0217 */
[----:B------:R2:W-:Y:S04]  /*dc40*/  STL [R1+0x400], R3 ;  /* 0x0004000301007387 */ /* 0x0005e80000100800 */
[----:B------:R-:W-:Y:S04]  /*dc50*/  STL [R1+0xf30], R17 ;  /* 0x000f301101007387 */ /* 0x000fe80000100800 */
[----:B------:R-:W-:Y:S04]  /*dc60*/  STL [R1+0xf34], R16 ;  /* 0x000f341001007387 */ /* 0x000fe80000100800 */
[----:B------:R-:W-:Y:S04]  /*dc70*/  STL [R1+0xf38], R14 ;  /* 0x000f380e01007387 */ /* 0x000fe80000100800 */
[----:B------:R3:W-:Y:S04]  /*dc80*/  STL [R1+0xf3c], R13 ;  /* 0x000f3c0d01007387 */ /* 0x0007e80000100800 */
[----:B------:R4:W-:Y:S01]  /*dc90*/  STL [R1+0xf40], R2 ;  /* 0x000f400201007387 */ /* 0x0009e20000100800 */
[----:B--2---:R-:W-:-:S02]  /*dca0*/  SEL R3, R15, R20, !P0 ;  /* 0x000000140f037207 */ /* 0x004fc40004000000 */
[----:B---3--:R-:W-:-:S03]  /*dcb0*/  SEL R13, R15, R22, !P0 ;  /* 0x000000160f0d7207 */ /* 0x008fc60004000000 */
[----:B------:R5:W-:Y:S01]  /*dcc0*/  STL [R1+0x98], R3 ;  /* 0x0000980301007387 */ /* 0x000be20000100800 */
[----:B----4-:R-:W-:-:S03]  /*dcd0*/  SEL R2, R15, R19, !P0 ;  /* 0x000000130f027207 */ /* 0x010fc60004000000 */
[----:B------:R-:W-:Y:S04]  /*dce0*/  STL [R1+0x9c], R13 ;  /* 0x00009c0d01007387 */ /* 0x000fe80000100800 */
[----:B------:R0:W-:Y:S01]  /*dcf0*/  STL [R1+0xb0], R2 ;  /* 0x0000b00201007387 */ /* 0x0001e20000100800 */
[C---:B-----5:R-:W-:Y:S02]  /*dd00*/  SEL R3, R15.reuse, R0, !P0 ;  /* 0x000000000f037207 */ /* 0x060fe40004000000 */
[----:B------:R-:W-:-:S03]  /*dd10*/  SEL R0, R15, R12, !P0 ;  /* 0x0000000c0f007207 */ /* 0x000fc60004000000 */
[----:B------:R1:W-:Y:S01]  /*dd20*/  STL [R1+0xb4], R3 ;  /* 0x0000b40301007387 */ /* 0x0003e20000100800 */
[----:B0-----:R-:W-:-:S03]  /*dd30*/  SEL R2, R15, R11, !P0 ;  /* 0x0000000b0f027207 */ /* 0x001fc60004000000 */
[----:B------:R0:W-:Y:S04]  /*dd40*/  STL [R1+0xb8], R0 ;  /* 0x0000b80001007387 */ /* 0x0001e80000100800 */
[----:B------:R2:W-:Y:S01]  /*dd50*/  STL [R1+0xbc], R2 ;  /* 0x0000bc0201007387 */ /* 0x0005e20000100800 */
[C---:B-1----:R-:W-:Y:S02]  /*dd60*/  SEL R3, R15.reuse, R10, !P0 ;  /* 0x0000000a0f037207 */ /* 0x042fe40004000000 */
[----:B0-----:R-:W-:-:S03]  /*dd70*/  SEL R0, R15, R9, !P0 ;  /* 0x000000090f007207 */ /* 0x001fc60004000000 */
[----:B------:R0:W-:Y:S01]  /*dd80*/  STL [R1+0xc0], R3 ;  /* 0x0000c00301007387 */ /* 0x0001e20000100800 */
[----:B--2---:R-:W-:-:S03]  /*dd90*/  SEL R2, R15, R8, !P0 ;  /* 0x000000080f027207 */ /* 0x004fc60004000000 */
[----:B------:R1:W-:Y:S04]  /*dda0*/  STL [R1+0xcc], R0 ;  /* 0x0000cc0001007387 */ /* 0x0003e80000100800 */
[----:B------:R2:W-:Y:S01]  /*ddb0*/  STL [R1+0xd4], R2 ;  /* 0x0000d40201007387 */ /* 0x0005e20000100800 */
[C---:B0-----:R-:W-:Y:S02]  /*ddc0*/  SEL R3, R15.reuse, R7, !P0 ;  /* 0x000000070f037207 */ /* 0x041fe40004000000 */
[----:B-1----:R-:W-:-:S03]  /*ddd0*/  SEL R0, R15, R6, !P0 ;  /* 0x000000060f007207 */ /* 0x002fc60004000000 */
[----:B------:R0:W-:Y:S01]  /*dde0*/  STL [R1+0xdc], R3 ;  /* 0x0000dc0301007387 */ /* 0x0001e20000100800 */
[----:B--2---:R-:W-:-:S03]  /*ddf0*/  SEL R2, R15, R5, !P0 ;  /* 0x000000050f027207 */ /* 0x004fc60004000000 */
[----:B------:R1:W-:Y:S04]  /*de00*/  STL [R1+0xe8], R0 ;  /* 0x0000e80001007387 */ /* 0x0003e80000100800 */
[----:B------:R2:W-:Y:S01]  /*de10*/  STL [R1+0xec], R2 ;  /* 0x0000ec0201007387 */ /* 0x0005e20000100800 */
[C---:B0-----:R-:W-:Y:S02]  /*de20*/  SEL R3, R15.reuse, R4, !P0 ;  /* 0x000000040f037207 */ /* 0x041fe40004000000 */
[C---:B-1----:R-:W-:Y:S01]  /*de30*/  SEL R0, R15.reuse, R29, !P0 ;  /* 0x0000001d0f007207 */ /* 0x042fe20004000000 */
[----:B--2---:R-:W2:Y:S04]  /*de40*/  LDL.LU R2, [R1+0x138] ;  /* 0x0001380001027983 */ /* 0x004ea80000300800 */
[----:B------:R-:W-:Y:S04]  /*de50*/  STL [R1+0x110], R3 ;  /* 0x0001100301007387 */ /* 0x000fe80000100800 */
[----:B--2---:R0:W-:Y:S04]  /*de60*/  STL [R1+0xf80], R2 ;  /* 0x000f800201007387 */ /* 0x0041e80000100800 */
[----:B------:R-:W-:Y:S04]  /*de70*/  STL [R1+0x114], R0 ;  /* 0x0001140001007387 */ /* 0x000fe80000100800 */
[----:B0-----:R-:W2:Y:S04]  /*de80*/  LDL.LU R2, [R1+0x130] ;  /* 0x0001300001027983 */ /* 0x001ea80000300800 */
[----:B--2---:R0:W-:Y:S04]  /*de90*/  STL [R1+0xf84], R2 ;  /* 0x000f840201007387 */ /* 0x0041e80000100800 */
[----:B0-----:R-:W2:Y:S04]  /*dea0*/  LDL.LU R2, [R1+0x11c] ;  /* 0x00011c0001027983 */ /* 0x001ea80000300800 */
[----:B--2---:R0:W-:Y:S04]  /*deb0*/  STL [R1+0xf88], R2 ;  /* 0x000f880201007387 */ /* 0x0041e80000100800 */
[----:B0-----:R-:W2:Y:S04]  /*dec0*/  LDL.LU R2, [R1+0x118] ;  /* 0x0001180001027983 */ /* 0x001ea80000300800 */
[----:B------:R-:W3:Y:S04]  /*ded0*/  LDL.LU R13, [R1+0x15c] ;  /* 0x00015c00010d7983 */ /* 0x000ee80000300800 */
[----:B------:R-:W4:Y:S04]  /*dee0*/  LDL.LU R14, [R1+0x160] ;  /* 0x00016000010e7983 */ /* 0x000f280000300800 */
[----:B------:R-:W5:Y:S04]  /*def0*/  LDL.LU R16, [R1+0x164] ;  /* 0x0001640001107983 */ /* 0x000f680000300800 */
[----:B------:R-:W3:Y:S04]  /*df00*/  LDL.LU R17, [R1+0x168] ;  /* 0x0001680001117983 */ /* 0x000ee80000300800 */
        /* <DEDUP_REMOVED lines=22> */
[----:B------:R-:W3:Y:S01]  /*e070*/  LDL.LU R29, [R1+0x1d8] ;  /* 0x0001d800011d7983 */ /* 0x000ee20000300800 */
[----:B--2---:R-:W-:-:S05]  /*e080*/  SEL R2, R15, R2, !P0 ;  /* 0x000000020f027207 */ /* 0x004fca0004000000 */
[----:B------:R0:W-:Y:S04]  /*e090*/  STL [R1+0x118], R2 ;  /* 0x0001180201007387 */ /* 0x0001e80000100800 */
[----:B0-----:R-:W2:Y:S02]  /*e0a0*/  LDL.LU R2, [R1+0xf88] ;  /* 0x000f880001027983 */ /* 0x001ea40000300800 */
[----:B--2---:R-:W-:-:S05]  /*e0b0*/  SEL R2, R15, R2, !P0 ;  /* 0x000000020f027207 */ /* 0x004fca0004000000 */
[----:B------:R0:W-:Y:S04]  /*e0c0*/  STL [R1+0x11c], R2 ;  /* 0x00011c0201007387 */ /* 0x0001e80000100800 */
[----:B0-----:R-:W2:Y:S02]  /*e0d0*/  LDL.LU R2, [R1+0xf84] ;  /* 0x000f840001027983 */ /* 0x001ea40000300800 */
[----:B--2---:R-:W-:-:S05]  /*e0e0*/  SEL R2, R15, R2, !P0 ;  /* 0x000000020f027207 */ /* 0x004fca0004000000 */
[----:B------:R0:W-:Y:S04]  /*e0f0*/  STL [R1+0x130], R2 ;  /* 0x0001300201007387 */ /* 0x0001e80000100800 */
[----:B0-----:R-:W2:Y:S01]  /*e100*/  LDL.LU R2, [R1+0xf80] ;  /* 0x000f800001027983 */ /* 0x001ea20000300800 */
[C---:B----4-:R-:W-:Y:S02]  /*e110*/  SEL R14, R15.reuse, R14, !P0 ;  /* 0x0000000e0f0e7207 */ /* 0x050fe40004000000 */
[C---:B---3--:R-:W-:Y:S02]  /*e120*/  SEL R3, R15.reuse, R3, !P0 ;  /* 0x000000030f037207 */ /* 0x048fe40004000000 */
[----:B--2---:R-:W-:-:S05]  /*e130*/  SEL R2, R15, R2, !P0 ;  /* 0x000000020f027207 */ /* 0x004fca0004000000 */
[----:B------:R0:W-:Y:S02]  /*e140*/  STL [R1+0x138], R2 ;  /* 0x0001380201007387 */ /* 0x0001e40000100800 */
[C---:B0-----:R-:W-:Y:S02]  /*e150*/  SEL R2, R15.reuse, R13, !P0 ;  /* 0x0000000d0f027207 */ /* 0x041fe40004000000 */
[----:B-----5:R-:W-:-:S03]  /*e160*/  SEL R13, R15, R16, !P0 ;  /* 0x000000100f0d7207 */ /* 0x020fc60004000000 */
[----:B------:R0:W-:Y:S04]  /*e170*/  STL [R1+0x15c], R2 ;  /* 0x00015c0201007387 */ /* 0x0001e80000100800 */
[----:B------:R-:W-:Y:S04]  /*e180*/  STL [R1+0x160], R14 ;  /* 0x0001600e01007387 */ /* 0x000fe80000100800 */
[----:B------:R1:W-:Y:S01]  /*e190*/  STL [R1+0x164], R13 ;  /* 0x0001640d01007387 */ /* 0x0003e20000100800 */
[----:B0-----:R-:W-:-:S05]  /*e1a0*/  SEL R2, R15, R17, !P0 ;  /* 0x000000110f027207 */ /* 0x001fca0004000000 */
[----:B------:R0:W-:Y:S01]  /*e1b0*/  STL [R1+0x168], R2 ;  /* 0x0001680201007387 */ /* 0x0001e20000100800 */
[----:B-1----:R-:W-:-:S03]  /*e1c0*/  SEL R13, R15, R18, !P0 ;  /* 0x000000120f0d7207 */ /* 0x002fc60004000000 */
        /* <DEDUP_REMOVED lines=19> */
[----:B------:R-:W-:Y:S01]  /*e300*/  STL [R1+0x1a4], R13 ;  /* 0x0001a40d01007387 */ /* 0x000fe20000100800 */
[C---:B0-----:R-:W-:Y:S02]  /*e310*/  SEL R2, R15.reuse, R19, !P0 ;  /* 0x000000130f027207 */ /* 0x041fe40004000000 */
[----:B-1----:R-:W-:-:S03]  /*e320*/  SEL R3, R15, R0, !P0 ;  /* 0x000000000f037207 */ /* 0x002fc60004000000 */
[----:B------:R0:W-:Y:S01]  /*e330*/  STL [R1+0x1a8], R2 ;  /* 0x0001a80201007387 */ /* 0x0001e20000100800 */
[----:B------:R-:W-:-:S03]  /*e340*/  SEL R0, R15, R12, !P0 ;  /* 0x0000000c0f007207 */ /* 0x000fc60004000000 */
        /* <DEDUP_REMOVED lines=18> */
[----:B0-----:R-:W2:Y:S04]  /*e470*/  LDL.LU R2, [R1+0x1ec] ;  /* 0x0001ec0001027983 */ /* 0x001ea80000300800 */
        /* <DEDUP_REMOVED lines=44> */
[C---:B---3--:R-:W-:Y:S02]  /*e740*/  SEL R13, R15.reuse, R13, !P0 ;  /* 0x0000000d0f0d7207 */ /* 0x048fe40004000000 */
[----:B--2---:R-:W-:-:S05]  /*e750*/  SEL R2, R15, R2, !P0 ;  /* 0x000000020f027207 */ /* 0x004fca0004000000 */
[----:B------:R4:W-:Y:S04]  /*e760*/  STL [R1+0x1ec], R2 ;  /* 0x0001ec0201007387 */ /* 0x0009e80000100800 */
[----:B------:R5:W-:Y:S01]  /*e770*/  STL [R1+0x1f0], R13 ;  /* 0x0001f00d01007387 */ /* 0x000be20000100800 */
[C---:B----4-:R-:W-:Y:S02]  /*e780*/  SEL R2, R15.reuse, R14, !P0 ;  /* 0x0000000e0f027207 */ /* 0x050fe40004000000 */
[C---:B------:R-:W-:Y:S02]  /*e790*/  SEL R14, R15.reuse, R17, !P0 ;  /* 0x000000110f0e7207 */ /* 0x040fe40004000000 */
[C---:B-----5:R-:W-:Y:S01]  /*e7a0*/  SEL R13, R15.reuse, R16, !P0 ;  /* 0x000000100f0d7207 */ /* 0x060fe20004000000 */
[----:B------:R0:W-:Y:S04]  /*e7b0*/  STL [R1+0x1f4], R2 ;  /* 0x0001f40201007387 */ /* 0x0001e80000100800 */
[----:B------:R1:W-:Y:S04]  /*e7c0*/  STL [R1+0x1f8], R13 ;  /* 0x0001f80d01007387 */ /* 0x0003e80000100800 */
[----:B------:R-:W-:Y:S01]  /*e7d0*/  STL [R1+0x1fc], R14 ;  /* 0x0001fc0e01007387 */ /* 0x000fe20000100800 */
[----:B0-----:R-:W-:-:S02]  /*e7e0*/  SEL R2, R15, R3, !P0 ;  /* 0x000000030f027207 */ /* 0x001fc40004000000 */
[C---:B------:R-:W-:Y:S02]  /*e7f0*/  SEL R3, R15.reuse, R28, !P0 ;  /* 0x0000001c0f037207 */ /* 0x040fe40004000000 */
[C---:B-1----:R-:W-:Y:S01]  /*e800*/  SEL R13, R15.reuse, R18, !P0 ;  /* 0x000000120f0d7207 */ /* 0x042fe20004000000 */
[----:B------:R0:W-:Y:S04]  /*e810*/  STL [R1+0x200], R2 ;  /* 0x0002000201007387 */ /* 0x0001e80000100800 */
[----:B------:R1:W-:Y:S04]  /*e820*/  STL [R1+0x22c], R13 ;  /* 0x00022c0d01007387 */ /* 0x0003e80000100800 */
[----:B------:R2:W-:Y:S01]  /*e830*/  STL [R1+0x230], R3 ;  /* 0x0002300301007387 */ /* 0x0005e20000100800 */
[----:B0-----:R-:W-:-:S02]  /*e840*/  SEL R2, R15, R27, !P0 ;  /* 0x0000001b0f027207 */ /* 0x001fc40004000000 */
        /* <DEDUP_REMOVED lines=15> */
[----:B------:R-:W-:Y:S04]  /*e940*/  STL [R1+0x260], R13 ;  /* 0x0002600d01007387 */ /* 0x000fe80000100800 */
[----:B------:R1:W-:Y:S01]  /*e950*/  STL [R1+0x268], R3 ;  /* 0x0002680301007387 */ /* 0x0003e20000100800 */
[C---:B0-----:R-:W-:Y:S02]  /*e960*/  SEL R2, R15.reuse, R0, !P0 ;  /* 0x000000000f027207 */ /* 0x041fe40004000000 */
[----:B------:R-:W-:-:S03]  /*e970*/  SEL R0, R15, R12, !P0 ;  /* 0x0000000c0f007207 */ /* 0x000fc60004000000 */
        /* <DEDUP_REMOVED lines=17> */
[C---:B-1----:R-:W-:Y:S02]  /*ea90*/  SEL R0, R15.reuse, R29, !P0 ;  /* 0x0000001d0f007207 */ /* 0x042fe40004000000 */
[----:B------:R-:W2:Y:S04]  /*eaa0*/  LDL.LU R29, [R1+0x2c8] ;  /* 0x0002c800011d7983 */ /* 0x000ea80000300800 */
[----:B------:R0:W-:Y:S04]  /*eab0*/  STL [R1+0x2b8], R2 ;  /* 0x0002b80201007387 */ /* 0x0001e80000100800 */
[----:B0-----:R-:W3:Y:S04]  /*eac0*/  LDL.LU R2, [R1+0x378] ;  /* 0x0003780001027983 */ /* 0x001ee80000300800 */
[----:B------:R-:W-:Y:S04]  /*ead0*/  STL [R1+0x2b4], R0 ;  /* 0x0002b40001007387 */ /* 0x000fe80000100800 */
[----:B---3--:R0:W-:Y:S04]  /*eae0*/  STL [R1+0xf6c], R2 ;  /* 0x000f6c0201007387 */ /* 0x0081e80000100800 */
[----:B0-----:R-:W3:Y:S01]  /*eaf0*/  LDL.LU R2, [R1+0x31c] ;  /* 0x00031c0001027983 */ /* 0x001ee20000300800 */
[----:B--2---:R-:W-:-:S03]  /*eb00*/  SEL R29, R15, R29, !P0 ;  /* 0x0000001d0f1d7207 */ /* 0x004fc60004000000 */
[----:B---3--:R0:W-:Y:S04]  /*eb10*/  STL [R1+0xf70], R2 ;  /* 0x000f700201007387 */ /* 0x0081e80000100800 */
        /* <DEDUP_REMOVED lines=27> */
[----:B------:R0:W-:Y:S04]  /*ecd0*/  STL [R1+0x2bc], R29 ;  /* 0x0002bc1d01007387 */ /* 0x0001e80000100800 */
[----:B0-----:R-:W3:Y:S01]  /*ece0*/  LDL.LU R29, [R1+0x384] ;  /* 0x00038400011d7983 */ /* 0x001ee20000300800 */
        /* <DEDUP_REMOVED lines=11> */
[C---:B-----5:R-:W-:Y:S02]  /*eda0*/  SEL R14, R15.reuse, R16, !P0 ;  /* 0x000000100f0e7207 */ /* 0x060fe40004000000 */
[C---:B0-----:R-:W-:Y:S01]  /*edb0*/  SEL R13, R15.reuse, R17, !P0 ;  /* 0x000000110f0d7207 */ /* 0x041fe20004000000 */
[----:B------:R0:W-:Y:S04]  /*edc0*/  STL [R1+0x328], R2 ;  /* 0x0003280201007387 */ /* 0x0001e80000100800 */
[----:B------:R-:W-:Y:S04]  /*edd0*/  STL [R1+0x32c], R14 ;  /* 0x00032c0e01007387 */ /* 0x000fe80000100800 */
[----:B------:R1:W-:Y:S01]  /*ede0*/  STL [R1+0x330], R13 ;  /* 0x0003300d01007387 */ /* 0x0003e20000100800 */
[----:B0-----:R-:W-:-:S02]  /*edf0*/  SEL R2, R15, R3, !P0 ;  /* 0x000000030f027207 */ /* 0x001fc40004000000 */
        /* <DEDUP_REMOVED lines=39> */
[----:B------:R-:W-:Y:S01]  /*f070*/  STL [R1+0x3fc], R3 ;  /* 0x0003fc0301007387 */ /* 0x000fe20000100800 */
[----:B0-----:R-:W-:-:S03]  /*f080*/  SEL R2, R15, R4, !P0 ;  /* 0x000000040f027207 */ /* 0x001fc60004000000 */
[----:B------:R-:W2:Y:S04]  /*f090*/  LDL.LU R4, [R1+0x388] ;  /* 0x0003880001047983 */ /* 0x000ea80000300800 */
[----:B------:R0:W-:Y:S04]  /*f0a0*/  STL [R1+0x3f0], R0 ;  /* 0x0003f00001007387 */ /* 0x0001e80000100800 */
[----:B------:R1:W-:Y:S01]  /*f0b0*/  STL [R1+0x3ec], R2 ;  /* 0x0003ec0201007387 */ /* 0x0003e20000100800 */
[----:B0-----:R-:W-:-:S03]  /*f0c0*/  SEL R0, R15, R29, !P0 ;  /* 0x0000001d0f007207 */ /* 0x001fc60004000000 */
[----:B-1----:R-:W3:Y:S04]  /*f0d0*/  LDL.LU R2, [R1+0x398] ;  /* 0x0003980001027983 */ /* 0x002ee80000300800 */
[----:B---3--:R0:W-:Y:S04]  /*f0e0*/  STL [R1+0xf64], R2 ;  /* 0x000f640201007387 */ /* 0x0081e80000100800 */
[----:B------:R-:W-:Y:S04]  /*f0f0*/  STL [R1+0x3e8], R0 ;  /* 0x0003e80001007387 */ /* 0x000fe80000100800 */
        /* <DEDUP_REMOVED lines=85> */
[C---:B-1----:R-:W-:Y:S02]  /*f650*/  SEL R0, R15.reuse, R29, !P0 ;  /* 0x0000001d0f007207 */ /* 0x042fe40004000000 */
[----:B------:R-:W3:Y:S01]  /*f660*/  LDL.LU R29, [R1+0x2ec] ;  /* 0x0002ec00011d7983 */ /* 0x000ee20000300800 */
[----:B--2---:R-:W-:-:S03]  /*f670*/  SEL R3, R15, R5, !P0 ;  /* 0x000000050f037207 */ /* 0x004fc60004000000 */
[----:B------:R0:W-:Y:S04]  /*f680*/  STL [R1+0x33c], R2 ;  /* 0x00033c0201007387 */ /* 0x0001e80000100800 */
[----:B------:R1:W-:Y:S01]  /*f690*/  STL [R1+0x320], R0 ;  /* 0x0003200001007387 */ /* 0x0003e20000100800 */
[C---:B0-----:R-:W-:Y:S02]  /*f6a0*/  SEL R2, R15.reuse, R6, !P0 ;  /* 0x000000060f027207 */ /* 0x041fe40004000000 */
[----:B-1----:R-:W-:-:S03]  /*f6b0*/  SEL R0, R15, R4, !P0 ;  /* 0x000000040f007207 */ /* 0x002fc60004000000 */
[----:B------:R0:W-:Y:S04]  /*f6c0*/  STL [R1+0x318], R2 ;  /* 0x0003180201007387 */ /* 0x0001e80000100800 */
[----:B0-----:R-:W2:Y:S04]  /*f6d0*/  LDL.LU R2, [R1+0x2c0] ;  /* 0x0002c00001027983 */ /* 0x001ea80000300800 */
[----:B------:R-:W-:Y:S04]  /*f6e0*/  STL [R1+0x314], R3 ;  /* 0x0003140301007387 */ /* 0x000fe80000100800 */
[----:B--2---:R0:W-:Y:S04]  /*f6f0*/  STL [R1+0xf5c], R2 ;  /* 0x000f5c0201007387 */ /* 0x0041e80000100800 */
[----:B------:R-:W-:Y:S04]  /*f700*/  STL [R1+0x310], R0 ;  /* 0x0003100001007387 */ /* 0x000fe80000100800 */
[----:B0-----:R-:W2:Y:S01]  /*f710*/  LDL.LU R2, [R1+0x2ac] ;  /* 0x0002ac0001027983 */ /* 0x001ea20000300800 */
[----:B---3--:R-:W-:-:S03]  /*f720*/  SEL R4, R15, R29, !P0 ;  /* 0x0000001d0f047207 */ /* 0x008fc60004000000 */
        /* <DEDUP_REMOVED lines=27> */
[----:B------:R-:W3:Y:S04]  /*f8e0*/  LDL.LU R6, [R1+0x2c] ;  /* 0x00002c0001067983 */ /* 0x000ee80000300800 */
[----:B0-----:R-:W3:Y:S04]  /*f8f0*/  LDL.LU R4, [R1+0x208] ;  /* 0x0002080001047983 */ /* 0x001ee80000300800 */
[----:B------:R-:W3:Y:S01]  /*f900*/  LDL.LU R29, [R1+0x28] ;  /* 0x00002800011d7983 */ /* 0x000ee20000300800 */
[----:B--2---:R-:W-:-:S05]  /*f910*/  SEL R2, R15, R2, !P0 ;  /* 0x000000020f027207 */ /* 0x004fca0004000000 */
[----:B------:R0:W-:Y:S04]  /*f920*/  STL [R1+0x308], R2 ;  /* 0x0003080201007387 */ /* 0x0001e80000100800 */
[----:B0-----:R-:W2:Y:S02]  /*f930*/  LDL.LU R2, [R1+0xf60] ;  /* 0x000f600001027983 */ /* 0x001ea40000300800 */
[----:B--2---:R-:W-:-:S05]  /*f940*/  SEL R2, R15, R2, !P0 ;  /* 0x000000020f027207 */ /* 0x004fca0004000000 */
[----:B------:R0:W-:Y:S04]  /*f950*/  STL [R1+0x304], R2 ;  /* 0x0003040201007387 */ /* 0x0001e80000100800 */
[----:B0-----:R-:W2:Y:S01]  /*f960*/  LDL.LU R2, [R1+0xf5c] ;  /* 0x000f5c0001027983 */ /* 0x001ea20000300800 */
[C---:B---3--:R-:W-:Y:S02]  /*f970*/  SEL R13, R15.reuse, R13, !P0 ;  /* 0x0000000d0f0d7207 */ /* 0x048fe40004000000 */
[C---:B----4-:R-:W-:Y:S02]  /*f980*/  SEL R14, R15.reuse, R14, !P0 ;  /* 0x0000000e0f0e7207 */ /* 0x050fe40004000000 */
[C---:B------:R-:W-:Y:S02]  /*f990*/  SEL R3, R15.reuse, R3, !P0 ;  /* 0x000000030f037207 */ /* 0x040fe40004000000 */
[----:B--2---:R-:W-:-:S05]  /*f9a0*/  SEL R2, R15, R2, !P0 ;  /* 0x000000020f027207 */ /* 0x004fca0004000000 */
[----:B------:R5:W-:Y:S04]  /*f9b0*/  STL [R1+0x300], R2 ;  /* 0x0003000201007387 */ /* 0x000be80000100800 */
[----:B------:R0:W-:Y:S04]  /*f9c0*/  STL [R1+0x2fc], R13 ;  /* 0x0002fc0d01007387 */ /* 0x0001e80000100800 */
[----:B------:R-:W-:Y:S01]  /*f9d0*/  STL [R1+0x2f8], R14 ;  /* 0x0002f80e01007387 */ /* 0x000fe20000100800 */
[C---:B-----5:R-:W-:Y:S02]  /*f9e0*/  SEL R2, R15.reuse, R16, !P0 ;  /* 0x000000100f027207 */ /* 0x060fe40004000000 */
[----:B0-----:R-:W-:-:S03]  /*f9f0*/  SEL R13, R15, R17, !P0 ;  /* 0x000000110f0d7207 */ /* 0x001fc60004000000 */
[----:B------:R0:W-:Y:S04]  /*fa00*/  STL [R1+0x2f4], R2 ;  /* 0x0002f40201007387 */ /* 0x0001e80000100800 */
        /* <DEDUP_REMOVED lines=25> */
[----:B------:R-:W-:-:S03]  /*fba0*/  SEL R0, R15, R11, !P0 ;  /* 0x0000000b0f007207 */ /* 0x000fc60004000000 */
[----:B------:R1:W-:Y:S01]  /*fbb0*/  STL [R1+0x2a4], R3 ;  /* 0x0002a40301007387 */ /* 0x0003e20000100800 */
[----:B0-----:R-:W-:-:S05]  /*fbc0*/  SEL R2, R15, R12, !P0 ;  /* 0x0000000c0f027207 */ /* 0x001fca0004000000 */
[----:B------:R0:W-:Y:S01]  /*fbd0*/  STL [R1+0x2a0], R2 ;  /* 0x0002a00201007387 */ /* 0x0001e20000100800 */
[----:B-1----:R-:W-:-:S03]  /*fbe0*/  SEL R3, R15, R10, !P0 ;  /* 0x0000000a0f037207 */ /* 0x002fc60004000000 */
        /* <DEDUP_REMOVED lines=11> */
[----:B------:R1:W-:Y:S04]  /*fca0*/  STL [R1+0x264], R0 ;  /* 0x0002640001007387 */ /* 0x0003e80000100800 */
[----:B------:R-:W-:Y:S01]  /*fcb0*/  STL [R1+0x24c], R3 ;  /* 0x00024c0301007387 */ /* 0x000fe20000100800 */
[----:B0-----:R-:W-:-:S03]  /*fcc0*/  SEL R2, R15, R4, !P0 ;  /* 0x000000040f027207 */ /* 0x001fc60004000000 */
[----:B------:R-:W2:Y:S01]  /*fcd0*/  LDL.LU R4, [R1+0x1d0] ;  /* 0x0001d00001047983 */ /* 0x000ea20000300800 */
[----:B-1----:R-:W-:-:S03]  /*fce0*/  SEL R0, R15, R29, !P0 ;  /* 0x0000001d0f007207 */ /* 0x002fc60004000000 */
        /* <DEDUP_REMOVED lines=31> */
[----:B------:R-:W3:Y:S04]  /*fee0*/  LDL.LU R8, [R1+0xa4] ;  /* 0x0000a40001087983 */ /* 0x000ee80000300800 */
[----:B------:R-:W3:Y:S04]  /*fef0*/  LDL.LU R7, [R1+0xa0] ;  /* 0x0000a00001077983 */ /* 0x000ee80000300800 */
[----:B------:R-:W3:Y:S04]  /*ff00*/  LDL.LU R6, [R1+0x90] ;  /* 0x0000900001067983 */ /* 0x000ee80000300800 */
        /* <DEDUP_REMOVED lines=9> */
[----:B--2---:R-:W-:-:S05]  /*ffa0*/  SEL R4, R15, R4, !P0 ;  /* 0x000000040f047207 */ /* 0x004fca0004000000 */
[----:B------:R0:W-:Y:S04]  /*ffb0*/  STL [R1+0x220], R4 ;  /* 0x0002200401007387 */ /* 0x0001e80000100800 */
[----:B0-----:R-:W2:Y:S04]  /*ffc0*/  LDL.LU R4, [R1+0xf50] ;  /* 0x000f500001047983 */ /* 0x001ea80000300800 */
[----:B------:R0:W-:Y:S04]  /*ffd0*/  STL [R1+0x21c], R29 ;  /* 0x00021c1d01007387 */ /* 0x0001e80000100800 */
[----:B0-----:R-:W3:Y:S04]  /*ffe0*/  LDL.LU R29, [R1+0xf4c] ;  /* 0x000f4c00011d7983 */ /* 0x001ee80000300800 */
[----:B------:R5:W-:Y:S02]  /*fff0*/  STL [R1+0x218], R2 ;  /* 0x0002180201007387 */ /* 0x000be40000100800 */
[----:B-----5:R-:W-:-:S02]  /*10000*/  SEL R2, R15, R13, !P0 ;  /* 0x0000000d0f027207 */ /* 0x020fc40004000000 */
[----:B------:R-:W-:-:S03]  /*10010*/  SEL R13, R15, R14, !P0 ;  /* 0x0000000e0f0d7207 */ /* 0x000fc60004000000 */
[----:B------:R0:W-:Y:S01]  /*10020*/  STL [R1+0x214], R2 ;  /* 0x0002140201007387 */ /* 0x0001e20000100800 */
[----:B------:R-:W-:-:S03]  /*10030*/  SEL R14, R15, R17, !P0 ;  /* 0x000000110f0e7207 */ /* 0x000fc60004000000 */
[----:B------:R1:W-:Y:S01]  /*10040*/  STL [R1+0x210], R13 ;  /* 0x0002100d01007387 */ /* 0x0003e20000100800 */
[C---:B0-----:R-:W-:Y:S02]  /*10050*/  SEL R2, R15.reuse, R16, !P0 ;  /* 0x000000100f027207 */ /* 0x041fe40004000000 */
[----:B-1----:R-:W-:-:S03]  /*10060*/  SEL R13, R15, R3, !P0 ;  /* 0x000000030f0d7207 */ /* 0x002fc60004000000 */
[----:B------:R0:W-:Y:S01]  /*10070*/  STL [R1+0x20c], R2 ;  /* 0x00020c0201007387 */ /* 0x0001e20000100800 */
[----:B------:R-:W-:-:S03]  /*10080*/  SEL R3, R15, R28, !P0 ;  /* 0x0000001c0f037207 */ /* 0x000fc60004000000 */
[----:B------:R-:W-:Y:S01]  /*10090*/  STL [R1+0x208], R14 ;  /* 0x0002080e01007387 */ /* 0x000fe20000100800 */
[----:B0-----:R-:W-:-:S03]  /*100a0*/  SEL R2, R15, R18, !P0 ;  /* 0x000000120f027207 */ /* 0x001fc60004000000 */
[----:B------:R0:W-:Y:S04]  /*100b0*/  STL [R1+0x204], R13 ;  /* 0x0002040d01007387 */ /* 0x0001e80000100800 */
[----:B------:R1:W-:Y:S01]  /*100c0*/  STL [R1+0x1dc], R2 ;  /* 0x0001dc0201007387 */ /* 0x0003e20000100800 */
[----:B0-----:R-:W-:-:S03]  /*100d0*/  SEL R13, R15, R27, !P0 ;  /* 0x0000001b0f0d7207 */ /* 0x001fc60004000000 */
[----:B------:R0:W-:Y:S01]  /*100e0*/  STL [R1+0x1d0], R3 ;  /* 0x0001d00301007387 */ /* 0x0001e20000100800 */
[----:B-1----:R-:W-:-:S03]  /*100f0*/  SEL R2, R15, R26, !P0 ;  /* 0x0000001a0f027207 */ /* 0x002fc60004000000 */
[----:B------:R1:W-:Y:S04]  /*10100*/  STL [R1+0x19c], R13 ;  /* 0x00019c0d01007387 */ /* 0x0003e80000100800 */
[----:B------:R4:W-:Y:S01]  /*10110*/  STL [R1+0x158], R2 ;  /* 0x0001580201007387 */ /* 0x0009e20000100800 */
[C---:B0-----:R-:W-:Y:S02]  /*10120*/  SEL R3, R15.reuse, R25, !P0 ;  /* 0x000000190f037207 */ /* 0x041fe40004000000 */
[----:B-1----:R-:W-:-:S03]  /*10130*/  SEL R13, R15, R24, !P0 ;  /* 0x000000180f0d7207 */ /* 0x002fc60004000000 */
[----:B------:R0:W-:Y:S01]  /*10140*/  STL [R1+0x154], R3 ;  /* 0x0001540301007387 */ /* 0x0001e20000100800 */
[----:B----4-:R-:W-:-:S03]  /*10150*/  SEL R2, R15, R23, !P0 ;  /* 0x000000170f027207 */ /* 0x010fc60004000000 */
[----:B------:R1:W-:Y:S04]  /*10160*/  STL [R1+0x150], R13 ;  /* 0x0001500d01007387 */ /* 0x0003e80000100800 */
[----:B------:R4:W-:Y:S01]  /*10170*/  STL [R1+0x14c], R2 ;  /* 0x00014c0201007387 */ /* 0x0009e20000100800 */
[C---:B0-----:R-:W-:Y:S02]  /*10180*/  SEL R3, R15.reuse, R21, !P0 ;  /* 0x000000150f037207 */ /* 0x041fe40004000000 */
[----:B-1----:R-:W-:-:S03]  /*10190*/  SEL R13, R15, R20, !P0 ;  /* 0x000000140f0d7207 */ /* 0x002fc60004000000 */
[----:B------:R0:W-:Y:S01]  /*101a0*/  STL [R1+0x148], R3 ;  /* 0x0001480301007387 */ /* 0x0001e20000100800 */
[----:B----4-:R-:W-:-:S03]  /*101b0*/  SEL R2, R15, R22, !P0 ;  /* 0x000000160f027207 */ /* 0x010fc60004000000 */
[----:B------:R-:W-:Y:S01]  /*101c0*/  STL [R1+0x140], R13 ;  /* 0x0001400d01007387 */ /* 0x000fe20000100800 */
[----:B------:R-:W-:-:S03]  /*101d0*/  SEL R0, R15, R0, !P0 ;  /* 0x000000000f007207 */ /* 0x000fc60004000000 */
[----:B------:R1:W-:Y:S01]  /*101e0*/  STL [R1+0x134], R2 ;  /* 0x0001340201007387 */ /* 0x0003e20000100800 */
[----:B0-----:R-:W-:-:S05]  /*101f0*/  SEL R3, R15, R19, !P0 ;  /* 0x000000130f037207 */ /* 0x001fca0004000000 */
[----:B------:R-:W-:Y:S01]  /*10200*/  STL [R1+0x12c], R3 ;  /* 0x00012c0301007387 */ /* 0x000fe20000100800 */
[----:B-1----:R-:W-:-:S03]  /*10210*/  SEL R2, R15, R12, !P0 ;  /* 0x0000000c0f027207 */ /* 0x002fc60004000000 */
[----:B------:R0:W-:Y:S04]  /*10220*/  STL [R1+0x128], R0 ;  /* 0x0001280001007387 */ /* 0x0001e80000100800 */
[----:B------:R1:W-:Y:S01]  /*10230*/  STL [R1+0x120], R2 ;  /* 0x0001200201007387 */ /* 0x0003e20000100800 */
[C---:B0-----:R-:W-:Y:S02]  /*10240*/  SEL R0, R15.reuse, R11, !P0 ;  /* 0x0000000b0f007207 */ /* 0x041fe40004000000 */
[C---:B-1----:R-:W-:Y:S02]  /*10250*/  SEL R2, R15.reuse, R10, !P0 ;  /* 0x0000000a0f027207 */ /* 0x042fe40004000000 */
[----:B---3--:R-:W-:-:S05]  /*10260*/  SEL R3, R15, R29, !P0 ;  /* 0x0000001d0f037207 */ /* 0x008fca0004000000 */
[----:B------:R0:W-:Y:S04]  /*10270*/  STL [R1+0x10c], R3 ;  /* 0x00010c0301007387 */ /* 0x0001e80000100800 */
[----:B------:R1:W-:Y:S04]  /*10280*/  STL [R1+0x108], R0 ;  /* 0x0001080001007387 */ /* 0x0003e80000100800 */
[----:B------:R3:W-:Y:S01]  /*10290*/  STL [R1+0x104], R2 ;  /* 0x0001040201007387 */ /* 0x0007e20000100800 */
[C---:B0-----:R-:W-:Y:S02]  /*102a0*/  SEL R3, R15.reuse, R9, !P0 ;  /* 0x000000090f037207 */ /* 0x041fe40004000000 */
[----:B-1----:R-:W-:-:S03]  /*102b0*/  SEL R0, R15, R8, !P0 ;  /* 0x000000080f007207 */ /* 0x002fc60004000000 */
[----:B------:R-:W-:Y:S01]  /*102c0*/  STL [R1+0x100], R3 ;  /* 0x0001000301007387 */ /* 0x000fe20000100800 */
[----:B---3--:R-:W-:-:S03]  /*102d0*/  SEL R2, R15, R7, !P0 ;  /* 0x000000070f027207 */ /* 0x008fc60004000000 */
[----:B------:R-:W-:Y:S04]  /*102e0*/  STL [R1+0xac], R0 ;  /* 0x0000ac0001007387 */ /* 0x000fe80000100800 */
[----:B------:R0:W-:Y:S04]  /*102f0*/  STL [R1+0xa8], R2 ;  /* 0x0000a80201007387 */ /* 0x0001e80000100800 */
[----:B0-----:R-:W3:Y:S01]  /*10300*/  LDL.LU R2, [R1+0x80] ;  /* 0x0000800001027983 */ /* 0x001ee20000300800 */
[C---:B------:R-:W-:Y:S02]  /*10310*/  SEL R3, R15.reuse, R6, !P0 ;  /* 0x000000060f037207 */ /* 0x040fe40004000000 */
[----:B------:R-:W-:-:S03]  /*10320*/  SEL R0, R15, R5, !P0 ;  /* 0x000000050f007207 */ /* 0x000fc60004000000 */
[----:B------:R-:W-:Y:S04]  /*10330*/  STL [R1+0xa4], R3 ;  /* 0x0000a40301007387 */ /* 0x000fe80000100800 */
        /* <DEDUP_REMOVED lines=42> */
[C---:B-----5:R-:W-:Y:S02]  /*105e0*/  SEL R16, R15.reuse, R16, !P0 ;  /* 0x000000100f107207 */ /* 0x060fe40004000000 */
[----:B------:R-:W-:-:S02]  /*105f0*/  SEL R17, R15, R17, !P0 ;  /* 0x000000110f117207 */ /* 0x000fc40004000000 */
[C---:B------:R-:W-:Y:S02]  /*10600*/  SEL R18, R15.reuse, R18, !P0 ;  /* 0x000000120f127207 */ /* 0x040fe40004000000 */
[C---:B------:R-:W-:Y:S02]  /*10610*/  SEL R28, R15.reuse, R28, !P0 ;  /* 0x0000001c0f1c7207 */ /* 0x040fe40004000000 */
[C---:B------:R-:W-:Y:S02]  /*10620*/  SEL R27, R15.reuse, R27, !P0 ;  /* 0x0000001b0f1b7207 */ /* 0x040fe40004000000 */
[C---:B------:R-:W-:Y:S02]  /*10630*/  SEL R26, R15.reuse, R26, !P0 ;  /* 0x0000001a0f1a7207 */ /* 0x040fe40004000000 */
[C---:B------:R-:W-:Y:S02]  /*10640*/  SEL R25, R15.reuse, R25, !P0 ;  /* 0x000000190f197207 */ /* 0x040fe40004000000 */
        /* <DEDUP_REMOVED lines=14> */
[----:B--2---:R-:W-:-:S05]  /*10730*/  SEL R2, R15, R2, !P0 ;  /* 0x000000020f027207 */ /* 0x004fca0004000000 */
[----:B------:R0:W-:Y:S04]  /*10740*/  STL [R1+0x88], R2 ;  /* 0x0000880201007387 */ /* 0x0001e80000100800 */
[----:B0-----:R-:W2:Y:S04]  /*10750*/  LDL.LU R2, [R1+0xf40] ;  /* 0x000f400001027983 */ /* 0x001ea80000300800 */
[----:B------:R0:W-:Y:S04]  /*10760*/  STL [R1+0x84], R13 ;  /* 0x0000840d01007387 */ /* 0x0001e80000100800 */
[----:B0-----:R-:W3:Y:S04]  /*10770*/  LDL.LU R13, [R1+0xf3c] ;  /* 0x000f3c00010d7983 */ /* 0x001ee80000300800 */
[----:B------:R0:W-:Y:S04]  /*10780*/  STL [R1+0x80], R14 ;  /* 0x0000800e01007387 */ /* 0x0001e80000100800 */
[----:B0-----:R-:W4:Y:S04]  /*10790*/  LDL.LU R14, [R1+0xf38] ;  /* 0x000f3800010e7983 */ /* 0x001f280000300800 */
[----:B------:R0:W-:Y:S04]  /*107a0*/  STL [R1+0x7c], R16 ;  /* 0x00007c1001007387 */ /* 0x0001e80000100800 */
[----:B0-----:R-:W5:Y:S04]  /*107b0*/  LDL.LU R16, [R1+0xf34] ;  /* 0x000f340001107983 */ /* 0x001f680000300800 */
[----:B------:R0:W-:Y:S04]  /*107c0*/  STL [R1+0x78], R17 ;  /* 0x0000781101007387 */ /* 0x0001e80000100800 */
[----:B0-----:R-:W2:Y:S04]  /*107d0*/  LDL.LU R17, [R1+0xf30] ;  /* 0x000f300001117983 */ /* 0x001ea80000300800 */
[----:B------:R0:W-:Y:S04]  /*107e0*/  STL [R1+0x74], R18 ;  /* 0x0000741201007387 */ /* 0x0001e80000100800 */
[----:B0-----:R-:W2:Y:S04]  /*107f0*/  LDL.LU R18, [R1+0xf2c] ;  /* 0x000f2c0001127983 */ /* 0x001ea80000300800 */
        /* <DEDUP_REMOVED lines=35> */
[----:B0-----:R-:W5:Y:S01]  /*10a30*/  LDL.LU R5, [R1+0xee4] ;  /* 0x000ee40001057983 */ /* 0x001f620000300800 */
[----:B------:R-:W-:-:S02]  /*10a40*/  SEL R4, R15, R4, !P0 ;  /* 0x000000040f047207 */ /* 0x000fc40004000000 */
[----:B------:R-:W-:-:S03]  /*10a50*/  SEL R29, R15, R29, !P0 ;  /* 0x0000001d0f1d7207 */ /* 0x000fc60004000000 */
[----:B------:R0:W-:Y:S04]  /*10a60*/  STL [R1+0x24], R4 ;  /* 0x0000240401007387 */ /* 0x0001e80000100800 */
[----:B------:R1:W-:Y:S01]  /*10a70*/  STL [R1+0x20], R29 ;  /* 0x0000201d01007387 */ /* 0x0003e20000100800 */
[C---:B0-----:R-:W-:Y:S02]  /*10a80*/  SEL R4, R15.reuse, R3, !P0 ;  /* 0x000000030f047207 */ /* 0x041fe40004000000 */
[----:B------:R-:W-:-:S03]  /*10a90*/  SEL R3, R15, R0, !P0 ;  /* 0x000000000f037207 */ /* 0x000fc60004000000 */
[----:B------:R-:W-:Y:S04]  /*10aa0*/  STL [R1+0x1c], R4 ;  /* 0x00001c0401007387 */ /* 0x000fe80000100800 */
[----:B------:R0:W-:Y:S01]  /*10ab0*/  STL [R1+0x18], R3 ;  /* 0x0000180301007387 */ /* 0x0001e20000100800 */
[C---:B--2---:R-:W-:Y:S02]  /*10ac0*/  SEL R28, R15.reuse, R28, !P0 ;  /* 0x0000001c0f1c7207 */ /* 0x044fe40004000000 */
[C---:B---3--:R-:W-:Y:S02]  /*10ad0*/  SEL R27, R15.reuse, R27, !P0 ;  /* 0x0000001b0f1b7207 */ /* 0x048fe40004000000 */
[C---:B----4-:R-:W-:Y:S02]  /*10ae0*/  SEL R26, R15.reuse, R26, !P0 ;  /* 0x0000001a0f1a7207 */ /* 0x050fe40004000000 */
[----:B-----5:R-:W-:-:S02]  /*10af0*/  SEL R25, R15, R25, !P0 ;  /* 0x000000190f197207 */ /* 0x020fc40004000000 */
[C---:B------:R-:W-:Y:S02]  /*10b00*/  SEL R24, R15.reuse, R24, !P0 ;  /* 0x000000180f187207 */ /* 0x040fe40004000000 */
[C---:B------:R-:W-:Y:S02]  /*10b10*/  SEL R23, R15.reuse, R23, !P0 ;  /* 0x000000170f177207 */ /* 0x040fe40004000000 */
[C---:B------:R-:W-:Y:S02]  /*10b20*/  SEL R21, R15.reuse, R21, !P0 ;  /* 0x000000150f157207 */ /* 0x040fe40004000000 */
[C---:B------:R-:W-:Y:S02]  /*10b30*/  SEL R20, R15.reuse, R20, !P0 ;  /* 0x000000140f147207 */ /* 0x040fe40004000000 */
[C---:B------:R-:W-:Y:S02]  /*10b40*/  SEL R22, R15.reuse, R22, !P0 ;  /* 0x000000160f167207 */ /* 0x040fe40004000000 */
[----:B------:R-:W-:-:S02]  /*10b50*/  SEL R19, R15, R19, !P0 ;  /* 0x000000130f137207 */ /* 0x000fc40004000000 */
[C---:B------:R-:W-:Y:S02]  /*10b60*/  SEL R12, R15.reuse, R12, !P0 ;  /* 0x0000000c0f0c7207 */ /* 0x040fe40004000000 */
[C---:B-1----:R-:W-:Y:S02]  /*10b70*/  SEL R29, R15.reuse, R11, !P0 ;  /* 0x0000000b0f1d7207 */ /* 0x042fe40004000000 */
[C---:B0-----:R-:W-:Y:S02]  /*10b80*/  SEL R3, R15.reuse, R7, !P0 ;  /* 0x000000070f037207 */ /* 0x041fe40004000000 */
[C---:B------:R-:W-:Y:S02]  /*10b90*/  SEL R4, R15.reuse, R6, !P0 ;  /* 0x000000060f047207 */ /* 0x040fe40004000000 */
[----:B------:R-:W-:-:S05]  /*10ba0*/  SEL R0, R15, R5, !P0 ;  /* 0x000000050f007207 */ /* 0x000fca0004000000 */
[----:B------:R0:W-:Y:S04]  /*10bb0*/  STL [R1+0x14], R0 ;  /* 0x0000140001007387 */ /* 0x0001e80000100800 */
[----:B------:R-:W-:Y:S04]  /*10bc0*/  STL [R1+0x10], R4 ;  /* 0x0000100401007387 */ /* 0x000fe80000100800 */
[----:B------:R-:W2:Y:S01]  /*10bd0*/  LDL.LU R5, [R1+0x98] ;  /* 0x0000980001057983 */ /* 0x000ea20000300800 */
[----:B0-----:R-:W-:-:S03]  /*10be0*/  SEL R0, R15, R8, !P0 ;  /* 0x000000080f007207 */ /* 0x001fc60004000000 */
[----:B------:R0:W-:Y:S04]  /*10bf0*/  STL [R1+0xc], R3 ;  /* 0x00000c0301007387 */ /* 0x0001e80000100800 */
[----:B------:R-:W3:Y:S04]  /*10c00*/  LDL.LU R6, [R1+0x9c] ;  /* 0x00009c0001067983 */ /* 0x000ee80000300800 */
[----:B------:R1:W-:Y:S01]  /*10c10*/  STL [R1+0x8], R0 ;  /* 0x0000080001007387 */ /* 0x0003e20000100800 */
[----:B0-----:R-:W-:-:S03]  /*10c20*/  SEL R3, R15, R9, !P0 ;  /* 0x000000090f037207 */ /* 0x001fc60004000000 */
[----:B------:R-:W4:Y:S04]  /*10c30*/  LDL.LU R7, [R1+0xb0] ;  /* 0x0000b00001077983 */ /* 0x000f280000300800 */
[----:B------:R-:W5:Y:S01]  /*10c40*/  LDL.LU R8, [R1+0xb4] ;  /* 0x0000b40001087983 */ /* 0x000f620000300800 */
[----:B-1----:R-:W-:-:S03]  /*10c50*/  SEL R0, R15, R10, !P0 ;  /* 0x0000000a0f007207 */ /* 0x002fc60004000000 */
[----:B------:R-:W5:Y:S04]  /*10c60*/  LDL.LU R9, [R1+0xb8] ;  /* 0x0000b80001097983 */ /* 0x000f680000300800 */
[----:B------:R0:W-:Y:S04]  /*10c70*/  STL [R1+0xe38], R3 ;  /* 0x000e380301007387 */ /* 0x0001e80000100800 */
[----:B0-----:R-:W5:Y:S04]  /*10c80*/  LDL.LU R3, [R1+0x15c] ;  /* 0x00015c0001037983 */ /* 0x001f680000300800 */
[----:B------:R-:W5:Y:S04]  /*10c90*/  LDL.LU R10, [R1+0xbc] ;  /* 0x0000bc00010a7983 */ /* 0x000f680000300800 */
[----:B------:R0:W-:Y:S04]  /*10ca0*/  STL [R1+0xe3c], R0 ;  /* 0x000e3c0001007387 */ /* 0x0001e80000100800 */
[----:B0-----:R-:W5:Y:S04]  /*10cb0*/  LDL.LU R0, [R1+0x138] ;  /* 0x0001380001007983 */ /* 0x001f680000300800 */
[----:B------:R-:W5:Y:S04]  /*10cc0*/  LDL.LU R11, [R1+0xc0] ;  /* 0x0000c000010b7983 */ /* 0x000f680000300800 */
        /* <DEDUP_REMOVED lines=20> */
[----:B------:R-:W-:Y:S04]  /*10e10*/  STL [R1+0xe68], R27 ;  /* 0x000e681b01007387 */ /* 0x000fe80000100800 */
[----:B------:R0:W-:Y:S04]  /*10e20*/  STL [R1+0xe6c], R28 ;  /* 0x000e6c1c01007387 */ /* 0x0001e80000100800 */
[----:B0-----:R-:W5:Y:S01]  /*10e30*/  LDL R28, [R1+0x400] ;  /* 0x00040000011c7983 */ /* 0x001f620000100800 */
[----:B------:R-:W0:Y:S01]  /*10e40*/  S2R R4, SR_TID.X ;  /* 0x0000000000047919 */ /* 0x000e220000002100 */
[----:B------:R-:W-:-:S02]  /*10e50*/  SEL R18, R15, R18, !P0 ;  /* 0x000000120f127207 */ /* 0x000fc40004000000 */
[C---:B------:R-:W-:Y:S02]  /*10e60*/  SEL R17, R15.reuse, R17, !P0 ;  /* 0x000000110f117207 */ /* 0x040fe40004000000 */
[C---:B------:R-:W-:Y:S02]  /*10e70*/  SEL R16, R15.reuse, R16, !P0 ;  /* 0x000000100f107207 */ /* 0x040fe40004000000 */
[C---:B------:R-:W-:Y:S01]  /*10e80*/  SEL R14, R15.reuse, R14, !P0 ;  /* 0x0000000e0f0e7207 */ /* 0x040fe20004000000 */
[----:B------:R-:W-:Y:S01]  /*10e90*/  STL [R1+0xe70], R18 ;  /* 0x000e701201007387 */ /* 0x000fe20000100800 */
[C---:B------:R-:W-:Y:S02]  /*10ea0*/  SEL R13, R15.reuse, R13, !P0 ;  /* 0x0000000d0f0d7207 */ /* 0x040fe40004000000 */
[----:B------:R-:W-:Y:S01]  /*10eb0*/  SEL R2, R15, R2, !P0 ;  /* 0x000000020f027207 */ /* 0x000fe20004000000 */
[----:B------:R-:W-:Y:S01]  /*10ec0*/  STL [R1+0xe74], R17 ;  /* 0x000e741101007387 */ /* 0x000fe20000100800 */
[----:B------:R-:W-:-:S03]  /*10ed0*/  IMAD R27, RZ, RZ, -UR6 ;  /* 0x80000006ff1b7e24 */ /* 0x000fc6000f8e02ff */
[----:B------:R-:W-:Y:S04]  /*10ee0*/  STL [R1+0xe78], R16 ;  /* 0x000e781001007387 */ /* 0x000fe80000100800 */
[----:B------:R-:W-:Y:S01]  /*10ef0*/  STL [R1+0xe7c], R14 ;  /* 0x000e7c0e01007387 */ /* 0x000fe20000100800 */
[----:B0-----:R-:W-:-:S05]  /*10f00*/  LOP3.LUT R4, R4, 0x1f, RZ, 0xc0, !PT ;  /* 0x0000001f04047812 */ /* 0x001fca00078ec0ff */
[----:B------:R-:W-:Y:S01]  /*10f10*/  IMAD R4, R4, UR7, RZ ;  /* 0x0000000704047c24 */ /* 0x000fe2000f8e02ff */
[----:B------:R-:W-:Y:S04]  /*10f20*/  STL [R1+0xe80], R13 ;  /* 0x000e800d01007387 */ /* 0x000fe80000100800 */
[----:B------:R-:W-:Y:S01]  /*10f30*/  LEA.HI.X.SX32 R4, R4, UR9, 0x1, P3 ;  /* 0x0000000904047c11 */ /* 0x000fe200098f0eff */
[----:B------:R-:W-:Y:S01]  /*10f40*/  STL [R1+0xe84], R2 ;  /* 0x000e840201007387 */ /* 0x000fe20000100800 */
[----:B------:R-:W0:Y:S03]  /*10f50*/  LDCU.64 UR8, c[0x0][0x380] ;  /* 0x00007000ff0877ac */ /* 0x000e260008000a00 */
[----:B------:R1:W-:Y:S01]  /*10f60*/  STL [R1+0xe88], R4 ;  /* 0x000e880401007387 */ /* 0x0003e20000100800 */
[----:B--2---:R-:W-:-:S05]  /*10f70*/  IMAD R5, R5, UR12, RZ ;  /* 0x0000000c05057c24 */ /* 0x004fca000f8e02ff */
[----:B------:R2:W-:Y:S01]  /*10f80*/  STL [R1+0xe8c], R5 ;  /* 0x000e8c0501007387 */ /* 0x0005e20000100800 */
[----:B---3--:R-:W-:Y:S02]  /*10f90*/  IMAD R6, R6, UR12, RZ ;  /* 0x0000000c06067c24 */ /* 0x008fe4000f8e02ff */
[----:B----4-:R-:W-:Y:S02]  /*10fa0*/  IMAD R7, R7, UR12, RZ ;  /* 0x0000000c07077c24 */ /* 0x010fe4000f8e02ff */
[----:B-----5:R-:W-:Y:S02]  /*10fb0*/  IMAD R8, R8, UR12, RZ ;  /* 0x0000000c08087c24 */ /* 0x020fe4000f8e02ff */
[----:B------:R-:W-:Y:S02]  /*10fc0*/  IMAD R9, R9, UR12, RZ ;  /* 0x0000000c09097c24 */ /* 0x000fe4000f8e02ff */
[----:B------:R-:W-:Y:S02]  /*10fd0*/  IMAD R10, R10, UR12, RZ ;  /* 0x0000000c0a0a7c24 */ /* 0x000fe4000f8e02ff */
[----:B------:R-:W-:-:S02]  /*10fe0*/  IMAD R11, R11, UR12, RZ ;  /* 0x0000000c0b0b7c24 */ /* 0x000fc4000f8e02ff */
[----:B-1----:R-:W-:Y:S02]  /*10ff0*/  IMAD R4, R23, UR12, RZ ;  /* 0x0000000c17047c24 */ /* 0x002fe4000f8e02ff */
[----:B--2---:R-:W-:Y:S02]  /*11000*/  IMAD R5, R24, UR12, RZ ;  /* 0x0000000c18057c24 */ /* 0x004fe4000f8e02ff */
[----:B------:R-:W-:Y:S02]  /*11010*/  IMAD R15, R26, UR12, RZ ;  /* 0x0000000c1a0f7c24 */ /* 0x000fe4000f8e02ff */
[----:B------:R-:W-:-:S05]  /*11020*/  IMAD R2, R27, 0x4, R28 ;  /* 0x000000041b027824 */ /* 0x000fca00078e021c */
[----:B------:R1:W-:Y:S04]  /*11030*/  STL [R1+0x348], R2 ;  /* 0x0003480201007387 */ /* 0x0003e80000100800 */
[----:B------:R-:W-:Y:S04]  /*11040*/  STL [R1+0xe90], R6 ;  /* 0x000e900601007387 */ /* 0x000fe80000100800 */
[----:B------:R-:W-:Y:S01]  /*11050*/  STL [R1+0xe94], R7 ;  /* 0x000e940701007387 */ /* 0x000fe20000100800 */
[----:B-1----:R-:W-:-:S03]  /*11060*/  IMAD R2, R25, UR12, RZ ;  /* 0x0000000c19027c24 */ /* 0x002fc6000f8e02ff */
[----:B------:R-:W-:Y:S04]  /*11070*/  STL [R1+0xe98], R8 ;  /* 0x000e980801007387 */ /* 0x000fe80000100800 */
[----:B------:R-:W-:Y:S04]  /*11080*/  STL [R1+0xe9c], R9 ;  /* 0x000e9c0901007387 */ /* 0x000fe80000100800 */
[----:B------:R-:W-:Y:S04]  /*11090*/  STL [R1+0xea0], R10 ;  /* 0x000ea00a01007387 */ /* 0x000fe80000100800 */
[----:B------:R-:W-:Y:S04]  /*110a0*/  STL [R1+0xea4], R11 ;  /* 0x000ea40b01007387 */ /* 0x000fe80000100800 */
[----:B------:R-:W-:Y:S04]  /*110b0*/  STL [R1+0xea8], R15 ;  /* 0x000ea80f01007387 */ /* 0x000fe80000100800 */
[----:B------:R1:W-:Y:S04]  /*110c0*/  STL [R1+0x6c], R2 ;  /* 0x00006c0201007387 */ /* 0x0003e80000100800 */
[----:B------:R2:W-:Y:S04]  /*110d0*/  STL [R1+0x98], R5 ;  /* 0x0000980501007387 */ /* 0x0005e80000100800 */
[----:B------:R3:W-:Y:S01]  /*110e0*/  STL [R1+0x9c], R4 ;  /* 0x00009c0401007387 */ /* 0x0007e20000100800 */
[----:B-1----:R-:W-:-:S02]  /*110f0*/  IMAD R2, R21, UR12, RZ ;  /* 0x0000000c15027c24 */ /* 0x002fc4000f8e02ff */
[----:B--2---:R-:W-:-:S03]  /*11100*/  IMAD R5, R20, UR12, RZ ;  /* 0x0000000c14057c24 */ /* 0x004fc6000f8e02ff */
[----:B------:R1:W-:Y:S01]  /*11110*/  STL [R1+0xb0], R2 ;  /* 0x0000b00201007387 */ /* 0x0003e20000100800 */
[----:B---3--:R-:W-:-:S03]  /*11120*/  IMAD R4, R22, UR12, RZ ;  /* 0x0000000c16047c24 */ /* 0x008fc6000f8e02ff */
[----:B------:R2:W-:Y:S04]  /*11130*/  STL [R1+0xb4], R5 ;  /* 0x0000b40501007387 */ /* 0x0005e80000100800 */
[----:B------:R3:W-:Y:S01]  /*11140*/  STL [R1+0xb8], R4 ;  /* 0x0000b80401007387 */ /* 0x0007e20000100800 */
[----:B-1----:R-:W-:Y:S02]  /*11150*/  IMAD R2, R19, UR12, RZ ;  /* 0x0000000c13027c24 */ /* 0x002fe4000f8e02ff */
[----:B--2---:R-:W-:-:S03]  /*11160*/  IMAD R5, R12, UR12, RZ ;  /* 0x0000000c0c057c24 */ /* 0x004fc6000f8e02ff */
[----:B------:R1:W-:Y:S01]  /*11170*/  STL [R1+0xbc], R2 ;  /* 0x0000bc0201007387 */ /* 0x0003e20000100800 */
[----:B---3--:R-:W-:-:S03]  /*11180*/  IMAD R4, R29, UR12, RZ ;  /* 0x0000000c1d047c24 */ /* 0x008fc6000f8e02ff */
[----:B------:R-:W-:Y:S04]  /*11190*/  STL [R1+0xc0], R5 ;  /* 0x0000c00501007387 */ /* 0x000fe80000100800 */
[----:B------:R-:W-:Y:S04]  /*111a0*/  STL [R1+0xc4], R4 ;  /* 0x0000c40401007387 */ /* 0x000fe80000100800 */
[----:B------:R-:W2:Y:S01]  /*111b0*/  LDL.LU R15, [R1+0x168] ;  /* 0x00016800010f7983 */ /* 0x000ea20000300800 */
[----:B-1----:R-:W-:Y:S02]  /*111c0*/  IMAD R2, R0, UR12, RZ ;  /* 0x0000000c00027c24 */ /* 0x002fe4000f8e02ff */
[----:B------:R-:W-:-:S03]  /*111d0*/  IMAD R0, R3, UR12, RZ ;  /* 0x0000000c03007c24 */ /* 0x000fc6000f8e02ff */
[----:B------:R-:W-:Y:S04]  /*111e0*/  STL [R1+0xc8], R2 ;  /* 0x0000c80201007387 */ /* 0x000fe80000100800 */
[----:B--2---:R1:W-:Y:S04]  /*111f0*/  STL [R1+0xedc], R15 ;  /* 0x000edc0f01007387 */ /* 0x0043e80000100800 */
[----:B------:R-:W-:Y:S04]  /*11200*/  STL [R1+0xcc], R0 ;  /* 0x0000cc0001007387 */ /* 0x000fe80000100800 */
[----:B-1----:R-:W2:Y:S04]  /*11210*/  LDL.LU R15, [R1+0x164] ;  /* 0x00016400010f7983 */ /* 0x002ea80000300800 */
[----:B--2---:R1:W-:Y:S04]  /*11220*/  STL [R1+0xee0], R15 ;  /* 0x000ee00f01007387 */ /* 0x0043e80000100800 */
[----:B-1----:R-:W2:Y:S04]  /*11230*/  LDL.LU R15, [R1+0x160] ;  /* 0x00016000010f7983 */ /* 0x002ea80000300800 */
        /* <DEDUP_REMOVED lines=28> */
[----:B--2---:R-:W-:-:S05]  /*11400*/  IMAD R15, R15, UR12, RZ ;  /* 0x0000000c0f0f7c24 */ /* 0x004fca000f8e02ff */
[----:B------:R1:W-:Y:S04]  /*11410*/  STL [R1+0xd0], R15 ;  /* 0x0000d00f01007387 */ /* 0x0003e80000100800 */
[----:B-1----:R-:W2:Y:S02]  /*11420*/  LDL.LU R15, [R1+0xee0] ;  /* 0x000ee000010f7983 */ /* 0x002ea40000300800 */
[----:B--2---:R-:W-:-:S05]  /*11430*/  IMAD R15, R15, UR12, RZ ;  /* 0x0000000c0f0f7c24 */ /* 0x004fca000f8e02ff */
[----:B------:R1:W-:Y:S04]  /*11440*/  STL [R1+0xd4], R15 ;  /* 0x0000d40f01007387 */ /* 0x0003e80000100800 */
[----:B-1----:R-:W2:Y:S01]  /*11450*/  LDL.LU R15, [R1+0xedc] ;  /* 0x000edc00010f7983 */ /* 0x002ea20000300800 */
[----:B---3--:R-:W-:Y:S02]  /*11460*/  IMAD R11, R11, UR12, RZ ;  /* 0x0000000c0b0b7c24 */ /* 0x008fe4000f8e02ff */
[----:B----4-:R-:W-:Y:S02]  /*11470*/  IMAD R10, R10, UR12, RZ ;  /* 0x0000000c0a0a7c24 */ /* 0x010fe4000f8e02ff */
[----:B-----5:R-:W-:Y:S02]  /*11480*/  IMAD R9, R9, UR12, RZ ;  /* 0x0000000c09097c24 */ /* 0x020fe4000f8e02ff */
[----:B------:R-:W-:-:S02]  /*11490*/  IMAD R8, R8, UR12, RZ ;  /* 0x0000000c08087c24 */ /* 0x000fc4000f8e02ff */
[----:B------:R-:W-:Y:S02]  /*114a0*/  IMAD R7, R7, UR12, RZ ;  /* 0x0000000c07077c24 */ /* 0x000fe4000f8e02ff */
[----:B------:R-:W-:Y:S02]  /*114b0*/  IMAD R6, R6, UR12, RZ ;  /* 0x0000000c06067c24 */ /* 0x000fe4000f8e02ff */
[----:B------:R-:W-:Y:S02]  /*114c0*/  IMAD R5, R5, UR12, RZ ;  /* 0x0000000c05057c24 */ /* 0x000fe4000f8e02ff */
[----:B------:R-:W-:Y:S02]  /*114d0*/  IMAD R4, R4, UR12, RZ ;  /* 0x0000000c04047c24 */ /* 0x000fe4000f8e02ff */
[----:B------:R-:W-:Y:S02]  /*114e0*/  IMAD R2, R2, UR12, RZ ;  /* 0x0000000c02027c24 */ /* 0x000fe4000f8e02ff */
[----:B--2---:R-:W-:-:S05]  /*114f0*/  IMAD R15, R15, UR12, RZ ;  /* 0x0000000c0f0f7c24 */ /* 0x004fca000f8e02ff */
[----:B------:R-:W-:Y:S04]  /*11500*/  STL [R1+0xd8], R15 ;  /* 0x0000d80f01007387 */ /* 0x000fe80000100800 */
[----:B------:R-:W-:Y:S04]  /*11510*/  STL [R1+0xdc], R11 ;  /* 0x0000dc0b01007387 */ /* 0x000fe80000100800 */
[----:B------:R-:W-:Y:S04]  /*11520*/  STL [R1+0xe0], R10 ;  /* 0x0000e00a01007387 */ /* 0x000fe80000100800 */
[----:B------:R-:W-:Y:S04]  /*11530*/  STL [R1+0xe4], R9 ;  /* 0x0000e40901007387 */ /* 0x000fe80000100800 */
[----:B------:R-:W-:Y:S04]  /*11540*/  STL [R1+0xe8], R8 ;  /* 0x0000e80801007387 */ /* 0x000fe80000100800 */
[----:B------:R-:W-:Y:S04]  /*11550*/  STL [R1+0xec], R7 ;  /* 0x0000ec0701007387 */ /* 0x000fe80000100800 */
[----:B------:R-:W-:Y:S04]  /*11560*/  STL [R1+0xf0], R6 ;  /* 0x0000f00601007387 */ /* 0x000fe80000100800 */
[----:B------:R1:W-:Y:S04]  /*11570*/  STL [R1+0xf4], R5 ;  /* 0x0000f40501007387 */ /* 0x0003e80000100800 */
[----:B------:R2:W-:Y:S01]  /*11580*/  STL [R1+0xf8], R4 ;  /* 0x0000f80401007387 */ /* 0x0005e20000100800 */
[----:B-1----:R-:W-:-:S03]  /*11590*/  IMAD R5, R13, UR12, RZ ;  /* 0x0000000c0d057c24 */ /* 0x002fc6000f8e02ff */
[----:B------:R1:W-:Y:S01]  /*115a0*/  STL [R1+0xfc], R2 ;  /* 0x0000fc0201007387 */ /* 0x0003e20000100800 */
[----:B--2---:R-:W-:-:S03]  /*115b0*/  IMAD R4, R14, UR12, RZ ;  /* 0x0000000c0e047c24 */ /* 0x004fc6000f8e02ff */
[----:B------:R2:W-:Y:S04]  /*115c0*/  STL [R1+0x110], R5 ;  /* 0x0001100501007387 */ /* 0x0005e80000100800 */
[----:B------:R3:W-:Y:S01]  /*115d0*/  STL [R1+0x114], R4 ;  /* 0x0001140401007387 */ /* 0x0007e20000100800 */
[----:B-1----:R-:W-:Y:S02]  /*115e0*/  IMAD R2, R16, UR12, RZ ;  /* 0x0000000c10027c24 */ /* 0x002fe4000f8e02ff */
        /* <DEDUP_REMOVED lines=585> */
[----:B--2---:R-:W-:-:S05]  /*13a80*/  IMAD R15, R15, UR12, RZ ;  /* 0x0000000c0f0f7c24 */ /* 0x004fca000f8e02ff */
[----:B------:R1:W-:Y:S04]  /*13a90*/  STL [R1+0x7c], R15 ;  /* 0x00007c0f01007387 */ /* 0x0003e80000100800 */
[----:B-1----:R-:W2:Y:S04]  /*13aa0*/  LDL.LU R15, [R1+0xea8] ;  /* 0x000ea800010f7983 */ /* 0x002ea80000300800 */
[----:B------:R1:W-:Y:S04]  /*13ab0*/  STL [R1+0x78], R11 ;  /* 0x0000780b01007387 */ /* 0x0003e80000100800 */
[----:B-1----:R-:W3:Y:S04]  /*13ac0*/  LDL.LU R11, [R1+0xea4] ;  /* 0x000ea400010b7983 */ /* 0x002ee80000300800 */
[----:B------:R1:W-:Y:S04]  /*13ad0*/  STL [R1+0x74], R10 ;  /* 0x0000740a01007387 */ /* 0x0003e80000100800 */
[----:B-1----:R-:W4:Y:S04]  /*13ae0*/  LDL.LU R10, [R1+0xea0] ;  /* 0x000ea000010a7983 */ /* 0x002f280000300800 */
[----:B------:R1:W-:Y:S04]  /*13af0*/  STL [R1+0x70], R9 ;  /* 0x0000700901007387 */ /* 0x0003e80000100800 */
[----:B-1----:R-:W5:Y:S04]  /*13b00*/  LDL.LU R9, [R1+0xe9c] ;  /* 0x000e9c0001097983 */ /* 0x002f680000300800 */
[----:B------:R1:W-:Y:S04]  /*13b10*/  STL [R1+0x68], R8 ;  /* 0x0000680801007387 */ /* 0x0003e80000100800 */
[----:B-1----:R-:W2:Y:S04]  /*13b20*/  LDL.LU R8, [R1+0xe98] ;  /* 0x000e980001087983 */ /* 0x002ea80000300800 */
        /* <DEDUP_REMOVED lines=47> */
[----:B-1----:R-:W3:Y:S01]  /*13e20*/  LDL.LU R3, [R1+0xe38] ;  /* 0x000e380001037983 */ /* 0x002ee20000300800 */
[----:B--2---:R-:W-:-:S02]  /*13e30*/  IMAD R0, R0, UR12, RZ ;  /* 0x0000000c00007c24 */ /* 0x004fc4000f8e02ff */
[----:B---3--:R-:W-:-:S05]  /*13e40*/  IMAD R3, R3, UR12, RZ ;  /* 0x0000000c03037c24 */ /* 0x008fca000f8e02ff */
[----:B------:R1:W-:Y:S04]  /*13e50*/  STL [R1+0x4], R3 ;  /* 0x0000040301007387 */ /* 0x0003e80000100800 */
[----:B-1----:R-:W2:Y:S04]  /*13e60*/  LDL.LU R3, [R1+0xe34] ;  /* 0x000e340001037983 */ /* 0x002ea80000300800 */
[----:B------:R1:W-:Y:S04]  /*13e70*/  STL [R1], R0 ;  /* 0x0000000001007387 */ /* 0x0003e80000100800 */
[----:B-1----:R-:W3:Y:S01]  /*13e80*/  LDL.LU R0, [R1+0xe30] ;  /* 0x000e300001007983 */ /* 0x002ee20000300800 */
[----:B------:R-:W-:-:S02]  /*13e90*/  IMAD R29, R29, UR12, RZ ;  /* 0x0000000c1d1d7c24 */ /* 0x000fc4000f8e02ff */
[----:B------:R-:W-:-:S03]  /*13ea0*/  IMAD R19, R19, UR12, RZ ;  /* 0x0000000c13137c24 */ /* 0x000fc6000f8e02ff */
[----:B------:R1:W-:Y:S01]  /*13eb0*/  STL [R1+0xdfc], R29 ;  /* 0x000dfc1d01007387 */ /* 0x0003e20000100800 */
[----:B------:R-:W-:Y:S02]  /*13ec0*/  IMAD R22, R22, UR12, RZ ;  /* 0x0000000c16167c24 */ /* 0x000fe4000f8e02ff */
[----:B------:R-:W-:Y:S02]  /*13ed0*/  IMAD R20, R20, UR12, RZ ;  /* 0x0000000c14147c24 */ /* 0x000fe4000f8e02ff */
[----:B------:R-:W-:Y:S02]  /*13ee0*/  IMAD R21, R21, UR12, RZ ;  /* 0x0000000c15157c24 */ /* 0x000fe4000f8e02ff */
[----:B-1----:R-:W-:Y:S02]  /*13ef0*/  IMAD R29, R12, UR12, RZ ;  /* 0x0000000c0c1d7c24 */ /* 0x002fe4000f8e02ff */
[----:B------:R-:W-:Y:S02]  /*13f00*/  IMAD R23, R23, UR12, RZ ;  /* 0x0000000c17177c24 */ /* 0x000fe4000f8e02ff */
[----:B------:R-:W-:-:S02]  /*13f10*/  IMAD R24, R24, UR12, RZ ;  /* 0x0000000c18187c24 */ /* 0x000fc4000f8e02ff */
[----:B------:R-:W-:Y:S02]  /*13f20*/  IMAD R25, R25, UR12, RZ ;  /* 0x0000000c19197c24 */ /* 0x000fe4000f8e02ff */
[----:B------:R-:W-:Y:S02]  /*13f30*/  IMAD R26, R26, UR12, RZ ;  /* 0x0000000c1a1a7c24 */ /* 0x000fe4000f8e02ff */
[----:B------:R-:W-:Y:S02]  /*13f40*/  IMAD R27, R27, UR12, RZ ;  /* 0x0000000c1b1b7c24 */ /* 0x000fe4000f8e02ff */
[----:B------:R-:W-:Y:S02]  /*13f50*/  IMAD R28, R28, UR12, RZ ;  /* 0x0000000c1c1c7c24 */ /* 0x000fe4000f8e02ff */
[----:B------:R-:W-:Y:S02]  /*13f60*/  IMAD R18, R18, UR12, RZ ;  /* 0x0000000c12127c24 */ /* 0x000fe4000f8e02ff */
[----:B---3--:R-:W-:-:S02]  /*13f70*/  IMAD R12, R0, UR13, RZ ;  /* 0x0000000d000c7c24 */ /* 0x008fc4000f8e02ff */
[----:B------:R-:W3:Y:S04]  /*13f80*/  LDL.LU R0, [R1+0xb4] ;  /* 0x0000b40001007983 */ /* 0x000ee80000300800 */
[----:B------:R-:W-:Y:S04]  /*13f90*/  STL [R1+0x39c], R29 ;  /* 0x00039c1d01007387 */ /* 0x000fe80000100800 */
[----:B------:R-:W-:Y:S04]  /*13fa0*/  STL [R1+0xe00], R12 ;  /* 0x000e000c01007387 */ /* 0x000fe80000100800 */
[----:B------:R2:W-:Y:S04]  /*13fb0*/  STL [R1+0xe04], R19 ;  /* 0x000e041301007387 */ /* 0x0005e80000100800 */
[----:B------:R-:W-:Y:S04]  /*13fc0*/  STL [R1+0xe08], R22 ;  /* 0x000e081601007387 */ /* 0x000fe80000100800 */
[----:B------:R-:W-:Y:S04]  /*13fd0*/  STL [R1+0xe0c], R20 ;  /* 0x000e0c1401007387 */ /* 0x000fe80000100800 */
[----:B------:R-:W-:Y:S04]  /*13fe0*/  STL [R1+0xe10], R21 ;  /* 0x000e101501007387 */ /* 0x000fe80000100800 */
[----:B------:R-:W-:Y:S04]  /*13ff0*/  STL [R1+0xe14], R23 ;  /* 0x000e141701007387 */ /* 0x000fe80000100800 */
[----:B------:R-:W-:Y:S04]  /*14000*/  STL [R1+0xe18], R24 ;  /* 0x000e181801007387 */ /* 0x000fe80000100800 */
[----:B------:R-:W-:Y:S04]  /*14010*/  STL [R1+0xe1c], R25 ;  /* 0x000e1c1901007387 */ /* 0x000fe80000100800 */
[----:B------:R1:W-:Y:S01]  /*14020*/  STL [R1+0xe20], R26 ;  /* 0x000e201a01007387 */ /* 0x0003e20000100800 */
[----:B--2---:R-:W-:-:S02]  /*14030*/  LEA R19, P1, R5, R3, 0x1 ;  /* 0x0000000305137211 */ /* 0x004fc400078208ff */
[-C--:B------:R-:W-:Y:S01]  /*14040*/  LEA R12, P2, R6, R3.reuse, 0x1 ;  /* 0x00000003060c7211 */ /* 0x080fe200078408ff */
[----:B-1----:R-:W2:Y:S04]  /*14050*/  LDL.LU R26, [R1+0xb8] ;  /* 0x0000b800011a7983 */ /* 0x002ea80000300800 */
[----:B------:R1:W-:Y:S04]  /*14060*/  STL [R1+0xe24], R27 ;  /* 0x000e241b01007387 */ /* 0x0003e80000100800 */
[----:B-1----:R-:W2:Y:S04]  /*14070*/  LDL.LU R27, [R1+0xb0] ;  /* 0x0000b000011b7983 */ /* 0x002ea80000300800 */
[----:B------:R1:W-:Y:S04]  /*14080*/  STL [R1+0xe28], R28 ;  /* 0x000e281c01007387 */ /* 0x0003e80000100800 */
[----:B-1----:R-:W2:Y:S04]  /*14090*/  LDL.LU R28, [R1+0x9c] ;  /* 0x00009c00011c7983 */ /* 0x002ea80000300800 */
[----:B------:R1:W-:Y:S04]  /*140a0*/  STL [R1+0xe2c], R18 ;  /* 0x000e2c1201007387 */ /* 0x0003e80000100800 */
[----:B-1----:R-:W2:Y:S04]  /*140b0*/  LDL.LU R18, [R1+0x98] ;  /* 0x0000980001127983 */ /* 0x002ea80000300800 */
[----:B------:R-:W3:Y:S04]  /*140c0*/  LDL.LU R25, [R1+0xbc] ;  /* 0x0000bc0001197983 */ /* 0x000ee80000300800 */
[----:B------:R1:W-:Y:S04]  /*140d0*/  STL [R1+0xda8], R19 ;  /* 0x000da81301007387 */ /* 0x0003e80000100800 */
[----:B------:R0:W-:Y:S04]  /*140e0*/  STL [R1+0xdac], R12 ;  /* 0x000dac0c01007387 */ /* 0x0001e80000100800 */
[----:B------:R-:W3:Y:S01]  /*140f0*/  LDL.LU R24, [R1+0xc0] ;  /* 0x0000c00001187983 */ /* 0x000ee20000300800 */
[----:B-1----:R-:W-:-:S02]  /*14100*/  LEA R19, P3, R7, R3, 0x1 ;  /* 0x0000000307137211 */ /* 0x002fc400078608ff */
[----:B0-----:R-:W-:-:S03]  /*14110*/  LEA R12, P4, R8, R3, 0x1 ;  /* 0x00000003080c7211 */ /* 0x001fc600078808ff */
[----:B------:R5:W-:Y:S04]  /*14120*/  STL [R1+0xdb0], R19 ;  /* 0x000db01301007387 */ /* 0x000be80000100800 */
[----:B------:R4:W-:Y:S04]  /*14130*/  STL [R1+0xdb4], R12 ;  /* 0x000db40c01007387 */ /* 0x0009e80000100800 */
[----:B------:R-:W3:Y:S01]  /*14140*/  LDL.LU R23, [R1+0xc4] ;  /* 0x0000c40001177983 */ /* 0x000ee20000300800 */
[-C--:B-----5:R-:W-:Y:S02]  /*14150*/  LEA R19, P5, R9, R3.reuse, 0x1 ;  /* 0x0000000309137211 */ /* 0x0a0fe400078a08ff */
[----:B----4-:R-:W-:-:S03]  /*14160*/  LEA R12, P6, R10, R3, 0x1 ;  /* 0x000000030a0c7211 */ /* 0x010fc600078c08ff */
[----:B------:R-:W-:Y:S04]  /*14170*/  STL [R1+0xdb8], R19 ;  /* 0x000db81301007387 */ /* 0x000fe80000100800 */
[----:B------:R0:W-:Y:S02]  /*14180*/  STL [R1+0xdbc], R12 ;  /* 0x000dbc0c01007387 */ /* 0x0001e40000100800 */
[----:B0-----:R-:W-:Y:S02]  /*14190*/  LEA.HI.X.SX32 R12, R5, R4, 0x1, P1 ;  /* 0x00000004050c7211 */ /* 0x001fe400008f0eff */
[----:B------:R-:W4:Y:S01]  /*141a0*/  LDL.LU R5, [R1+0x6c] ;  /* 0x00006c0001057983 */ /* 0x000f220000300800 */
[----:B------:R-:W-:-:S05]  /*141b0*/  LEA R19, P0, R11, R3, 0x1 ;  /* 0x000000030b137211 */ /* 0x000fca00078008ff */
[----:B------:R-:W-:Y:S04]  /*141c0*/  STL [R1+0xdc0], R19 ;  /* 0x000dc01301007387 */ /* 0x000fe80000100800 */
[----:B------:R-:W5:Y:S01]  /*141d0*/  LDL.LU R21, [R1+0xc8] ;  /* 0x0000c80001157983 */ /* 0x000f620000300800 */
[----:B------:R-:W-:-:S03]  /*141e0*/  LEA.HI.X.SX32 R6, R6, R4, 0x1, P2 ;  /* 0x0000000406067211 */ /* 0x000fc600010f0eff */
[----:B------:R0:W-:Y:S04]  /*141f0*/  STL [R1+0xda0], R12 ;  /* 0x000da00c01007387 */ /* 0x0001e80000100800 */
[----:B------:R-:W3:Y:S01]  /*14200*/  LDL.LU R20, [R1+0xcc] ;  /* 0x0000cc0001147983 */ /* 0x000ee20000300800 */
[----:B0-----:R-:W-:-:S05]  /*14210*/  LEA R12, P1, R15, R3, 0x1 ;  /* 0x000000030f0c7211 */ /* 0x001fca00078208ff */
[----:B------:R-:W-:Y:S04]  /*14220*/  STL [R1+0xda4], R12 ;  /* 0x000da40c01007387 */ /* 0x000fe80000100800 */
[----:B------:R0:W-:Y:S04]  /*14230*/  STL [R1+0xd98], R6 ;  /* 0x000d980601007387 */ /* 0x0001e80000100800 */
[----:B------:R-:W3:Y:S01]  /*14240*/  LDL.LU R22, [R1+0xd0] ;  /* 0x0000d00001167983 */ /* 0x000ee20000300800 */
[----:B0-----:R-:W-:Y:S02]  /*14250*/  LEA.HI.X.SX32 R6, R7, R4, 0x1, P3 ;  /* 0x0000000407067211 */ /* 0x001fe400018f0eff */
[----:B--2---:R-:W-:-:S02]  /*14260*/  LEA R7, P3, R18, R3, 0x1 ;  /* 0x0000000312077211 */ /* 0x004fc400078608ff */
[----:B----4-:R-:W-:-:S05]  /*14270*/  LEA R12, P2, R5, R3, 0x1 ;  /* 0x00000003050c7211 */ /* 0x010fca00078408ff */
[----:B------:R-:W-:Y:S04]  /*14280*/  STL [R1+0xd9c], R12 ;  /* 0x000d9c0c01007387 */ /* 0x000fe80000100800 */
[----:B------:R0:W-:Y:S04]  /*14290*/  STL [R1+0xd90], R6 ;  /* 0x000d900601007387 */ /* 0x0001e80000100800 */
[----:B------:R-:W2:Y:S01]  /*142a0*/  LDL.LU R19, [R1+0xd4] ;  /* 0x0000d40001137983 */ /* 0x000ea20000300800 */
[----:B0-----:R-:W-:-:S03]  /*142b0*/  LEA.HI.X.SX32 R6, R8, R4, 0x1, P4 ;  /* 0x0000000408067211 */ /* 0x001fc600020f0eff */
[----:B------:R0:W-:Y:S04]  /*142c0*/  STL [R1+0xd94], R7 ;  /* 0x000d940701007387 */ /* 0x0001e80000100800 */
[----:B------:R1:W-:Y:S04]  /*142d0*/  STL [R1+0xd88], R6 ;  /* 0x000d880601007387 */ /* 0x0003e80000100800 */
[----:B------:R-:W4:Y:S01]  /*142e0*/  LDL.LU R12, [R1+0xd8] ;  /* 0x0000d800010c7983 */ /* 0x000f220000300800 */
[----:B0-----:R-:W-:Y:S02]  /*142f0*/  LEA R7, P4, R28, R3, 0x1 ;  /* 0x000000031c077211 */ /* 0x001fe400078808ff */
[----:B-1----:R-:W-:-:S03]  /*14300*/  LEA.HI.X.SX32 R6, R9, R4, 0x1, P5 ;  /* 0x0000000409067211 */ /* 0x002fc600028f0eff */
[----:B------:R0:W-:Y:S04]  /*14310*/  STL [R1+0xd8c], R7 ;  /* 0x000d8c0701007387 */ /* 0x0001e80000100800 */
[----:B------:R1:W-:Y:S04]  /*14320*/  STL [R1+0xd80], R6 ;  /* 0x000d800601007387 */ /* 0x0003e80000100800 */
[----:B------:R-:W4:Y:S01]  /*14330*/  LDL.LU R29, [R1+0xdc] ;  /* 0x0000dc00011d7983 */ /* 0x000f220000300800 */
[----:B0-----:R-:W-:Y:S02]  /*14340*/  LEA R7, P5, R27, R3, 0x1 ;  /* 0x000000031b077211 */ /* 0x001fe400078a08ff */
[----:B-1----:R-:W-:-:S03]  /*14350*/  LEA.HI.X.SX32 R6, R10, R4, 0x1, P6 ;  /* 0x000000040a067211 */ /* 0x002fc600030f0eff */
[----:B------:R0:W-:Y:S04]  /*14360*/  STL [R1+0xd84], R7 ;  /* 0x000d840701007387 */ /* 0x0001e80000100800 */
[----:B------:R1:W-:Y:S01]  /*14370*/  STL [R1+0xd78], R6 ;  /* 0x000d780601007387 */ /* 0x0003e20000100800 */
[----:B---3--:R-:W-:-:S03]  /*14380*/  LEA R8, P6, R0, R3, 0x1 ;  /* 0x0000000300087211 */ /* 0x008fc600078c08ff */
[----:B0-----:R-:W3:Y:S01]  /*14390*/  LDL.LU R7, [R1+0xe0] ;  /* 0x0000e00001077983 */ /* 0x001ee20000300800 */
[----:B-1----:R-:W-:-:S03]  /*143a0*/  LEA.HI.X.SX32 R6, R11, R4, 0x1, P0 ;  /* 0x000000040b067211 */ /* 0x002fc600000f0eff */
[----:B------:R0:W-:Y:S04]  /*143b0*/  STL [R1+0xd7c], R8 ;  /* 0x000d7c0801007387 */ /* 0x0001e80000100800 */
[----:B------:R1:W-:Y:S01]  /*143c0*/  STL [R1+0xd70], R6 ;  /* 0x000d700601007387 */ /* 0x0003e20000100800 */
[-C--:B------:R-:W-:Y:S02]  /*143d0*/  LEA R9, P0, R26, R3.reuse, 0x1 ;  /* 0x000000031a097211 */ /* 0x080fe400078008ff */
[----:B0-----:R-:W-:Y:S01]  /*143e0*/  LEA.HI.X.SX32 R8, R15, R4, 0x1, P1 ;  /* 0x000000040f087211 */ /* 0x001fe200008f0eff */
[----:B-1----:R-:W3:Y:S04]  /*143f0*/  LDL.LU R6, [R1+0xe4] ;  /* 0x0000e40001067983 */ /* 0x002ee80000300800 */
[----:B------:R0:W-:Y:S04]  /*14400*/  STL [R1+0xd74], R9 ;  /* 0x000d740901007387 */ /* 0x0001e80000100800 */
[----:B------:R1:W-:Y:S01]  /*14410*/  STL [R1+0x5e4], R8 ;  /* 0x0005e40801007387 */ /* 0x0003e20000100800 */
[----:B0-----:R-:W-:-:S02]  /*14420*/  LEA R9, P1, R25, R3, 0x1 ;  /* 0x0000000319097211 */ /* 0x001fc400078208ff */
[-C--:B-1----:R-:W-:Y:S02]  /*14430*/  LEA.HI.X.SX32 R8, R5, R4.reuse, 0x1, P2 ;  /* 0x0000000405087211 */ /* 0x082fe400010f0eff */
[----:B------:R-:W3:Y:S04]  /*14440*/  LDL.LU R5, [R1+0xe8] ;  /* 0x0000e80001057983 */ /* 0x000ee80000300800 */
[----:B------:R-:W-:Y:S04]  /*14450*/  STL [R1+0x604], R9 ;  /* 0x0006040901007387 */ /* 0x000fe80000100800 */
[----:B------:R0:W-:Y:S02]  /*14460*/  STL [R1+0x5e8], R8 ;  /* 0x0005e80801007387 */ /* 0x0001e40000100800 */
[----:B0-----:R-:W-:-:S02]  /*14470*/  LEA.HI.X.SX32 R8, R18, R4, 0x1, P3 ;  /* 0x0000000412087211 */ /* 0x001fc400018f0eff */
[----:B------:R-:W3:Y:S01]  /*14480*/  LDL.LU R18, [R1+0xec] ;  /* 0x0000ec0001127983 */ /* 0x000ee20000300800 */
[----:B------:R-:W-:-:S05]  /*14490*/  LEA R9, P2, R24, R3, 0x1 ;  /* 0x0000000318097211 */ /* 0x000fca00078408ff */
[----:B------:R-:W-:Y:S04]  /*144a0*/  STL [R1+0x60c], R9 ;  /* 0x00060c0901007387 */ /* 0x000fe80000100800 */
[----:B------:R0:W-:Y:S02]  /*144b0*/  STL [R1+0x5ec], R8 ;  /* 0x0005ec0801007387 */ /* 0x0001e40000100800 */
[----:B0-----:R-:W-:Y:S02]  /*144c0*/  LEA.HI.X.SX32 R8, R28, R4, 0x1, P4 ;  /* 0x000000041c087211 */ /* 0x001fe400020f0eff */
[----:B------:R-:W3:Y:S01]  /*144d0*/  LDL.LU R28, [R1+0xf0] ;  /* 0x0000f000011c7983 */ /* 0x000ee20000300800 */
[----:B------:R-:W-:-:S05]  /*144e0*/  LEA R9, P3, R23, R3, 0x1 ;  /* 0x0000000317097211 */ /* 0x000fca00078608ff */
[----:B------:R-:W-:Y:S04]  /*144f0*/  STL [R1+0x614], R9 ;  /* 0x0006140901007387 */ /* 0x000fe80000100800 */
[----:B------:R0:W-:Y:S02]  /*14500*/  STL [R1+0x5f0], R8 ;  /* 0x0005f00801007387 */ /* 0x0001e40000100800 */
[----:B0-----:R-:W-:Y:S02]  /*14510*/  LEA.HI.X.SX32 R8, R27, R4, 0x1, P5 ;  /* 0x000000041b087211 */ /* 0x001fe400028f0eff */
[----:B------:R-:W3:Y:S01]  /*14520*/  LDL.LU R27, [R1+0xf4] ;  /* 0x0000f400011b7983 */ /* 0x000ee20000300800 */
[----:B-----5:R-:W-:-:S05]  /*14530*/  LEA R9, P4, R21, R3, 0x1 ;  /* 0x0000000315097211 */ /* 0x020fca00078808ff */
[----:B------:R0:W-:Y:S04]  /*14540*/  STL [R1+0x61c], R9 ;  /* 0x00061c0901007387 */ /* 0x0001e80000100800 */
[----:B------:R1:W-:Y:S01]  /*14550*/  STL [R1+0x5f4], R8 ;  /* 0x0005f40801007387 */ /* 0x0003e20000100800 */
[-C--:B0-----:R-:W-:Y:S02]  /*14560*/  LEA R9, P5, R20, R3.reuse, 0x1 ;  /* 0x0000000314097211 */ /* 0x081fe400078a08ff */
[----:B-1----:R-:W-:Y:S02]  /*14570*/  LEA.HI.X.SX32 R8, R0, R4, 0x1, P6 ;  /* 0x0000000400087211 */ /* 0x002fe400030f0eff */
[----:B------:R-:W5:Y:S04]  /*14580*/  LDL.LU R0, [R1+0xf8] ;  /* 0x0000f80001007983 */ /* 0x000f680000300800 */
[----:B------:R0:W-:Y:S04]  /*14590*/  STL [R1+0x624], R9 ;  /* 0x0006240901007387 */ /* 0x0001e80000100800 */
[----:B------:R1:W-:Y:S01]  /*145a0*/  STL [R1+0x5f8], R8 ;  /* 0x0005f80801007387 */ /* 0x0003e20000100800 */
[----:B0-----:R-:W-:-:S02]  /*145b0*/  LEA R9, P6, R22, R3, 0x1 ;  /* 0x0000000316097211 */ /* 0x001fc400078c08ff */
[-C--:B-1----:R-:W-:Y:S02]  /*145c0*/  LEA.HI.X.SX32 R8, R26, R4.reuse, 0x1, P0 ;  /* 0x000000041a087211 */ /* 0x082fe400000f0eff */
[----:B------:R-:W5:Y:S04]  /*145d0*/  LDL.LU R26, [R1+0xfc] ;  /* 0x0000fc00011a7983 */ /* 0x000f680000300800 */
[----:B------:R-:W-:Y:S04]  /*145e0*/  STL [R1+0x62c], R9 ;  /* 0x00062c0901007387 */ /* 0x000fe80000100800 */
[----:B------:R0:W-:Y:S02]  /*145f0*/  STL [R1+0x5fc], R8 ;  /* 0x0005fc0801007387 */ /* 0x0001e40000100800 */
[----:B0-----:R-:W-:-:S02]  /*14600*/  LEA.HI.X.SX32 R8, R25, R4, 0x1, P1 ;  /* 0x0000000419087211 */ /* 0x001fc400008f0eff */
[----:B------:R-:W5:Y:S01]  /*14610*/  LDL.LU R25, [R1+0x110] ;  /* 0x0001100001197983 */ /* 0x000f620000300800 */
[----:B--2---:R-:W-:-:S05]  /*14620*/  LEA R9, P0, R19, R3, 0x1 ;  /* 0x0000000313097211 */ /* 0x004fca00078008ff */
[----:B------:R-:W-:Y:S04]  /*14630*/  STL [R1+0x634], R9 ;  /* 0x0006340901007387 */ /* 0x000fe80000100800 */
[----:B------:R0:W-:Y:S02]  /*14640*/  STL [R1+0x600], R8 ;  /* 0x0006000801007387 */ /* 0x0001e40000100800 */
[----:B0-----:R-:W-:Y:S02]  /*14650*/  LEA.HI.X.SX32 R8, R24, R4, 0x1, P2 ;  /* 0x0000000418087211 */ /* 0x001fe400010f0eff */
[----:B------:R-:W2:Y:S01]  /*14660*/  LDL.LU R24, [R1+0x114] ;  /* 0x0001140001187983 */ /* 0x000ea20000300800 */
[----:B----4-:R-:W-:-:S05]  /*14670*/  LEA R9, P1, R12, R3, 0x1 ;  /* 0x000000030c097211 */ /* 0x010fca00078208ff */
[----:B------:R0:W-:Y:S04]  /*14680*/  STL [R1+0x63c], R9 ;  /* 0x00063c0901007387 */ /* 0x0001e80000100800 */
[----:B------:R1:W-:Y:S01]  /*14690*/  STL [R1+0x608], R8 ;  /* 0x0006080801007387 */ /* 0x0003e20000100800 */
[-C--:B0-----:R-:W-:Y:S02]  /*146a0*/  LEA R9, P2, R29, R3.reuse, 0x1 ;  /* 0x000000031d097211 */ /* 0x081fe400078408ff */
[----:B-1----:R-:W-:Y:S02]  /*146b0*/  LEA.HI.X.SX32 R8, R23, R4, 0x1, P3 ;  /* 0x0000000417087211 */ /* 0x002fe400018f0eff */
[----:B------:R-:W4:Y:S04]  /*146c0*/  LDL.LU R23, [R1+0x118] ;  /* 0x0001180001177983 */ /* 0x000f280000300800 */
[----:B------:R3:W-:Y:S04]  /*146d0*/  STL [R1+0x644], R9 ;  /* 0x0006440901007387 */ /* 0x0007e80000100800 */
[----:B------:R0:W-:Y:S01]  /*146e0*/  STL [R1+0x610], R8 ;  /* 0x0006100801007387 */ /* 0x0001e20000100800 */
[----:B---3--:R-:W-:-:S02]  /*146f0*/  LEA R9, P3, R7, R3, 0x1 ;  /* 0x0000000307097211 */ /* 0x008fc400078608ff */
[----:B0-----:R-:W-:Y:S02]  /*14700*/  LEA.HI.X.SX32 R8, R21, R4, 0x1, P4 ;  /* 0x0000000415087211 */ /* 0x001fe400020f0eff */
[----:B------:R-:W3:Y:S04]  /*14710*/  LDL.LU R21, [R1+0x11c] ;  /* 0x00011c0001157983 */ /* 0x000ee80000300800 */
[----:B------:R0:W-:Y:S04]  /*14720*/  STL [R1+0x64c], R9 ;  /* 0x00064c0901007387 */ /* 0x0001e80000100800 */
[----:B------:R1:W-:Y:S01]  /*14730*/  STL [R1+0x618], R8 ;  /* 0x0006180801007387 */ /* 0x0003e20000100800 */
[----:B0-----:R-:W-:-:S02]  /*14740*/  LEA R9, P4, R6, R3, 0x1 ;  /* 0x0000000306097211 */ /* 0x001fc400078808ff */
[----:B-1----:R-:W-:Y:S02]  /*14750*/  LEA.HI.X.SX32 R8, R20, R4, 0x1, P5 ;  /* 0x0000000414087211 */ /* 0x002fe400028f0eff */
        /* <DEDUP_REMOVED lines=46> */
[----:B------:R-:W-:Y:S04]  /*14a40*/  STL [R1+0x69c], R9 ;  /* 0x00069c0901007387 */ /* 0x000fe80000100800 */
[----:B------:R0:W-:Y:S02]  /*14a50*/  STL [R1+0x668], R8 ;  /* 0x0006680801007387 */ /* 0x0001e40000100800 */
[-C--:B0-----:R-:W-:Y:S02]  /*14a60*/  LEA.HI.X.SX32 R8, R27, R4.reuse, 0x1, P1 ;  /* 0x000000041b087211 */ /* 0x081fe400008f0eff */
[----:B---3--:R-:W-:Y:S01]  /*14a70*/  LEA R9, P0, R21, R3, 0x1 ;  /* 0x0000000315097211 */ /* 0x008fe200078008ff */
[----:B------:R-:W3:Y:S04]  /*14a80*/  LDL.LU R27, [R1+0x170] ;  /* 0x00017000011b7983 */ /* 0x000ee80000300800 */
[----:B------:R-:W-:Y:S04]  /*14a90*/  STL [R1+0x6a4], R9 ;  /* 0x0006a40901007387 */ /* 0x000fe80000100800 */
[----:B------:R0:W-:Y:S02]  /*14aa0*/  STL [R1+0x670], R8 ;  /* 0x0006700801007387 */ /* 0x0001e40000100800 */
[----:B0-----:R-:W-:-:S02]  /*14ab0*/  LEA.HI.X.SX32 R8, R0, R4, 0x1, P2 ;  /* 0x0000000400087211 */ /* 0x001fc400010f0eff */
[----:B------:R-:W-:Y:S01]  /*14ac0*/  LEA R9, P1, R20, R3, 0x1 ;  /* 0x0000000314097211 */ /* 0x000fe200078208ff */
[----:B------:R-:W4:Y:S04]  /*14ad0*/  LDL.LU R0, [R1+0x174] ;  /* 0x0001740001007983 */ /* 0x000f280000300800 */
[----:B------:R-:W-:Y:S04]  /*14ae0*/  STL [R1+0x6ac], R9 ;  /* 0x0006ac0901007387 */ /* 0x000fe80000100800 */
[----:B------:R0:W-:Y:S02]  /*14af0*/  STL [R1+0x678], R8 ;  /* 0x0006780801007387 */ /* 0x0001e40000100800 */
[----:B0-----:R-:W-:-:S02]  /*14b00*/  LEA.HI.X.SX32 R8, R26, R4, 0x1, P3 ;  /* 0x000000041a087211 */ /* 0x001fc400018f0eff */
[----:B------:R-:W4:Y:S01]  /*14b10*/  LDL.LU R26, [R1+0x178] ;  /* 0x00017800011a7983 */ /* 0x000f220000300800 */
[----:B------:R-:W-:-:S05]  /*14b20*/  LEA R9, P2, R22, R3, 0x1 ;  /* 0x0000000316097211 */ /* 0x000fca00078408ff */
[----:B------:R-:W-:Y:S04]  /*14b30*/  STL [R1+0x6b4], R9 ;  /* 0x0006b40901007387 */ /* 0x000fe80000100800 */
[----:B------:R0:W-:Y:S02]  /*14b40*/  STL [R1+0x680], R8 ;  /* 0x0006800801007387 */ /* 0x0001e40000100800 */
[----:B0-----:R-:W-:Y:S02]  /*14b50*/  LEA.HI.X.SX32 R8, R25, R4, 0x1, P4 ;  /* 0x0000000419087211 */ /* 0x001fe400020f0eff */
[----:B------:R-:W4:Y:S01]  /*14b60*/  LDL.LU R25, [R1+0x17c] ;  /* 0x00017c0001197983 */ /* 0x000f220000300800 */
[----:B------:R-:W-:-:S05]  /*14b70*/  LEA R9, P3, R19, R3, 0x1 ;  /* 0x0000000313097211 */ /* 0x000fca00078608ff */
[----:B------:R0:W-:Y:S04]  /*14b80*/  STL [R1+0x6bc], R9 ;  /* 0x0006bc0901007387 */ /* 0x0001e80000100800 */
[----:B------:R1:W-:Y:S01]  /*14b90*/  STL [R1+0x688], R8 ;  /* 0x0006880801007387 */ /* 0x0003e20000100800 */
[----:B0-----:R-:W-:Y:S02]  /*14ba0*/  LEA R9, P4, R12, R3, 0x1 ;  /* 0x000000030c097211 */ /* 0x001fe400078808ff */
[-C--:B-1----:R-:W-:Y:S02]  /*14bb0*/  LEA.HI.X.SX32 R8, R24, R4.reuse, 0x1, P5 ;  /* 0x0000000418087211 */ /* 0x082fe400028f0eff */
        /* <DEDUP_REMOVED lines=11> */
[----:B------:R-:W-:Y:S04]  /*14c70*/  STL [R1+0x6d4], R9 ;  /* 0x0006d40901007387 */ /* 0x000fe80000100800 */
[----:B------:R0:W-:Y:S02]  /*14c80*/  STL [R1+0x6a0], R8 ;  /* 0x0006a00801007387 */ /* 0x0001e40000100800 */
[----:B0-----:R-:W-:Y:S02]  /*14c90*/  LEA.HI.X.SX32 R8, R20, R4, 0x1, P1 ;  /* 0x0000000414087211 */ /* 0x001fe400008f0eff */
[----:B------:R-:W4:Y:S01]  /*14ca0*/  LDL.LU R20, [R1+0x18c] ;  /* 0x00018c0001147983 */ /* 0x000f220000300800 */
        /* <DEDUP_REMOVED lines=20> */
[----:B---3--:R-:W-:-:S05]  /*14df0*/  LEA R9, P4, R27, R3, 0x1 ;  /* 0x000000031b097211 */ /* 0x008fca00078808ff */
[----:B------:R-:W-:Y:S04]  /*14e00*/  STL [R1+0x6fc], R9 ;  /* 0x0006fc0901007387 */ /* 0x000fe80000100800 */
[----:B------:R0:W-:Y:S02]  /*14e10*/  STL [R1+0x6c8], R8 ;  /* 0x0006c80801007387 */ /* 0x0001e40000100800 */
[-C--:B0-----:R-:W-:Y:S02]  /*14e20*/  LEA.HI.X.SX32 R8, R7, R4.reuse, 0x1, P6 ;  /* 0x0000000407087211 */ /* 0x081fe400030f0eff */
[----:B----4-:R-:W-:Y:S01]  /*14e30*/  LEA R9, P5, R0, R3, 0x1 ;  /* 0x0000000300097211 */ /* 0x010fe200078a08ff */
        /* <DEDUP_REMOVED lines=36> */
[----:B------:R-:W-:Y:S04]  /*15080*/  STL [R1+0x73c], R9 ;  /* 0x00073c0901007387 */ /* 0x000fe80000100800 */
[----:B------:R0:W-:Y:S02]  /*15090*/  STL [R1+0x708], R8 ;  /* 0x0007080801007387 */ /* 0x0001e40000100800 */
[----:B0-----:R-:W-:Y:S02]  /*150a0*/  LEA.HI.X.SX32 R8, R25, R4, 0x1, P0 ;  /* 0x0000000419087211 */ /* 0x001fe400000f0eff */
[----:B------:R-:W5:Y:S01]  /*150b0*/  LDL.LU R25, [R1+0x1c4] ;  /* 0x0001c40001197983 */ /* 0x000f620000300800 */
[----:B------:R-:W-:-:S05]  /*150c0*/  LEA R9, P6, R19, R3, 0x1 ;  /* 0x0000000313097211 */ /* 0x000fca00078c08ff */
[----:B------:R0:W-:Y:S04]  /*150d0*/  STL [R1+0x744], R9 ;  /* 0x0007440901007387 */ /* 0x0001e80000100800 */
[----:B------:R1:W-:Y:S01]  /*150e0*/  STL [R1+0x710], R8 ;  /* 0x0007100801007387 */ /* 0x0003e20000100800 */
[----:B0-----:R-:W-:Y:S02]  /*150f0*/  LEA R9, P0, R12, R3, 0x1 ;  /* 0x000000030c097211 */ /* 0x001fe400078008ff */
        /* <DEDUP_REMOVED lines=34> */
[-C--:B0-----:R-:W-:Y:S02]  /*15320*/  LEA.HI.X.SX32 R8, R29, R4.reuse, 0x1, P1 ;  /* 0x000000041d087211 */ /* 0x081fe400008f0eff */
        /* <DEDUP_REMOVED lines=82> */
[----:B------:R-:W-:Y:S04]  /*15850*/  STL [R1+0x804], R9 ;  /* 0x0008040901007387 */ /* 0x000fe80000100800 */
[----:B------:R0:W-:Y:S02]  /*15860*/  STL [R1+0x7d0], R8 ;  /* 0x0007d00801007387 */ /* 0x0001e40000100800 */
[-C--:B0-----:R-:W-:Y:S02]  /*15870*/  LEA.HI.X.SX32 R8, R29, R4.reuse, 0x1, P4 ;  /* 0x000000041d087211 */ /* 0x081fe400020f0eff */
[----:B------:R-:W-:Y:S01]  /*15880*/  LEA R9, P3, R27, R3, 0x1 ;  /* 0x000000031b097211 */ /* 0x000fe200078608ff */
        /* <DEDUP_REMOVED lines=425> */
[-C--:B------:R-:W-:Y:S02]  /*17320*/  LEA.HI.X.SX32 R7, R7, R4.reuse, 0x1, P6 ;  /* 0x0000000407077211 */ /* 0x080fe400030f0eff */
[-C--:B------:R-:W-:Y:S02]  /*17330*/  LEA.HI.X.SX32 R6, R6, R4.reuse, 0x1, P0 ;  /* 0x0000000406067211 */ /* 0x080fe400000f0eff */
[-C--:B------:R-:W-:Y:S02]  /*17340*/  LEA.HI.X.SX32 R5, R5, R4.reuse, 0x1, P1 ;  /* 0x0000000405057211 */ /* 0x080fe400008f0eff */
[----:B------:R-:W-:Y:S02]  /*17350*/  LEA.HI.X.SX32 R10, R18, R4, 0x1, P2 ;  /* 0x00000004120a7211 */ /* 0x000fe400010f0eff */
[----:B--2---:R-:W-:-:S05]  /*17360*/  LEA R9, P4, R27, R3, 0x1 ;  /* 0x000000031b097211 */ /* 0x004fca00078808ff */
[----:B------:R-:W-:Y:S04]  /*17370*/  STL [R1+0xab4], R9 ;  /* 0x000ab40901007387 */ /* 0x000fe80000100800 */
[----:B------:R0:W-:Y:S04]  /*17380*/  STL [R1+0xa80], R8 ;  /* 0x000a800801007387 */ /* 0x0001e80000100800 */
[----:B0-----:R-:W2:Y:S01]  /*17390*/  LDL.LU R8, [R1+0x210] ;  /* 0x0002100001087983 */ /* 0x001ea20000300800 */
[----:B---3--:R-:W-:-:S05]  /*173a0*/  LEA R9, P5, R0, R3, 0x1 ;  /* 0x0000000300097211 */ /* 0x008fca00078a08ff */
[----:B------:R-:W-:Y:S04]  /*173b0*/  STL [R1+0xabc], R9 ;  /* 0x000abc0901007387 */ /* 0x000fe80000100800 */
[----:B------:R0:W-:Y:S04]  /*173c0*/  STL [R1+0xa88], R7 ;  /* 0x000a880701007387 */ /* 0x0001e80000100800 */
[----:B0-----:R-:W3:Y:S01]  /*173d0*/  LDL.LU R7, [R1+0x20c] ;  /* 0x00020c0001077983 */ /* 0x001ee20000300800 */
[----:B----4-:R-:W-:-:S05]  /*173e0*/  LEA R9, P6, R26, R3, 0x1 ;  /* 0x000000031a097211 */ /* 0x010fca00078c08ff */
[----:B------:R-:W-:Y:S04]  /*173f0*/  STL [R1+0xac4], R9 ;  /* 0x000ac40901007387 */ /* 0x000fe80000100800 */
[----:B------:R0:W-:Y:S04]  /*17400*/  STL [R1+0xa90], R6 ;  /* 0x000a900601007387 */ /* 0x0001e80000100800 */
[----:B0-----:R-:W4:Y:S01]  /*17410*/  LDL.LU R6, [R1+0x208] ;  /* 0x0002080001067983 */ /* 0x001f220000300800 */
[----:B------:R-:W-:-:S05]  /*17420*/  LEA R9, P0, R25, R3, 0x1 ;  /* 0x0000000319097211 */ /* 0x000fca00078008ff */
[----:B------:R-:W-:Y:S04]  /*17430*/  STL [R1+0xacc], R9 ;  /* 0x000acc0901007387 */ /* 0x000fe80000100800 */
[----:B------:R0:W-:Y:S04]  /*17440*/  STL [R1+0xa98], R5 ;  /* 0x000a980501007387 */ /* 0x0001e80000100800 */
[----:B0-----:R-:W4:Y:S01]  /*17450*/  LDL.LU R5, [R1+0x204] ;  /* 0x0002040001057983 */ /* 0x001f220000300800 */
[----:B------:R-:W-:-:S05]  /*17460*/  LEA R9, P1, R24, R3, 0x1 ;  /* 0x0000000318097211 */ /* 0x000fca00078208ff */
[----:B------:R-:W-:Y:S04]  /*17470*/  STL [R1+0xad4], R9 ;  /* 0x000ad40901007387 */ /* 0x000fe80000100800 */
[----:B------:R0:W-:Y:S04]  /*17480*/  STL [R1+0xaa0], R10 ;  /* 0x000aa00a01007387 */ /* 0x0001e80000100800 */
[----:B------:R-:W4:Y:S01]  /*17490*/  LDL.LU R18, [R1+0x1dc] ;  /* 0x0001dc0001127983 */ /* 0x000f220000300800 */
[----:B0-----:R-:W-:Y:S02]  /*174a0*/  LEA.HI.X.SX32 R10, R28, R4, 0x1, P3 ;  /* 0x000000041c0a7211 */ /* 0x001fe400018f0eff */
[----:B------:R-:W-:-:S05]  /*174b0*/  LEA R9, P2, R23, R3, 0x1 ;  /* 0x0000000317097211 */ /* 0x000fca00078408ff */
[----:B------:R-:W-:Y:S04]  /*174c0*/  STL [R1+0xadc], R9 ;  /* 0x000adc0901007387 */ /* 0x000fe80000100800 */
[----:B------:R0:W-:Y:S04]  /*174d0*/  STL [R1+0xaa8], R10 ;  /* 0x000aa80a01007387 */ /* 0x0001e80000100800 */
[----:B------:R-:W4:Y:S01]  /*174e0*/  LDL.LU R28, [R1+0x1d0] ;  /* 0x0001d000011c7983 */ /* 0x000f220000300800 */
[----:B0-----:R-:W-:Y:S02]  /*174f0*/  LEA.HI.X.SX32 R10, R27, R4, 0x1, P4 ;  /* 0x000000041b0a7211 */ /* 0x001fe400020f0eff */
[----:B------:R-:W-:-:S05]  /*17500*/  LEA R9, P3, R21, R3, 0x1 ;  /* 0x0000000315097211 */ /* 0x000fca00078608ff */
[----:B------:R-:W-:Y:S04]  /*17510*/  STL [R1+0xae4], R9 ;  /* 0x000ae40901007387 */ /* 0x000fe80000100800 */
[----:B------:R0:W-:Y:S02]  /*17520*/  STL [R1+0xab0], R10 ;  /* 0x000ab00a01007387 */ /* 0x0001e40000100800 */
[----:B0-----:R-:W-:Y:S02]  /*17530*/  LEA.HI.X.SX32 R10, R0, R4, 0x1, P5 ;  /* 0x00000004000a7211 */ /* 0x001fe400028f0eff */
[----:B------:R-:W4:Y:S01]  /*17540*/  LDL.LU R0, [R1+0x19c] ;  /* 0x00019c0001007983 */ /* 0x000f220000300800 */
        /* <DEDUP_REMOVED lines=10> */
[----:B-----5:R-:W-:-:S05]  /*175f0*/  LEA R9, P6, R19, R3, 0x1 ;  /* 0x0000000313097211 */ /* 0x020fca00078c08ff */
[----:B------:R-:W-:Y:S04]  /*17600*/  STL [R1+0xafc], R9 ;  /* 0x000afc0901007387 */ /* 0x000fe80000100800 */
[----:B------:R0:W-:Y:S04]  /*17610*/  STL [R1+0xac8], R10 ;  /* 0x000ac80a01007387 */ /* 0x0001e80000100800 */
[----:B------:R-:W5:Y:S01]  /*17620*/  LDL.LU R25, [R1+0x150] ;  /* 0x0001500001197983 */ /* 0x000f620000300800 */
[----:B0-----:R-:W-:Y:S02]  /*17630*/  LEA.HI.X.SX32 R10, R24, R4, 0x1, P1 ;  /* 0x00000004180a7211 */ /* 0x001fe400008f0eff */
[----:B------:R-:W-:-:S05]  /*17640*/  LEA R9, P0, R12, R3, 0x1 ;  /* 0x000000030c097211 */ /* 0x000fca00078008ff */
        /* <DEDUP_REMOVED lines=9> */
[----:B--2---:R-:W-:-:S05]  /*176e0*/  LEA R9, P2, R8, R3, 0x1 ;  /* 0x0000000308097211 */ /* 0x004fca00078408ff */
[----:B------:R-:W-:Y:S04]  /*176f0*/  STL [R1+0xb14], R9 ;  /* 0x000b140901007387 */ /* 0x000fe80000100800 */
[----:B------:R0:W-:Y:S04]  /*17700*/  STL [R1+0xae0], R10 ;  /* 0x000ae00a01007387 */ /* 0x0001e80000100800 */
[----:B------:R-:W2:Y:S01]  /*17710*/  LDL.LU R21, [R1+0x140] ;  /* 0x0001400001157983 */ /* 0x000ea20000300800 */
[----:B0-----:R-:W-:Y:S02]  /*17720*/  LEA.HI.X.SX32 R10, R20, R4, 0x1, P4 ;  /* 0x00000004140a7211 */ /* 0x001fe400020f0eff */
[----:B---3--:R-:W-:-:S05]  /*17730*/  LEA R9, P3, R7, R3, 0x1 ;  /* 0x0000000307097211 */ /* 0x008fca00078608ff */
[----:B------:R-:W-:Y:S04]  /*17740*/  STL [R1+0xb1c], R9 ;  /* 0x000b1c0901007387 */ /* 0x000fe80000100800 */
[----:B------:R0:W-:Y:S04]  /*17750*/  STL [R1+0xae8], R10 ;  /* 0x000ae80a01007387 */ /* 0x0001e80000100800 */
[----:B------:R-:W3:Y:S01]  /*17760*/  LDL.LU R20, [R1+0x134] ;  /* 0x0001340001147983 */ /* 0x000ee20000300800 */
[----:B0-----:R-:W-:Y:S02]  /*17770*/  LEA.HI.X.SX32 R10, R22, R4, 0x1, P5 ;  /* 0x00000004160a7211 */ /* 0x001fe400028f0eff */
[----:B----4-:R-:W-:-:S05]  /*17780*/  LEA R9, P4, R6, R3, 0x1 ;  /* 0x0000000306097211 */ /* 0x010fca00078808ff */
[----:B------:R-:W-:Y:S04]  /*17790*/  STL [R1+0xb24], R9 ;  /* 0x000b240901007387 */ /* 0x000fe80000100800 */
[----:B------:R0:W-:Y:S04]  /*177a0*/  STL [R1+0xaf0], R10 ;  /* 0x000af00a01007387 */ /* 0x0001e80000100800 */
[----:B------:R-:W4:Y:S01]  /*177b0*/  LDL.LU R22, [R1+0x12c] ;  /* 0x00012c0001167983 */ /* 0x000f220000300800 */
[----:B0-----:R-:W-:Y:S02]  /*177c0*/  LEA.HI.X.SX32 R10, R19, R4, 0x1, P6 ;  /* 0x00000004130a7211 */ /* 0x001fe400030f0eff */
[----:B------:R-:W-:-:S05]  /*177d0*/  LEA R9, P5, R5, R3, 0x1 ;  /* 0x0000000305097211 */ /* 0x000fca00078a08ff */
[----:B------:R0:W-:Y:S04]  /*177e0*/  STL [R1+0xb2c], R9 ;  /* 0x000b2c0901007387 */ /* 0x0001e80000100800 */
[----:B------:R1:W-:Y:S04]  /*177f0*/  STL [R1+0xaf8], R10 ;  /* 0x000af80a01007387 */ /* 0x0003e80000100800 */
[----:B------:R-:W4:Y:S01]  /*17800*/  LDL.LU R19, [R1+0x128] ;  /* 0x0001280001137983 */ /* 0x000f220000300800 */
[----:B0-----:R-:W-:Y:S02]  /*17810*/  LEA R9, P6, R18, R3, 0x1 ;  /* 0x0000000312097211 */ /* 0x001fe400078c08ff */
[----:B-1----:R-:W-:-:S03]  /*17820*/  LEA.HI.X.SX32 R10, R12, R4, 0x1, P0 ;  /* 0x000000040c0a7211 */ /* 0x002fc600000f0eff */
[----:B------:R0:W-:Y:S04]  /*17830*/  STL [R1+0xb34], R9 ;  /* 0x000b340901007387 */ /* 0x0001e80000100800 */
[----:B------:R-:W4:Y:S04]  /*17840*/  LDL.LU R12, [R1+0x120] ;  /* 0x00012000010c7983 */ /* 0x000f280000300800 */
[----:B------:R1:W-:Y:S01]  /*17850*/  STL [R1+0xb00], R10 ;  /* 0x000b000a01007387 */ /* 0x0003e20000100800 */
[----:B0-----:R-:W-:Y:S02]  /*17860*/  LEA R9, P0, R28, R3, 0x1 ;  /* 0x000000031c097211 */ /* 0x001fe400078008ff */
[----:B-1----:R-:W-:-:S03]  /*17870*/  LEA.HI.X.SX32 R10, R29, R4, 0x1, P1 ;  /* 0x000000041d0a7211 */ /* 0x002fc600008f0eff */
[----:B------:R-:W-:Y:S04]  /*17880*/  STL [R1+0xb3c], R9 ;  /* 0x000b3c0901007387 */ /* 0x000fe80000100800 */
[----:B------:R-:W4:Y:S04]  /*17890*/  LDL.LU R29, [R1+0x10c] ;  /* 0x00010c00011d7983 */ /* 0x000f280000300800 */
[----:B------:R0:W-:Y:S02]  /*178a0*/  STL [R1+0xb08], R10 ;  /* 0x000b080a01007387 */ /* 0x0001e40000100800 */
[----:B0-----:R-:W-:-:S02]  /*178b0*/  LEA.HI.X.SX32 R10, R8, R4, 0x1, P2 ;  /* 0x00000004080a7211 */ /* 0x001fc400010f0eff */
[----:B------:R-:W-:-:S05]  /*178c0*/  LEA R9, P1, R0, R3, 0x1 ;  /* 0x0000000300097211 */ /* 0x000fca00078208ff */
[----:B------:R0:W-:Y:S04]  /*178d0*/  STL [R1+0xb44], R9 ;  /* 0x000b440901007387 */ /* 0x0001e80000100800 */
[----:B------:R-:W4:Y:S01]  /*178e0*/  LDL.LU R8, [R1+0x108] ;  /* 0x0001080001087983 */ /* 0x000f220000300800 */
[----:B0-----:R-:W-:-:S03]  /*178f0*/  LEA R9, P2, R27, R3, 0x1 ;  /* 0x000000031b097211 */ /* 0x001fc600078408ff */
[----:B------:R0:W-:Y:S04]  /*17900*/  STL [R1+0xb10], R10 ;  /* 0x000b100a01007387 */ /* 0x0001e80000100800 */
[----:B------:R1:W-:Y:S01]  /*17910*/  STL [R1+0xb4c], R9 ;  /* 0x000b4c0901007387 */ /* 0x0003e20000100800 */
[----:B0-----:R-:W-:-:S03]  /*17920*/  LEA.HI.X.SX32 R10, R7, R4, 0x1, P3 ;  /* 0x00000004070a7211 */ /* 0x001fc600018f0eff */
[----:B------:R-:W4:Y:S01]  /*17930*/  LDL.LU R7, [R1+0x104] ;  /* 0x0001040001077983 */ /* 0x000f220000300800 */
[-C--:B------:R-:W-:Y:S02]  /*17940*/  LEA.HI.X.SX32 R6, R6, R4.reuse, 0x1, P4 ;  /* 0x0000000406067211 */ /* 0x080fe400020f0eff */
[----:B-1----:R-:W-:Y:S01]  /*17950*/  LEA R9, P3, R26, R3, 0x1 ;  /* 0x000000031a097211 */ /* 0x002fe200078608ff */
[----:B------:R-:W-:Y:S04]  /*17960*/  STL [R1+0xb18], R10 ;  /* 0x000b180a01007387 */ /* 0x000fe80000100800 */
[----:B------:R-:W-:Y:S04]  /*17970*/  STL [R1+0xb54], R9 ;  /* 0x000b540901007387 */ /* 0x000fe80000100800 */
[----:B------:R0:W-:Y:S01]  /*17980*/  STL [R1+0xb20], R6 ;  /* 0x000b200601007387 */ /* 0x0001e20000100800 */
[----:B------:R-:W-:-:S03]  /*17990*/  LEA.HI.X.SX32 R5, R5, R4, 0x1, P5 ;  /* 0x0000000405057211 */ /* 0x000fc600028f0eff */
[----:B0-----:R-:W4:Y:S01]  /*179a0*/  LDL.LU R6, [R1+0x100] ;  /* 0x0001000001067983 */ /* 0x001f220000300800 */
[----:B-----5:R-:W-:-:S05]  /*179b0*/  LEA R9, P4, R25, R3, 0x1 ;  /* 0x0000000319097211 */ /* 0x020fca00078808ff */
[----:B------:R-:W-:Y:S04]  /*179c0*/  STL [R1+0xb5c], R9 ;  /* 0x000b5c0901007387 */ /* 0x000fe80000100800 */
[----:B------:R0:W-:Y:S04]  /*179d0*/  STL [R1+0xb28], R5 ;  /* 0x000b280501007387 */ /* 0x0001e80000100800 */
[----:B0-----:R-:W5:Y:S01]  /*179e0*/  LDL.LU R5, [R1+0xac] ;  /* 0x0000ac0001057983 */ /* 0x001f620000300800 */
[----:B------:R-:W-:Y:S02]  /*179f0*/  LEA.HI.X.SX32 R9, R18, R4, 0x1, P6 ;  /* 0x0000000412097211 */ /* 0x000fe400030f0eff */
[----:B------:R-:W-:-:S05]  /*17a00*/  LEA R10, P5, R24, R3, 0x1 ;  /* 0x00000003180a7211 */ /* 0x000fca00078a08ff */
[----:B------:R-:W-:Y:S04]  /*17a10*/  STL [R1+0xb64], R10 ;  /* 0x000b640a01007387 */ /* 0x000fe80000100800 */
[----:B------:R0:W-:Y:S04]  /*17a20*/  STL [R1+0xb30], R9 ;  /* 0x000b300901007387 */ /* 0x0001e80000100800 */
[----:B------:R-:W5:Y:S01]  /*17a30*/  LDL.LU R18, [R1+0xa8] ;  /* 0x0000a80001127983 */ /* 0x000f620000300800 */
[----:B0-----:R-:W-:Y:S02]  /*17a40*/  LEA.HI.X.SX32 R9, R28, R4, 0x1, P0 ;  /* 0x000000041c097211 */ /* 0x001fe400000f0eff */
[----:B------:R-:W-:-:S05]  /*17a50*/  LEA R10, P6, R23, R3, 0x1 ;  /* 0x00000003170a7211 */ /* 0x000fca00078c08ff */
[----:B------:R-:W-:Y:S04]  /*17a60*/  STL [R1+0xb6c], R10 ;  /* 0x000b6c0a01007387 */ /* 0x000fe80000100800 */
[----:B------:R0:W-:Y:S02]  /*17a70*/  STL [R1+0xb38], R9 ;  /* 0x000b380901007387 */ /* 0x0001e40000100800 */
[----:B0-----:R-:W-:Y:S02]  /*17a80*/  LEA.HI.X.SX32 R9, R0, R4, 0x1, P1 ;  /* 0x0000000400097211 */ /* 0x001fe400008f0eff */
[----:B------:R-:W5:Y:S01]  /*17a90*/  LDL.LU R0, [R1+0xa4] ;  /* 0x0000a40001007983 */ /* 0x000f620000300800 */
[----:B--2---:R-:W-:-:S05]  /*17aa0*/  LEA R10, P0, R21, R3, 0x1 ;  /* 0x00000003150a7211 */ /* 0x004fca00078008ff */
[----:B------:R-:W-:Y:S04]  /*17ab0*/  STL [R1+0xb74], R10 ;  /* 0x000b740a01007387 */ /* 0x000fe80000100800 */
[----:B------:R0:W-:Y:S04]  /*17ac0*/  STL [R1+0xb40], R9 ;  /* 0x000b400901007387 */ /* 0x0001e80000100800 */
[----:B------:R-:W2:Y:S01]  /*17ad0*/  LDL.LU R28, [R1+0xa0] ;  /* 0x0000a000011c7983 */ /* 0x000ea20000300800 */
[----:B0-----:R-:W-:Y:S02]  /*17ae0*/  LEA.HI.X.SX32 R9, R27, R4, 0x1, P2 ;  /* 0x000000041b097211 */ /* 0x001fe400010f0eff */
[----:B---3--:R-:W-:-:S05]  /*17af0*/  LEA R10, P1, R20, R3, 0x1 ;  /* 0x00000003140a7211 */ /* 0x008fca00078208ff */
[----:B------:R-:W-:Y:S04]  /*17b00*/  STL [R1+0xb7c], R10 ;  /* 0x000b7c0a01007387 */ /* 0x000fe80000100800 */
[----:B------:R0:W-:Y:S01]  /*17b10*/  STL [R1+0xb48], R9 ;  /* 0x000b480901007387 */ /* 0x0001e20000100800 */
[----:B----4-:R-:W-:Y:S02]  /*17b20*/  LEA R11, P2, R22, R3, 0x1 ;  /* 0x00000003160b7211 */ /* 0x010fe400078408ff */
[----:B0-----:R-:W-:-:S03]  /*17b30*/  LEA.HI.X.SX32 R9, R26, R4, 0x1, P3 ;  /* 0x000000041a097211 */ /* 0x001fc600018f0eff */
[----:B------:R-:W-:Y:S04]  /*17b40*/  STL [R1+0xb84], R11 ;  /* 0x000b840b01007387 */ /* 0x000fe80000100800 */
[----:B------:R-:W3:Y:S04]  /*17b50*/  LDL.LU R27, [R1+0x94] ;  /* 0x00009400011b7983 */ /* 0x000ee80000300800 */
[----:B------:R0:W-:Y:S01]  /*17b60*/  STL [R1+0xb50], R9 ;  /* 0x000b500901007387 */ /* 0x0001e20000100800 */
[----:B------:R-:W-:Y:S02]  /*17b70*/  LEA R10, P3, R19, R3, 0x1 ;  /* 0x00000003130a7211 */ /* 0x000fe400078608ff */
[----:B0-----:R-:W-:-:S03]  /*17b80*/  LEA.HI.X.SX32 R9, R25, R4, 0x1, P4 ;  /* 0x0000000419097211 */ /* 0x001fc600020f0eff */
[----:B------:R0:W-:Y:S04]  /*17b90*/  STL [R1+0xb8c], R10 ;  /* 0x000b8c0a01007387 */ /* 0x0001e80000100800 */
[----:B------:R-:W4:Y:S01]  /*17ba0*/  LDL.LU R26, [R1+0x90] ;  /* 0x00009000011a7983 */ /* 0x000f220000300800 */
[----:B0-----:R-:W-:-:S03]  /*17bb0*/  LEA R10, P4, R12, R3, 0x1 ;  /* 0x000000030c0a7211 */ /* 0x001fc600078808ff */
[----:B------:R0:W-:Y:S04]  /*17bc0*/  STL [R1+0xb58], R9 ;  /* 0x000b580901007387 */ /* 0x0001e80000100800 */
[----:B------:R1:W-:Y:S04]  /*17bd0*/  STL [R1+0xb94], R10 ;  /* 0x000b940a01007387 */ /* 0x0003e80000100800 */
[----:B------:R-:W4:Y:S01]  /*17be0*/  LDL.LU R25, [R1+0x8c] ;  /* 0x00008c0001197983 */ /* 0x000f220000300800 */
[----:B0-----:R-:W-:-:S05]  /*17bf0*/  LEA.HI.X.SX32 R9, R24, R4, 0x1, P5 ;  /* 0x0000000418097211 */ /* 0x001fca00028f0eff */
[----:B------:R0:W-:Y:S01]  /*17c00*/  STL [R1+0xb60], R9 ;  /* 0x000b600901007387 */ /* 0x0001e20000100800 */
[----:B-1----:R-:W-:-:S05]  /*17c10*/  LEA R10, P5, R29, R3, 0x1 ;  /* 0x000000031d0a7211 */ /* 0x002fca00078a08ff */
[----:B------:R1:W-:Y:S01]  /*17c20*/  STL [R1+0xb9c], R10 ;  /* 0x000b9c0a01007387 */ /* 0x0003e20000100800 */
[----:B0-----:R-:W-:-:S03]  /*17c30*/  LEA.HI.X.SX32 R9, R23, R4, 0x1, P6 ;  /* 0x0000000417097211 */ /* 0x001fc600030f0eff */
[----:B------:R-:W4:Y:S04]  /*17c40*/  LDL.LU R24, [R1+0x88] ;  /* 0x0000880001187983 */ /* 0x000f280000300800 */
[----:B------:R0:W-:Y:S01]  /*17c50*/  STL [R1+0xb68], R9 ;  /* 0x000b680901007387 */ /* 0x0001e20000100800 */
[----:B-1----:R-:W-:-:S05]  /*17c60*/  LEA R10, P6, R8, R3, 0x1 ;  /* 0x00000003080a7211 */ /* 0x002fca00078c08ff */
[----:B------:R1:W-:Y:S04]  /*17c70*/  STL [R1+0xba4], R10 ;  /* 0x000ba40a01007387 */ /* 0x0003e80000100800 */
[----:B------:R-:W4:Y:S01]  /*17c80*/  LDL.LU R23, [R1+0x84] ;  /* 0x0000840001177983 */ /* 0x000f220000300800 */
[----:B0-----:R-:W-:-:S05]  /*17c90*/  LEA.HI.X.SX32 R9, R21, R4, 0x1, P0 ;  /* 0x0000000415097211 */ /* 0x001fca00000f0eff */
[----:B------:R0:W-:Y:S01]  /*17ca0*/  STL [R1+0xb70], R9 ;  /* 0x000b700901007387 */ /* 0x0001e20000100800 */
[----:B-1----:R-:W-:-:S05]  /*17cb0*/  LEA R10, P0, R7, R3, 0x1 ;  /* 0x00000003070a7211 */ /* 0x002fca00078008ff */
[----:B------:R-:W-:Y:S04]  /*17cc0*/  STL [R1+0xbac], R10 ;  /* 0x000bac0a01007387 */ /* 0x000fe80000100800 */
[----:B------:R-:W4:Y:S01]  /*17cd0*/  LDL.LU R21, [R1+0x80] ;  /* 0x0000800001157983 */ /* 0x000f220000300800 */
[----:B0-----:R-:W-:-:S05]  /*17ce0*/  LEA.HI.X.SX32 R9, R20, R4, 0x1, P1 ;  /* 0x0000000414097211 */ /* 0x001fca00008f0eff */
        /* <DEDUP_REMOVED lines=9> */
[----:B------:R0:W-:Y:S04]  /*17d80*/  STL [R1+0xbbc], R10 ;  /* 0x000bbc0a01007387 */ /* 0x0001e80000100800 */
[----:B------:R1:W-:Y:S04]  /*17d90*/  STL [R1+0xb88], R9 ;  /* 0x000b880901007387 */ /* 0x0003e80000100800 */
[----:B------:R-:W5:Y:S01]  /*17da0*/  LDL.LU R19, [R1+0x74] ;  /* 0x0000740001137983 */ /* 0x000f620000300800 */
[----:B0-----:R-:W-:Y:S02]  /*17db0*/  LEA R10, P3, R18, R3, 0x1 ;  /* 0x00000003120a7211 */ /* 0x001fe400078608ff */
[----:B-1----:R-:W-:-:S03]  /*17dc0*/  LEA.HI.X.SX32 R9, R12, R4, 0x1, P4 ;  /* 0x000000040c097211 */ /* 0x002fc600020f0eff */
[----:B------:R-:W-:Y:S04]  /*17dd0*/  STL [R1+0xbc4], R10 ;  /* 0x000bc40a01007387 */ /* 0x000fe80000100800 */
[----:B------:R-:W5:Y:S04]  /*17de0*/  LDL.LU R12, [R1+0x70] ;  /* 0x00007000010c7983 */ /* 0x000f680000300800 */
[----:B------:R0:W-:Y:S02]  /*17df0*/  STL [R1+0xb90], R9 ;  /* 0x000b900901007387 */ /* 0x0001e40000100800 */
[----:B0-----:R-:W-:-:S02]  /*17e00*/  LEA.HI.X.SX32 R9, R29, R4, 0x1, P5 ;  /* 0x000000041d097211 */ /* 0x001fc400028f0eff */
[----:B------:R-:W-:-:S05]  /*17e10*/  LEA R10, P4, R0, R3, 0x1 ;  /* 0x00000003000a7211 */ /* 0x000fca00078808ff */
[----:B------:R-:W-:Y:S04]  /*17e20*/  STL [R1+0xbcc], R10 ;  /* 0x000bcc0a01007387 */ /* 0x000fe80000100800 */
[----:B------:R-:W5:Y:S04]  /*17e30*/  LDL.LU R29, [R1+0x68] ;  /* 0x00006800011d7983 */ /* 0x000f680000300800 */
[----:B------:R0:W-:Y:S02]  /*17e40*/  STL [R1+0xb98], R9 ;  /* 0x000b980901007387 */ /* 0x0001e40000100800 */
[----:B0-----:R-:W-:-:S02]  /*17e50*/  LEA.HI.X.SX32 R9, R8, R4, 0x1, P6 ;  /* 0x0000000408097211 */ /* 0x001fc400030f0eff */
[----:B--2---:R-:W-:-:S05]  /*17e60*/  LEA R10, P5, R28, R3, 0x1 ;  /* 0x000000031c0a7211 */ /* 0x004fca00078a08ff */
[----:B------:R-:W-:Y:S04]  /*17e70*/  STL [R1+0xbd4], R10 ;  /* 0x000bd40a01007387 */ /* 0x000fe80000100800 */
[----:B------:R-:W2:Y:S04]  /*17e80*/  LDL.LU R8, [R1+0x64] ;  /* 0x0000640001087983 */ /* 0x000ea80000300800 */
[----:B------:R0:W-:Y:S02]  /*17e90*/  STL [R1+0xba0], R9 ;  /* 0x000ba00901007387 */ /* 0x0001e40000100800 */
[----:B0-----:R-:W-:-:S02]  /*17ea0*/  LEA.HI.X.SX32 R9, R7, R4, 0x1, P0 ;  /* 0x0000000407097211 */ /* 0x001fc400000f0eff */
[----:B------:R-:W2:Y:S01]  /*17eb0*/  LDL.LU R7, [R1+0x60] ;  /* 0x0000600001077983 */ /* 0x000ea20000300800 */
[----:B---3--:R-:W-:-:S05]  /*17ec0*/  LEA R10, P6, R27, R3, 0x1 ;  /* 0x000000031b0a7211 */ /* 0x008fca00078c08ff */
[----:B------:R-:W-:Y:S04]  /*17ed0*/  STL [R1+0xbdc], R10 ;  /* 0x000bdc0a01007387 */ /* 0x000fe80000100800 */
[----:B------:R0:W-:Y:S02]  /*17ee0*/  STL [R1+0xba8], R9 ;  /* 0x000ba80901007387 */ /* 0x0001e40000100800 */
[----:B0-----:R-:W-:Y:S02]  /*17ef0*/  LEA.HI.X.SX32 R9, R6, R4, 0x1, P1 ;  /* 0x0000000406097211 */ /* 0x001fe400008f0eff */
[-C--:B----4-:R-:W-:Y:S01]  /*17f00*/  LEA R10, P0, R26, R3.reuse, 0x1 ;  /* 0x000000031a0a7211 */ /* 0x090fe200078008ff */
[----:B------:R-:W3:Y:S04]  /*17f10*/  LDL.LU R6, [R1+0x5c] ;  /* 0x00005c0001067983 */ /* 0x000ee80000300800 */
[----:B------:R0:W-:Y:S04]  /*17f20*/  STL [R1+0xbe4], R10 ;  /* 0x000be40a01007387 */ /* 0x0001e80000100800 */
[----:B------:R1:W-:Y:S01]  /*17f30*/  STL [R1+0xbb0], R9 ;  /* 0x000bb00901007387 */ /* 0x0003e20000100800 */
[----:B0-----:R-:W-:-:S02]  /*17f40*/  LEA R10, P1, R25, R3, 0x1 ;  /* 0x00000003190a7211 */ /* 0x001fc400078208ff */
[-C--:B-1----:R-:W-:Y:S02]  /*17f50*/  LEA.HI.X.SX32 R9, R5, R4.reuse, 0x1, P2 ;  /* 0x0000000405097211 */ /* 0x082fe400010f0eff */
[----:B------:R-:W4:Y:S04]  /*17f60*/  LDL.LU R5, [R1+0x58] ;  /* 0x0000580001057983 */ /* 0x000f280000300800 */
[----:B------:R-:W-:Y:S04]  /*17f70*/  STL [R1+0xbec], R10 ;  /* 0x000bec0a01007387 */ /* 0x000fe80000100800 */
[----:B------:R0:W-:Y:S02]  /*17f80*/  STL [R1+0xbb8], R9 ;  /* 0x000bb80901007387 */ /* 0x0001e40000100800 */
[----:B0-----:R-:W-:-:S02]  /*17f90*/  LEA.HI.X.SX32 R9, R18, R4, 0x1, P3 ;  /* 0x0000000412097211 */ /* 0x001fc400018f0eff */
[----:B------:R-:W4:Y:S01]  /*17fa0*/  LDL.LU R18, [R1+0x54] ;  /* 0x0000540001127983 */ /* 0x000f220000300800 */
[----:B------:R-:W-:-:S05]  /*17fb0*/  LEA R10, P2, R24, R3, 0x1 ;  /* 0x00000003180a7211 */ /* 0x000fca00078408ff */
[----:B------:R0:W-:Y:S04]  /*17fc0*/  STL [R1+0xbf4], R10 ;  /* 0x000bf40a01007387 */ /* 0x0001e80000100800 */
[----:B------:R-:W-:Y:S01]  /*17fd0*/  STL [R1+0xbc0], R9 ;  /* 0x000bc00901007387 */ /* 0x000fe20000100800 */
[----:B0-----:R-:W-:Y:S02]  /*17fe0*/  LEA.HI.X.SX32 R10, R0, R4, 0x1, P4 ;  /* 0x00000004000a7211 */ /* 0x001fe400020f0eff */
[----:B------:R-:W-:-:S05]  /*17ff0*/  LEA R11, P3, R23, R3, 0x1 ;  /* 0x00000003170b7211 */ /* 0x000fca00078608ff */
[----:B------:R0:W-:Y:S04]  /*18000*/  STL [R1+0xbfc], R11 ;  /* 0x000bfc0b01007387 */ /* 0x0001e80000100800 */
[----:B------:R-:W4:Y:S01]  /*18010*/  LDL.LU R0, [R1+0x50] ;  /* 0x0000500001007983 */ /* 0x000f220000300800 */
[----:B0-----:R-:W-:Y:S02]  /*18020*/  LEA.HI.X.SX32 R11, R28, R4, 0x1, P5 ;  /* 0x000000041c0b7211 */ /* 0x001fe400028f0eff */
[-C--:B------:R-:W-:Y:S01]  /*18030*/  LEA R9, P4, R21, R3.reuse, 0x1 ;  /* 0x0000000315097211 */ /* 0x080fe200078808ff */
[----:B------:R0:W-:Y:S04]  /*18040*/  STL [R1+0xbc8], R10 ;  /* 0x000bc80a01007387 */ /* 0x0001e80000100800 */
[----:B------:R1:W-:Y:S04]  /*18050*/  STL [R1+0xc04], R9 ;  /* 0x000c040901007387 */ /* 0x0003e80000100800 */
[----:B------:R1:W-:Y:S04]  /*18060*/  STL [R1+0xbd0], R11 ;  /* 0x000bd00b01007387 */ /* 0x0003e80000100800 */
[----:B------:R-:W4:Y:S01]  /*18070*/  LDL.LU R28, [R1+0x4c] ;  /* 0x00004c00011c7983 */ /* 0x000f220000300800 */
[----:B0-----:R-:W-:-:S02]  /*18080*/  LEA R10, P5, R20, R3, 0x1 ;  /* 0x00000003140a7211 */ /* 0x001fc400078a08ff */
[----:B-1----:R-:W-:-:S03]  /*18090*/  LEA.HI.X.SX32 R9, R27, R4, 0x1, P6 ;  /* 0x000000041b097211 */ /* 0x002fc600030f0eff */
[----:B------:R0:W-:Y:S04]  /*180a0*/  STL [R1+0xc0c], R10 ;  /* 0x000c0c0a01007387 */ /* 0x0001e80000100800 */
[----:B------:R-:W-:Y:S01]  /*180b0*/  STL [R1+0xbd8], R9 ;  /* 0x000bd80901007387 */ /* 0x000fe20000100800 */
[----:B------:R-:W-:-:S05]  /*180c0*/  LEA R11, P6, R22, R3, 0x1 ;  /* 0x00000003160b7211 */ /* 0x000fca00078c08ff */
[----:B------:R1:W-:Y:S04]  /*180d0*/  STL [R1+0xc14], R11 ;  /* 0x000c140b01007387 */ /* 0x0003e80000100800 */
[----:B------:R-:W4:Y:S01]  /*180e0*/  LDL.LU R27, [R1+0x48] ;  /* 0x00004800011b7983 */ /* 0x000f220000300800 */
[-C--:B0-----:R-:W-:Y:S02]  /*180f0*/  LEA.HI.X.SX32 R10, R26, R4.reuse, 0x1, P0 ;  /* 0x000000041a0a7211 */ /* 0x081fe400000f0eff */
[----:B-1----:R-:W-:-:S03]  /*18100*/  LEA.HI.X.SX32 R11, R25, R4, 0x1, P1 ;  /* 0x00000004190b7211 */ /* 0x002fc600008f0eff */
[----:B------:R0:W-:Y:S01]  /*18110*/  STL [R1+0xbe0], R10 ;  /* 0x000be00a01007387 */ /* 0x0001e20000100800 */
[----:B-----5:R-:W-:-:S05]  /*18120*/  LEA R9, P0, R19, R3, 0x1 ;  /* 0x0000000313097211 */ /* 0x020fca00078008ff */
[----:B------:R1:W-:Y:S04]  /*18130*/  STL [R1+0xc1c], R9 ;  /* 0x000c1c0901007387 */ /* 0x0003e80000100800 */
[----:B------:R5:W-:Y:S04]  /*18140*/  STL [R1+0xbe8], R11 ;  /* 0x000be80b01007387 */ /* 0x000be80000100800 */
[----:B------:R-:W4:Y:S01]  /*18150*/  LDL.LU R26, [R1+0x44] ;  /* 0x00004400011a7983 */ /* 0x000f220000300800 */
[----:B0-----:R-:W-:Y:S02]  /*18160*/  LEA R10, P1, R12, R3, 0x1 ;  /* 0x000000030c0a7211 */ /* 0x001fe400078208ff */
[----:B-1----:R-:W-:-:S03]  /*18170*/  LEA.HI.X.SX32 R9, R24, R4, 0x1, P2 ;  /* 0x0000000418097211 */ /* 0x002fc600010f0eff */
[----:B------:R0:W-:Y:S04]  /*18180*/  STL [R1+0xc24], R10 ;  /* 0x000c240a01007387 */ /* 0x0001e80000100800 */
[----:B------:R-:W-:Y:S01]  /*18190*/  STL [R1+0xbf0], R9 ;  /* 0x000bf00901007387 */ /* 0x000fe20000100800 */
[----:B-----5:R-:W-:-:S05]  /*181a0*/  LEA R11, P2, R29, R3, 0x1 ;  /* 0x000000031d0b7211 */ /* 0x020fca00078408ff */
[----:B------:R1:W-:Y:S04]  /*181b0*/  STL [R1+0xc2c], R11 ;  /* 0x000c2c0b01007387 */ /* 0x0003e80000100800 */
[----:B------:R-:W5:Y:S01]  /*181c0*/  LDL.LU R25, [R1+0x40] ;  /* 0x0000400001197983 */ /* 0x000f620000300800 */
[-C--:B0-----:R-:W-:Y:S02]  /*181d0*/  LEA.HI.X.SX32 R10, R23, R4.reuse, 0x1, P3 ;  /* 0x00000004170a7211 */ /* 0x081fe400018f0eff */
[----:B-1----:R-:W-:-:S03]  /*181e0*/  LEA.HI.X.SX32 R11, R21, R4, 0x1, P4 ;  /* 0x00000004150b7211 */ /* 0x002fc600020f0eff */
[----:B------:R-:W-:Y:S01]  /*181f0*/  STL [R1+0xbf8], R10 ;  /* 0x000bf80a01007387 */ /* 0x000fe20000100800 */
[----:B--2---:R-:W-:-:S05]  /*18200*/  LEA R9, P3, R8, R3, 0x1 ;  /* 0x0000000308097211 */ /* 0x004fca00078608ff */
[----:B------:R0:W-:Y:S04]  /*18210*/  STL [R1+0xc34], R9 ;  /* 0x000c340901007387 */ /* 0x0001e80000100800 */
[----:B------:R-:W-:Y:S04]  /*18220*/  STL [R1+0xc00], R11 ;  /* 0x000c000b01007387 */ /* 0x000fe80000100800 */
[----:B------:R-:W2:Y:S01]  /*18230*/  LDL.LU R24, [R1+0x3c] ;  /* 0x00003c0001187983 */ /* 0x000ea20000300800 */
[----:B0-----:R-:W-:Y:S02]  /*18240*/  LEA.HI.X.SX32 R9, R20, R4, 0x1, P5 ;  /* 0x0000000414097211 */ /* 0x001fe400028f0eff */
[----:B------:R-:W-:-:S05]  /*18250*/  LEA R10, P4, R7, R3, 0x1 ;  /* 0x00000003070a7211 */ /* 0x000fca00078808ff */
        /* <DEDUP_REMOVED lines=10> */
[----:B------:R0:W-:Y:S04]  /*18300*/  STL [R1+0xc4c], R10 ;  /* 0x000c4c0a01007387 */ /* 0x0001e80000100800 */
[----:B------:R1:W-:Y:S04]  /*18310*/  STL [R1+0xc18], R9 ;  /* 0x000c180901007387 */ /* 0x0003e80000100800 */
[----:B------:R-:W4:Y:S01]  /*18320*/  LDL.LU R20, [R1+0x30] ;  /* 0x0000300001147983 */ /* 0x000f220000300800 */
[----:B0-----:R-:W-:Y:S02]  /*18330*/  LEA R10, P0, R18, R3, 0x1 ;  /* 0x00000003120a7211 */ /* 0x001fe400078008ff */
[----:B-1----:R-:W-:-:S03]  /*18340*/  LEA.HI.X.SX32 R9, R12, R4, 0x1, P1 ;  /* 0x000000040c097211 */ /* 0x002fc600008f0eff */
[----:B------:R-:W-:Y:S04]  /*18350*/  STL [R1+0xc54], R10 ;  /* 0x000c540a01007387 */ /* 0x000fe80000100800 */
[----:B------:R-:W4:Y:S04]  /*18360*/  LDL.LU R22, [R1+0x2c] ;  /* 0x00002c0001167983 */ /* 0x000f280000300800 */
[----:B------:R0:W-:Y:S04]  /*18370*/  STL [R1+0xc20], R9 ;  /* 0x000c200901007387 */ /* 0x0001e80000100800 */
[----:B------:R-:W4:Y:S01]  /*18380*/  LDL.LU R19, [R1+0x28] ;  /* 0x0000280001137983 */ /* 0x000f220000300800 */
[----:B0-----:R-:W-:-:S02]  /*18390*/  LEA.HI.X.SX32 R9, R29, R4, 0x1, P2 ;  /* 0x000000041d097211 */ /* 0x001fc400010f0eff */
[----:B------:R-:W-:-:S05]  /*183a0*/  LEA R10, P1, R0, R3, 0x1 ;  /* 0x00000003000a7211 */ /* 0x000fca00078208ff */
[----:B------:R0:W-:Y:S04]  /*183b0*/  STL [R1+0xc5c], R10 ;  /* 0x000c5c0a01007387 */ /* 0x0001e80000100800 */
[----:B------:R-:W4:Y:S04]  /*183c0*/  LDL.LU R12, [R1+0x24] ;  /* 0x00002400010c7983 */ /* 0x000f280000300800 */
[----:B------:R1:W-:Y:S04]  /*183d0*/  STL [R1+0xc28], R9 ;  /* 0x000c280901007387 */ /* 0x0003e80000100800 */
[----:B------:R-:W4:Y:S01]  /*183e0*/  LDL.LU R29, [R1+0x20] ;  /* 0x00002000011d7983 */ /* 0x000f220000300800 */
[----:B0-----:R-:W-:-:S02]  /*183f0*/  LEA R10, P2, R28, R3, 0x1 ;  /* 0x000000031c0a7211 */ /* 0x001fc400078408ff */
[----:B-1----:R-:W-:-:S03]  /*18400*/  LEA.HI.X.SX32 R9, R8, R4, 0x1, P3 ;  /* 0x0000000408097211 */ /* 0x002fc600018f0eff */
[----:B------:R0:W-:Y:S04]  /*18410*/  STL [R1+0xc64], R10 ;  /* 0x000c640a01007387 */ /* 0x0001e80000100800 */
[----:B------:R-:W4:Y:S04]  /*18420*/  LDL.LU R15, [R1+0x1c] ;  /* 0x00001c00010f7983 */ /* 0x000f280000300800 */
[----:B------:R1:W-:Y:S04]  /*18430*/  STL [R1+0xc30], R9 ;  /* 0x000c300901007387 */ /* 0x0003e80000100800 */
[----:B------:R-:W4:Y:S01]  /*18440*/  LDL.LU R11, [R1+0x18] ;  /* 0x00001800010b7983 */ /* 0x000f220000300800 */
[----:B------:R-:W-:-:S02]  /*18450*/  LEA.HI.X.SX32 R7, R7, R4, 0x1, P4 ;  /* 0x0000000407077211 */ /* 0x000fc400020f0eff */
[----:B------:R-:W-:-:S05]  /*18460*/  LEA R8, P3, R27, R3, 0x1 ;  /* 0x000000031b087211 */ /* 0x000fca00078608ff */
[----:B------:R1:W-:Y:S04]  /*18470*/  STL [R1+0xc6c], R8 ;  /* 0x000c6c0801007387 */ /* 0x0003e80000100800 */
[----:B0-----:R-:W4:Y:S04]  /*18480*/  LDL.LU R10, [R1+0x14] ;  /* 0x00001400010a7983 */ /* 0x001f280000300800 */
[----:B------:R0:W-:Y:S04]  /*18490*/  STL [R1+0xc38], R7 ;  /* 0x000c380701007387 */ /* 0x0001e80000100800 */
[----:B-1----:R-:W4:Y:S01]  /*184a0*/  LDL.LU R9, [R1+0x10] ;  /* 0x0000100001097983 */ /* 0x002f220000300800 */
[----:B------:R-:W-:-:S02]  /*184b0*/  LEA R8, P4, R26, R3, 0x1 ;  /* 0x000000031a087211 */ /* 0x000fc400078808ff */
[----:B0-----:R-:W-:-:S03]  /*184c0*/  LEA.HI.X.SX32 R7, R6, R4, 0x1, P5 ;  /* 0x0000000406077211 */ /* 0x001fc600028f0eff */
[----:B------:R0:W-:Y:S04]  /*184d0*/  STL [R1+0xc74], R8 ;  /* 0x000c740801007387 */ /* 0x0001e80000100800 */
[----:B0-----:R-:W4:Y:S04]  /*184e0*/  LDL.LU R8, [R1+0xc] ;  /* 0x00000c0001087983 */ /* 0x001f280000300800 */
[----:B------:R0:W-:Y:S04]  /*184f0*/  STL [R1+0xc40], R7 ;  /* 0x000c400701007387 */ /* 0x0001e80000100800 */
[----:B0-----:R-:W4:Y:S01]  /*18500*/  LDL.LU R7, [R1+0x8] ;  /* 0x0000080001077983 */ /* 0x001f220000300800 */
[----:B-----5:R-:W-:-:S05]  /*18510*/  LEA R6, P5, R25, R3, 0x1 ;  /* 0x0000000319067211 */ /* 0x020fca00078a08ff */
[----:B------:R0:W-:Y:S04]  /*18520*/  STL [R1+0xc7c], R6 ;  /* 0x000c7c0601007387 */ /* 0x0001e80000100800 */
[----:B0-----:R-:W5:Y:S01]  /*18530*/  LDL.LU R6, [R1+0x4] ;  /* 0x0000040001067983 */ /* 0x001f620000300800 */
[-C--:B------:R-:W-:Y:S02]  /*18540*/  LEA.HI.X.SX32 R5, R5, R4.reuse, 0x1, P6 ;  /* 0x0000000405057211 */ /* 0x080fe400030f0eff */
[----:B------:R-:W-:-:S03]  /*18550*/  LEA.HI.X.SX32 R18, R18, R4, 0x1, P0 ;  /* 0x0000000412127211 */ /* 0x000fc600000f0eff */
[----:B------:R2:W-:Y:S01]  /*18560*/  STL [R1+0xc48], R5 ;  /* 0x000c480501007387 */ /* 0x0005e20000100800 */
[-C--:B------:R-:W-:Y:S02]  /*18570*/  LEA.HI.X.SX32 R28, R28, R4.reuse, 0x1, P2 ;  /* 0x000000041c1c7211 */ /* 0x080fe400010f0eff */
[-C--:B------:R-:W-:Y:S02]  /*18580*/  LEA.HI.X.SX32 R27, R27, R4.reuse, 0x1, P3 ;  /* 0x000000041b1b7211 */ /* 0x080fe400018f0eff */
[----:B------:R-:W-:Y:S02]  /*18590*/  LEA.HI.X.SX32 R26, R26, R4, 0x1, P4 ;  /* 0x000000041a1a7211 */ /* 0x000fe400020f0eff */
[----:B--2---:R-:W-:-:S05]  /*185a0*/  LEA R5, P6, R24, R3, 0x1 ;  /* 0x0000000318057211 */ /* 0x004fca00078c08ff */
[----:B------:R0:W-:Y:S04]  /*185b0*/  STL [R1+0xc84], R5 ;  /* 0x000c840501007387 */ /* 0x0001e80000100800 */
[----:B0-----:R-:W2:Y:S04]  /*185c0*/  LDL.LU R5, [R1] ;  /* 0x0000000001057983 */ /* 0x001ea80000300800 */
[----:B------:R0:W-:Y:S02]  /*185d0*/  STL [R1+0xc50], R18 ;  /* 0x000c501201007387 */ /* 0x0001e40000100800 */
[----:B0-----:R-:W-:-:S05]  /*185e0*/  LEA R18, P0, R23, R3, 0x1 ;  /* 0x0000000317127211 */ /* 0x001fca00078008ff */
[----:B------:R0:W-:Y:S02]  /*185f0*/  STL [R1+0xc8c], R18 ;  /* 0x000c8c1201007387 */ /* 0x0001e40000100800 */
[----:B0-----:R-:W-:Y:S02]  /*18600*/  LEA.HI.X.SX32 R18, R0, R4, 0x1, P1 ;  /* 0x0000000400127211 */ /* 0x001fe400008f0eff */
[----:B------:R-:W2:Y:S04]  /*18610*/  LDL.LU R0, [R1+0x39c] ;  /* 0x00039c0001007983 */ /* 0x000ea80000300800 */
[----:B------:R3:W-:Y:S02]  /*18620*/  STL [R1+0xc58], R18 ;  /* 0x000c581201007387 */ /* 0x0007e40000100800 */
[----:B---3--:R-:W-:-:S05]  /*18630*/  LEA R18, P1, R21, R3, 0x1 ;  /* 0x0000000315127211 */ /* 0x008fca00078208ff */
[----:B------:R0:W-:Y:S04]  /*18640*/  STL [R1+0xc94], R18 ;  /* 0x000c941201007387 */ /* 0x0001e80000100800 */
[----:B0-----:R-:W3:Y:S04]  /*18650*/  LDL.LU R18, [R1+0xe2c] ;  /* 0x000e2c0001127983 */ /* 0x001ee80000300800 */
[----:B------:R4:W-:Y:S02]  /*18660*/  STL [R1+0xc60], R28 ;  /* 0x000c601c01007387 */ /* 0x0009e40000100800 */
[----:B----4-:R-:W-:-:S05]  /*18670*/  LEA R28, P2, R20, R3, 0x1 ;  /* 0x00000003141c7211 */ /* 0x010fca00078408ff */
[----:B------:R0:W-:Y:S04]  /*18680*/  STL [R1+0xc9c], R28 ;  /* 0x000c9c1c01007387 */ /* 0x0001e80000100800 */
[----:B0-----:R-:W4:Y:S04]  /*18690*/  LDL.LU R28, [R1+0xe28] ;  /* 0x000e2800011c7983 */ /* 0x001f280000300800 */
[----:B------:R0:W-:Y:S02]  /*186a0*/  STL [R1+0xc68], R27 ;  /* 0x000c681b01007387 */ /* 0x0001e40000100800 */
[----:B0-----:R-:W-:-:S05]  /*186b0*/  LEA R27, P3, R22, R3, 0x1 ;  /* 0x00000003161b7211 */ /* 0x001fca00078608ff */
[----:B------:R0:W-:Y:S01]  /*186c0*/  STL [R1+0xca4], R27 ;  /* 0x000ca41b01007387 */ /* 0x0001e20000100800 */
[----:B------:R-:W-:-:S03]  /*186d0*/  LEA.HI.X.SX32 R25, R25, R4, 0x1, P5 ;  /* 0x0000000419197211 */ /* 0x000fc600028f0eff */
[----:B0-----:R-:W2:Y:S04]  /*186e0*/  LDL.LU R27, [R1+0xe24] ;  /* 0x000e2400011b7983 */ /* 0x001ea80000300800 */
[----:B------:R0:W-:Y:S02]  /*186f0*/  STL [R1+0xc70], R26 ;  /* 0x000c701a01007387 */ /* 0x0001e40000100800 */
[----:B0-----:R-:W-:-:S05]  /*18700*/  LEA R26, P4, R19, R3, 0x1 ;  /* 0x00000003131a7211 */ /* 0x001fca00078808ff */
[----:B------:R0:W-:Y:S01]  /*18710*/  STL [R1+0xcac], R26 ;  /* 0x000cac1a01007387 */ /* 0x0001e20000100800 */
[----:B------:R-:W-:-:S03]  /*18720*/  LEA.HI.X.SX32 R24, R24, R4, 0x1, P6 ;  /* 0x0000000418187211 */ /* 0x000fc600030f0eff */
[----:B0-----:R-:W3:Y:S04]  /*18730*/  LDL.LU R26, [R1+0xe20] ;  /* 0x000e2000011a7983 */ /* 0x001ee80000300800 */
        /* <DEDUP_REMOVED lines=37> */
[----:B------:R0:W-:Y:S04]  /*18990*/  STL [R1+0xcec], R12 ;  /* 0x000cec0c01007387 */ /* 0x0001e80000100800 */
[----:B0-----:R-:W3:Y:S04]  /*189a0*/  LDL.LU R12, [R1+0xe00] ;  /* 0x000e0000010c7983 */ /* 0x001ee80000300800 */
[----:B------:R5:W-:Y:S02]  /*189b0*/  STL [R1+0xcb8], R29 ;  /* 0x000cb81d01007387 */ /* 0x000be40000100800 */
[----:B-----5:R-:W-:-:S05]  /*189c0*/  LEA R29, P6, R6, R3, 0x1 ;  /* 0x00000003061d7211 */ /* 0x020fca00078c08ff */
[----:B------:R0:W-:Y:S04]  /*189d0*/  STL [R1+0xcf4], R29 ;  /* 0x000cf41d01007387 */ /* 0x0001e80000100800 */
[----:B0-----:R-:W5:Y:S01]  /*189e0*/  LDL.LU R29, [R1+0xdfc] ;  /* 0x000dfc00011d7983 */ /* 0x001f620000300800 */
[----:B------:R-:W-:-:S05]  /*189f0*/  LEA.HI.X.SX32 R15, R15, R4, 0x1, P0 ;  /* 0x000000040f0f7211 */ /* 0x000fca00000f0eff */
[----:B------:R2:W-:Y:S01]  /*18a00*/  STL [R1+0xcc0], R15 ;  /* 0x000cc00f01007387 */ /* 0x0005e20000100800 */
[----:B------:R-:W-:Y:S02]  /*18a10*/  LEA.HI.X.SX32 R10, R10, R4, 0x1, P2 ;  /* 0x000000040a0a7211 */ /* 0x000fe400010f0eff */
[----:B--2---:R-:W-:Y:S01]  /*18a20*/  LEA R15, P0, R5, R3, 0x1 ;  /* 0x00000003050f7211 */ /* 0x004fe200078008ff */
[----:B------:R-:W-:-:S04]  /*18a30*/  IMAD R2, R2, UR12, RZ ;  /* 0x0000000c02027c24 */ /* 0x000fc8000f8e02ff */
[----:B------:R0:W-:Y:S02]  /*18a40*/  STL [R1+0xcfc], R15 ;  /* 0x000cfc0f01007387 */ /* 0x0001e40000100800 */
[----:B0-----:R-:W-:-:S05]  /*18a50*/  LEA.HI.X.SX32 R15, R11, R4, 0x1, P1 ;  /* 0x000000040b0f7211 */ /* 0x001fca00008f0eff */
[----:B------:R0:W-:Y:S01]  /*18a60*/  STL [R1+0xcc8], R15 ;  /* 0x000cc80f01007387 */ /* 0x0001e20000100800 */
[----:B------:R-:W-:Y:S02]  /*18a70*/  LEA.HI.X.SX32 R7, R7, R4, 0x1, P5 ;  /* 0x0000000407077211 */ /* 0x000fe400028f0eff */
[-C--:B0-----:R-:W-:Y:S02]  /*18a80*/  LEA R15, P2, R0, R3.reuse, 0x1 ;  /* 0x00000003000f7211 */ /* 0x081fe400078408ff */
[----:B-----5:R-:W-:-:S05]  /*18a90*/  LEA R11, P1, R29, R3, 0x1 ;  /* 0x000000031d0b7211 */ /* 0x020fca00078208ff */
[----:B------:R0:W-:Y:S04]  /*18aa0*/  STL [R1+0xd04], R11 ;  /* 0x000d040b01007387 */ /* 0x0001e80000100800 */
[----:B------:R1:W-:Y:S01]  /*18ab0*/  STL [R1+0xcd0], R10 ;  /* 0x000cd00a01007387 */ /* 0x0003e20000100800 */
[-C--:B0-----:R-:W-:Y:S02]  /*18ac0*/  LEA.HI.X.SX32 R11, R9, R4.reuse, 0x1, P3 ;  /* 0x00000004090b7211 */ /* 0x081fe400018f0eff */
[----:B------:R-:W-:Y:S02]  /*18ad0*/  LEA.HI.X.SX32 R9, R8, R4, 0x1, P4 ;  /* 0x0000000408097211 */ /* 0x000fe400020f0eff */
[-C--:B-1----:R-:W-:Y:S01]  /*18ae0*/  LEA R10, P3, R2, R3.reuse, 0x1 ;  /* 0x00000003020a7211 */ /* 0x082fe200078608ff */
[----:B------:R-:W-:Y:S01]  /*18af0*/  STL [R1+0xd6c], R15 ;  /* 0x000d6c0f01007387 */ /* 0x000fe20000100800 */
[----:B---3--:R-:W-:-:S03]  /*18b00*/  LEA R8, P4, R19, R3, 0x1 ;  /* 0x0000000313087211 */ /* 0x008fc600078808ff */
[----:B------:R-:W-:Y:S04]  /*18b10*/  STL [R1+0xcd8], R11 ;  /* 0x000cd80b01007387 */ /* 0x000fe80000100800 */
[----:B------:R-:W-:Y:S04]  /*18b20*/  STL [R1+0xd0c], R10 ;  /* 0x000d0c0a01007387 */ /* 0x000fe80000100800 */
[----:B------:R0:W-:Y:S04]  /*18b30*/  STL [R1+0xce0], R9 ;  /* 0x000ce00901007387 */ /* 0x0001e80000100800 */
[----:B------:R1:W-:Y:S04]  /*18b40*/  STL [R1+0xd14], R8 ;  /* 0x000d140801007387 */ /* 0x0003e80000100800 */
[----:B------:R2:W-:Y:S01]  /*18b50*/  STL [R1+0xce8], R7 ;  /* 0x000ce80701007387 */ /* 0x0005e20000100800 */
[----:B0-----:R-:W-:-:S02]  /*18b60*/  LEA R9, P5, R22, R3, 0x1 ;  /* 0x0000000316097211 */ /* 0x001fc400078a08ff */
[----:B-1----:R-:W-:-:S03]  /*18b70*/  LEA.HI.X.SX32 R8, R6, R4, 0x1, P6 ;  /* 0x0000000406087211 */ /* 0x002fc600030f0eff */
[----:B------:R-:W-:Y:S01]  /*18b80*/  STL [R1+0xd1c], R9 ;  /* 0x000d1c0901007387 */ /* 0x000fe20000100800 */
[----:B------:R-:W-:Y:S02]  /*18b90*/  LEA.HI.X.SX32 R6, R5, R4, 0x1, P0 ;  /* 0x0000000405067211 */ /* 0x000fe400000f0eff */
[-C--:B--2---:R-:W-:Y:S01]  /*18ba0*/  LEA R7, P6, R20, R3.reuse, 0x1 ;  /* 0x0000000314077211 */ /* 0x084fe200078c08ff */
[----:B------:R-:W-:Y:S01]  /*18bb0*/  STL [R1+0xcf0], R8 ;  /* 0x000cf00801007387 */ /* 0x000fe20000100800 */
[----:B------:R-:W-:-:S03]  /*18bc0*/  LEA R5, P0, R21, R3, 0x1 ;  /* 0x0000000315057211 */ /* 0x000fc600078008ff */
[----:B------:R0:W-:Y:S04]  /*18bd0*/  STL [R1+0xd24], R7 ;  /* 0x000d240701007387 */ /* 0x0001e80000100800 */
[----:B0-----:R-:W2:Y:S04]  /*18be0*/  LDL.LU R7, [R1+0x348] ;  /* 0x0003480001077983 */ /* 0x001ea80000300800 */
[----:B------:R0:W-:Y:S04]  /*18bf0*/  STL [R1+0xcf8], R6 ;  /* 0x000cf80601007387 */ /* 0x0001e80000100800 */
[----:B------:R1:W-:Y:S01]  /*18c00*/  STL [R1+0xd2c], R5 ;  /* 0x000d2c0501007387 */ /* 0x0003e20000100800 */
[----:B0-----:R-:W-:-:S02]  /*18c10*/  LEA.HI.X.SX32 R6, R29, R4, 0x1, P1 ;  /* 0x000000041d067211 */ /* 0x001fc400008f0eff */
[----:B------:R-:W-:Y:S02]  /*18c20*/  LEA R8, P1, R23, R3, 0x1 ;  /* 0x0000000317087211 */ /* 0x000fe400078208ff */
[-C--:B-1----:R-:W-:Y:S01]  /*18c30*/  LEA.HI.X.SX32 R5, R0, R4.reuse, 0x1, P2 ;  /* 0x0000000400057211 */ /* 0x082fe200010f0eff */
[----:B------:R0:W-:Y:S01]  /*18c40*/  STL [R1+0xd00], R6 ;  /* 0x000d000601007387 */ /* 0x0001e20000100800 */
[----:B------:R-:W-:-:S03]  /*18c50*/  LEA.HI.X.SX32 R0, R2, R4, 0x1, P3 ;  /* 0x0000000402007211 */ /* 0x000fc600018f0eff */
[----:B------:R-:W-:Y:S01]  /*18c60*/  STL [R1+0xd34], R8 ;  /* 0x000d340801007387 */ /* 0x000fe20000100800 */
[----:B------:R-:W-:-:S03]  /*18c70*/  LEA.HI.X.SX32 R2, R19, R4, 0x1, P4 ;  /* 0x0000000413027211 */ /* 0x000fc600020f0eff */
[----:B------:R1:W-:Y:S01]  /*18c80*/  STL [R1+0xd68], R5 ;  /* 0x000d680501007387 */ /* 0x0003e20000100800 */
[----:B0-----:R-:W-:-:S05]  /*18c90*/  LEA R6, P2, R24, R3, 0x1 ;  /* 0x0000000318067211 */ /* 0x001fca00078408ff */
[----:B------:R0:W-:Y:S01]  /*18ca0*/  STL [R1+0xd3c], R6 ;  /* 0x000d3c0601007387 */ /* 0x0001e20000100800 */
[----:B-1----:R-:W-:-:S03]  /*18cb0*/  LEA R5, P3, R25, R3, 0x1 ;  /* 0x0000000319057211 */ /* 0x002fc600078608ff */
[----:B------:R1:W-:Y:S04]  /*18cc0*/  STL [R1+0xd08], R0 ;  /* 0x000d080001007387 */ /* 0x0003e80000100800 */
[----:B------:R-:W-:Y:S04]  /*18cd0*/  STL [R1+0xd44], R5 ;  /* 0x000d440501007387 */ /* 0x000fe80000100800 */
[----:B0-----:R-:W3:Y:S01]  /*18ce0*/  LDL.LU R6, [R1+0x404] ;  /* 0x0004040001067983 */ /* 0x001ee20000300800 */
[----:B-1----:R-:W-:-:S03]  /*18cf0*/  LEA R0, P4, R26, R3, 0x1 ;  /* 0x000000031a007211 */ /* 0x002fc600078808ff */
[----:B------:R0:W-:Y:S04]  /*18d00*/  STL [R1+0xd10], R2 ;  /* 0x000d100201007387 */ /* 0x0001e80000100800 */
[----:B------:R-:W5:Y:S04]  /*18d10*/  LDL.LU R9, [R1+0x408] ;  /* 0x0004080001097983 */ /* 0x000f680000300800 */
[----:B------:R1:W-:Y:S04]  /*18d20*/  STL [R1+0xd4c], R0 ;  /* 0x000d4c0001007387 */ /* 0x0003e80000100800 */
[----:B------:R-:W5:Y:S01]  /*18d30*/  LDL.LU R8, [R1+0x400] ;  /* 0x0004000001087983 */ /* 0x000f620000300800 */
[----:B0-----:R-:W-:-:S02]  /*18d40*/  LEA.HI.X.SX32 R2, R20, R4, 0x1, P6 ;  /* 0x0000000414027211 */ /* 0x001fc400030f0eff */
[----:B-1----:R-:W-:Y:S02]  /*18d50*/  LEA.HI.X.SX32 R0, R22, R4, 0x1, P5 ;  /* 0x0000000416007211 */ /* 0x002fe400028f0eff */
[----:B------:R-:W-:-:S03]  /*18d60*/  LEA R5, P5, R27, R3, 0x1 ;  /* 0x000000031b057211 */ /* 0x000fc600078a08ff */
[----:B------:R4:W-:Y:S01]  /*18d70*/  STL [R1+0xd18], R0 ;  /* 0x000d180001007387 */ /* 0x0009e20000100800 */
[----:B------:R-:W-:-:S03]  /*18d80*/  IMAD R17, R17, UR12, RZ ;  /* 0x0000000c11117c24 */ /* 0x000fc6000f8e02ff */
[----:B------:R0:W-:Y:S04]  /*18d90*/  STL [R1+0xd50], R5 ;  /* 0x000d500501007387 */ /* 0x0001e80000100800 */
[----:B------:R1:W-:Y:S01]  /*18da0*/  STL [R1+0xd20], R2 ;  /* 0x000d200201007387 */ /* 0x0003e20000100800 */
[----:B----4-:R-:W-:Y:S02]  /*18db0*/  LEA R0, P6, R28, R3, 0x1 ;  /* 0x000000031c007211 */ /* 0x010fe400078c08ff */
[----:B0-----:R-:W-:-:S03]  /*18dc0*/  LEA.HI.X.SX32 R5, R21, R4, 0x1, P0 ;  /* 0x0000000415057211 */ /* 0x001fc600000f0eff */
[----:B------:R0:W-:Y:S01]  /*18dd0*/  STL [R1+0xd54], R0 ;  /* 0x000d540001007387 */ /* 0x0001e20000100800 */
[----:B-1----:R-:W-:-:S03]  /*18de0*/  LEA R2, P0, R18, R3, 0x1 ;  /* 0x0000000312027211 */ /* 0x002fc600078008ff */
[----:B------:R1:W-:Y:S01]  /*18df0*/  STL [R1+0xd28], R5 ;  /* 0x000d280501007387 */ /* 0x0003e20000100800 */
[----:B------:R-:W-:-:S03]  /*18e00*/  IMAD R16, R16, UR12, RZ ;  /* 0x0000000c10107c24 */ /* 0x000fc6000f8e02ff */
[----:B------:R4:W-:Y:S01]  /*18e10*/  STL [R1+0xd58], R2 ;  /* 0x000d580201007387 */ /* 0x0009e20000100800 */
[----:B0-----:R-:W-:Y:S01]  /*18e20*/  LEA.HI.X.SX32 R0, R23, R4, 0x1, P1 ;  /* 0x0000000417007211 */ /* 0x001fe200008f0eff */
[----:B------:R-:W-:Y:S01]  /*18e30*/  IMAD R14, R14, UR12, RZ ;  /* 0x0000000c0e0e7c24 */ /* 0x000fe2000f8e02ff */
[----:B-1----:R-:W-:-:S03]  /*18e40*/  LEA R5, P1, R17, R3, 0x1 ;  /* 0x0000000311057211 */ /* 0x002fc600078208ff */
[----:B------:R0:W-:Y:S01]  /*18e50*/  STL [R1+0xd30], R0 ;  /* 0x000d300001007387 */ /* 0x0001e20000100800 */
[----:B----4-:R-:W-:-:S03]  /*18e60*/  LEA.HI.X.SX32 R2, R24, R4, 0x1, P2 ;  /* 0x0000000418027211 */ /* 0x010fc600010f0eff */
[----:B------:R1:W-:Y:S01]  /*18e70*/  STL [R1+0xd5c], R5 ;  /* 0x000d5c0501007387 */ /* 0x0003e20000100800 */
[----:B------:R-:W-:-:S03]  /*18e80*/  IMAD R13, R13, UR12, RZ ;  /* 0x0000000c0d0d7c24 */ /* 0x000fc6000f8e02ff */
[----:B------:R4:W-:Y:S01]  /*18e90*/  STL [R1+0xd38], R2 ;  /* 0x000d380201007387 */ /* 0x0009e20000100800 */
[----:B0-----:R-:W-:Y:S02]  /*18ea0*/  LEA R0, P2, R16, R3, 0x1 ;  /* 0x0000000310007211 */ /* 0x001fe400078408ff */
[----:B-1----:R-:W-:-:S03]  /*18eb0*/  LEA.HI.X.SX32 R5, R25, R4, 0x1, P3 ;  /* 0x0000000419057211 */ /* 0x002fc600018f0eff */
[----:B------:R0:W-:Y:S01]  /*18ec0*/  STL [R1+0xd60], R0 ;  /* 0x000d600001007387 */ /* 0x0001e20000100800 */
[----:B----4-:R-:W-:-:S03]  /*18ed0*/  LEA R2, P3, R14, R3, 0x1 ;  /* 0x000000030e027211 */ /* 0x010fc600078608ff */
[----:B------:R1:W-:Y:S04]  /*18ee0*/  STL [R1+0xd40], R5 ;  /* 0x000d400501007387 */ /* 0x0003e80000100800 */
[----:B------:R4:W-:Y:S01]  /*18ef0*/  STL [R1+0xd64], R2 ;  /* 0x000d640201007387 */ /* 0x0009e20000100800 */
[-C--:B0-----:R-:W-:Y:S02]  /*18f00*/  LEA.HI.X.SX32 R0, R26, R4.reuse, 0x1, P4 ;  /* 0x000000041a007211 */ /* 0x081fe400020f0eff */
[----:B------:R-:W-:Y:S02]  /*18f10*/  LEA R3, P4, R13, R3, 0x1 ;  /* 0x000000030d037211 */ /* 0x000fe400078808ff */
[-C--:B-1----:R-:W-:Y:S01]  /*18f20*/  LEA.HI.X.SX32 R5, R28, R4.reuse, 0x1, P6 ;  /* 0x000000041c057211 */ /* 0x082fe200030f0eff */
[----:B------:R-:W-:Y:S01]  /*18f30*/  STL [R1+0xd48], R0 ;  /* 0x000d480001007387 */ /* 0x000fe20000100800 */
[----:B----4-:R-:W-:-:S03]  /*18f40*/  LEA.HI.X.SX32 R2, R27, R4, 0x1, P5 ;  /* 0x000000041b027211 */ /* 0x010fc600028f0eff */
[----:B------:R-:W-:Y:S04]  /*18f50*/  STL [R1+0x5e0], R3 ;  /* 0x0005e00301007387 */ /* 0x000fe80000100800 */
[----:B------:R-:W-:Y:S04]  /*18f60*/  STL [R1+0x5c8], R2 ;  /* 0x0005c80201007387 */ /* 0x000fe80000100800 */
[----:B------:R0:W-:Y:S02]  /*18f70*/  STL [R1+0x5cc], R5 ;  /* 0x0005cc0501007387 */ /* 0x0001e40000100800 */
[----:B0-----:R-:W0:Y:S01]  /*18f80*/  S2R R5, SR_TID.X ;  /* 0x0000000000057919 */ /* 0x001e220000002100 */
[----:B------:R-:W-:-:S02]  /*18f90*/  LEA.HI.X.SX32 R3, R18, R4, 0x1, P0 ;  /* 0x0000000412037211 */ /* 0x000fc400000f0eff */
[----:B------:R-:W-:-:S03]  /*18fa0*/  LEA.HI.X.SX32 R2, R17, R4, 0x1, P1 ;  /* 0x0000000411027211 */ /* 0x000fc600008f0eff */
[----:B------:R1:W-:Y:S01]  /*18fb0*/  STL [R1+0x5d0], R3 ;  /* 0x0005d00301007387 */ /* 0x0003e20000100800 */
[----:B------:R-:W-:-:S03]  /*18fc0*/  LEA R0, P5, R12, UR8, 0x1 ;  /* 0x000000080c007c11 */ /* 0x000fc6000f8a08ff */
[----:B------:R4:W-:Y:S01]  /*18fd0*/  STL [R1+0x5d4], R2 ;  /* 0x0005d40201007387 */ /* 0x0009e20000100800 */
[----:B------:R-:W-:Y:S01]  /*18fe0*/  IMAD R11, RZ, RZ, -UR6 ;  /* 0x80000006ff0b7e24 */ /* 0x000fe2000f8e02ff */
[-C--:B-1----:R-:W-:Y:S02]  /*18ff0*/  LEA.HI.X.SX32 R3, R16, R4.reuse, 0x1, P2 ;  /* 0x0000000410037211 */ /* 0x082fe400010f0eff */
[----:B----4-:R-:W-:Y:S02]  /*19000*/  LEA.HI.X.SX32 R2, R14, R4, 0x1, P3 ;  /* 0x000000040e027211 */ /* 0x010fe400018f0eff */
[----:B0-----:R-:W-:-:S04]  /*19010*/  SHF.R.U32.HI R5, RZ, 0x4, R5 ;  /* 0x00000004ff057819 */ /* 0x001fc80000011605 */
[----:B------:R-:W-:-:S04]  /*19020*/  SGXT.U32 R5, R5, 0x2 ;  /* 0x000000020505781a */ /* 0x000fc80000000000 */
[----:B------:R-:W-:Y:S01]  /*19030*/  LOP3.LUT R10, R5, 0x1c, RZ, 0xfc, !PT ;  /* 0x0000001c050a7812 */ /* 0x000fe200078efcff */
[----:B------:R-:W-:Y:S01]  /*19040*/  STL [R1+0x5d8], R3 ;  /* 0x0005d80301007387 */ /* 0x000fe20000100800 */
[----:B------:R-:W-:-:S03]  /*19050*/  LEA.HI.X.SX32 R4, R13, R4, 0x1, P4 ;  /* 0x000000040d047211 */ /* 0x000fc600020f0eff */
[----:B------:R-:W-:Y:S01]  /*19060*/  IMAD R10, R10, UR6, RZ ;  /* 0x000000060a0a7c24 */ /* 0x000fe2000f8e02ff */
[----:B------:R0:W-:Y:S04]  /*19070*/  STL [R1+0x5dc], R2 ;  /* 0x0005dc0201007387 */ /* 0x0001e80000100800 */
[----:B------:R1:W-:Y:S01]  /*19080*/  STL [R1+0x584], R4 ;  /* 0x0005840401007387 */ /* 0x0003e20000100800 */
[----:B0-----:R-:W-:Y:S02]  /*19090*/  LEA.HI.X.SX32 R2, R12, UR9, 0x1, P5 ;  /* 0x000000090c027c11 */ /* 0x001fe4000a8f0eff */
[----:B------:R-:W-:-:S05]  /*190a0*/  LEA R12, P4, R10, R0, 0x1 ;  /* 0x000000000a0c7211 */ /* 0x000fca00078808ff */
[----:B------:R0:W-:Y:S01]  /*190b0*/  STL [R1+0x58c], R12 ;  /* 0x00058c0c01007387 */ /* 0x0001e20000100800 */
[----:B------:R-:W-:Y:S02]  /*190c0*/  IMAD R5, R5, UR6, RZ ;  /* 0x0000000605057c24 */ /* 0x000fe4000f8e02ff */
[----:B--2---:R-:W-:-:S04]  /*190d0*/  IMAD R3, R11, 0x4, R7 ;  /* 0x000000040b037824 */ /* 0x004fc800078e0207 */
[----:B-1----:R-:W-:Y:S01]  /*190e0*/  IMAD R4, R11, 0x4, R3 ;  /* 0x000000040b047824 */ /* 0x002fe200078e0203 */
[-C--:B---3--:R-:W-:Y:S02]  /*190f0*/  LEA R11, P5, R6, R0.reuse, 0x1 ;  /* 0x00000000060b7211 */ /* 0x088fe400078a08ff */
[----:B-----5:R-:W-:-:S03]  /*19100*/  LEA R13, P3, R9, R0, 0x1 ;  /* 0x00000000090d7211 */ /* 0x020fc600078608ff */
[----:B------:R-:W-:Y:S01]  /*19110*/  STL [R1+0x594], R11 ;  /* 0x0005940b01007387 */ /* 0x000fe20000100800 */
[----:B0-----:R-:W-:-:S03]  /*19120*/  LEA R12, P2, R8, R0, 0x1 ;  /* 0x00000000080c7211 */ /* 0x001fc600078408ff */
[----:B------:R-:W-:Y:S04]  /*19130*/  STL [R1+0x59c], R13 ;  /* 0x00059c0d01007387 */ /* 0x000fe80000100800 */
[----:B------:R0:W-:Y:S02]  /*19140*/  STL [R1+0x5a4], R12 ;  /* 0x0005a40c01007387 */ /* 0x0001e40000100800 */
[-C--:B0-----:R-:W-:Y:S02]  /*19150*/  LEA.HI.X.SX32 R12, R10, R2.reuse, 0x1, P4 ;  /* 0x000000020a0c7211 */ /* 0x081fe400020f0eff */
[----:B------:R-:W-:Y:S02]  /*19160*/  LEA.HI.X.SX32 R10, R6, R2, 0x1, P5 ;  /* 0x00000002060a7211 */ /* 0x000fe400028f0eff */
[----:B------:R-:W0:Y:S01]  /*19170*/  S2R R6, SR_TID.X ;  /* 0x0000000000067919 */ /* 0x000e220000002100 */
[----:B------:R-:W-:-:S02]  /*19180*/  LEA R11, P1, R7, R0, 0x1 ;  /* 0x00000000070b7211 */ /* 0x000fc400078208ff */
[----:B------:R-:W-:-:S03]  /*19190*/  LEA R13, P0, R3, R0, 0x1 ;  /* 0x00000000030d7211 */ /* 0x000fc600078008ff */
[----:B------:R1:W-:Y:S01]  /*191a0*/  STL [R1+0x5ac], R11 ;  /* 0x0005ac0b01007387 */ /* 0x0003e20000100800 */
[----:B------:R-:W-:-:S03]  /*191b0*/  LEA.HI.X.SX32 R9, R9, R2, 0x1, P3 ;  /* 0x0000000209097211 */ /* 0x000fc600018f0eff */
[----:B------:R-:W-:Y:S01]  /*191c0*/  STL [R1+0x5b4], R13 ;  /* 0x0005b40d01007387 */ /* 0x000fe20000100800 */
[-C--:B-1----:R-:W-:Y:S02]  /*191d0*/  LEA R11, P4, R4, R0.reuse, 0x1 ;  /* 0x00000000040b7211 */ /* 0x082fe400078808ff */
[----:B------:R-:W-:Y:S01]  /*191e0*/  LEA R0, P5, R5, R0, 0x1 ;  /* 0x0000000005007211 */ /* 0x000fe200078a08ff */
[----:B------:R-:W-:Y:S01]  /*191f0*/  STL [R1+0x588], R12 ;  /* 0x0005880c01007387 */ /* 0x000fe20000100800 */
[----:B------:R-:W-:-:S03]  /*19200*/  LEA.HI.X.SX32 R8, R8, R2, 0x1, P2 ;  /* 0x0000000208087211 */ /* 0x000fc600010f0eff */
[----:B------:R-:W-:Y:S04]  /*19210*/  STL [R1+0x5bc], R11 ;  /* 0x0005bc0b01007387 */ /* 0x000fe80000100800 */
[----:B------:R-:W-:Y:S04]  /*19220*/  STL [R1+0x590], R10 ;  /* 0x0005900a01007387 */ /* 0x000fe80000100800 */
[----:B------:R1:W-:Y:S01]  /*19230*/  STL [R1+0x5c4], R0 ;  /* 0x0005c40001007387 */ /* 0x0003e20000100800 */
[-C--:B------:R-:W-:Y:S02]  /*19240*/  LEA.HI.X.SX32 R3, R3, R2.reuse, 0x1, P0 ;  /* 0x0000000203037211 */ /* 0x080fe400000f0eff */
[----:B0-----:R-:W-:Y:S01]  /*19250*/  LOP3.LUT R6, R6, 0x20, RZ, 0xc0, !PT ;  /* 0x0000002006067812 */ /* 0x001fe200078ec0ff */
[----:B------:R-:W-:Y:S01]  /*19260*/  STL [R1+0x598], R9 ;  /* 0x0005980901007387 */ /* 0x000fe20000100800 */
[----:B------:R-:W-:-:S02]  /*19270*/  LEA.HI.X.SX32 R4, R4, R2, 0x1, P4 ;  /* 0x0000000204047211 */ /* 0x000fc400020f0eff */
[-C--:B-1----:R-:W-:Y:S01]  /*19280*/  LEA.HI.X.SX32 R0, R7, R2.reuse, 0x1, P1 ;  /* 0x0000000207007211 */ /* 0x082fe200008f0eff */
[----:B------:R-:W-:Y:S04]  /*19290*/  STL [R1+0x5a0], R8 ;  /* 0x0005a00801007387 */ /* 0x000fe80000100800 */
[----:B------:R0:W-:Y:S04]  /*192a0*/  STL [R1+0x5a8], R0 ;  /* 0x0005a80001007387 */ /* 0x0001e80000100800 */
[----:B------:R1:W-:Y:S01]  /*192b0*/  STL [R1+0x5b0], R3 ;  /* 0x0005b00301007387 */ /* 0x0003e20000100800 */
[----:B0-----:R-:W-:-:S03]  /*192c0*/  LEA.HI.X.SX32 R0, R5, R2, 0x1, P5 ;  /* 0x0000000205007211 */ /* 0x001fc600028f0eff */
[----:B------:R-:W-:Y:S01]  /*192d0*/  STL [R1+0x5b8], R4 ;  /* 0x0005b80401007387 */ /* 0x000fe20000100800 */
[----:B-1----:R-:W-:-:S03]  /*192e0*/  IMAD.SHL.U32 R3, R6, 0x10, RZ ;  /* 0x0000001006037824 */ /* 0x002fc600078e00ff */
[----:B------:R0:W-:Y:S04]  /*192f0*/  STL [R1+0x5c0], R0 ;  /* 0x0005c00001007387 */ /* 0x0001e80000100800 */
[----:B------:R-:W-:Y:S04]  /*19300*/  STL [R1+0x1a0], RZ ;  /* 0x0001a0ff01007387 */ /* 0x000fe80000100800 */
[----:B------:R-:W-:Y:S04]  /*19310*/  STL [R1+0x1a4], RZ ;  /* 0x0001a4ff01007387 */ /* 0x000fe80000100800 */
[----:B------:R1:W-:Y:S04]  /*19320*/  STL [R1+0xdf0], R3 ;  /* 0x000df00301007387 */ /* 0x0003e80000100800 */
        /* <DEDUP_REMOVED lines=88> */
[----:B------:R2:W-:Y:S01]  /*198b0*/  STL [R1+0x448], RZ ;  /* 0x000448ff01007387 */ /* 0x0005e20000100800 */
[----:B------:R-:W-:-:S02]  /*198c0*/  USHF.R.S32.HI UR8, URZ, 0x1f, UR4 ;  /* 0x0000001fff087899 */ /* 0x000fc40008011404 */
[----:B------:R-:W-:Y:S02]  /*198d0*/  USHF.L.U32 UR6, UR6, 0x5, URZ ;  /* 0x0000000506067899 */ /* 0x000fe400080006ff */
[----:B------:R-:W-:Y:S02]  /*198e0*/  USHF.L.U32 UR7, UR7, 0x5, URZ ;  /* 0x0000000507077899 */ /* 0x000fe400080006ff */
[----:B------:R-:W-:Y:S02]  /*198f0*/  ULEA.HI UR8, UR8, UR4, URZ, 0x5 ;  /* 0x0000000408087291 */ /* 0x000fe4000f8f28ff */
[----:B------:R-:W-:Y:S02]  /*19900*/  USHF.R.S32.HI UR4, URZ, 0x1f, UR6 ;  /* 0x0000001fff047899 */ /* 0x000fe40008011406 */
[----:B------:R-:W-:Y:S02]  /*19910*/  USHF.R.S32.HI UR9, URZ, 0x1f, UR7 ;  /* 0x0000001fff097899 */ /* 0x000fe40008011407 */
[----:B------:R-:W-:-:S02]  /*19920*/  USHF.L.U32 UR13, UR6, 0x1, URZ ;  /* 0x00000001060d7899 */ /* 0x000fc400080006ff */
[----:B------:R-:W-:Y:S01]  /*19930*/  USHF.L.U32 UR12, UR7, 0x1, URZ ;  /* 0x00000001070c7899 */ /* 0x000fe200080006ff */
[----:B------:R-:W3:Y:S01]  /*19940*/  S2R R7, SR_TID.X ;  /* 0x0000000000077919 */ /* 0x000ee20000002100 */
[----:B------:R-:W-:Y:S02]  /*19950*/  USHF.L.U64.HI UR6, UR6, 0x1, UR4 ;  /* 0x0000000106067899 */ /* 0x000fe40008010204 */
[----:B------:R-:W-:Y:S01]  /*19960*/  USHF.R.S32.HI UR8, URZ, 0x5, UR8 ;  /* 0x00000005ff087899 */ /* 0x000fe20008011408 */
[----:B------:R2:W-:Y:S01]  /*19970*/  STL [R1+0x44c], RZ ;  /* 0x00044cff01007387 */ /* 0x0005e20000100800 */
[----:B------:R-:W-:Y:S01]  /*19980*/  USHF.L.U64.HI UR9, UR7, 0x1, UR9 ;  /* 0x0000000107097899 */ /* 0x000fe20008010209 */
[----:B------:R-:W-:Y:S02]  /*19990*/  UMOV UR4, URZ ;  /* 0x000000ff00047c82 */ /* 0x000fe40008000000 */
[----:B------:R2:W-:Y:S04]  /*199a0*/  STL [R1+0x430], RZ ;  /* 0x000430ff01007387 */ /* 0x0005e80000100800 */
[----:B------:R2:W-:Y:S04]  /*199b0*/  STL [R1+0x434], RZ ;  /* 0x000434ff01007387 */ /* 0x0005e80000100800 */
[----:B------:R2:W-:Y:S04]  /*199c0*/  STL [R1+0x438], RZ ;  /* 0x000438ff01007387 */ /* 0x0005e80000100800 */
[----:B------:R2:W-:Y:S04]  /*199d0*/  STL [R1+0x43c], RZ ;  /* 0x00043cff01007387 */ /* 0x0005e80000100800 */
[----:B------:R2:W-:Y:S04]  /*199e0*/  STL [R1+0x420], RZ ;  /* 0x000420ff01007387 */ /* 0x0005e80000100800 */
[----:B------:R2:W-:Y:S04]  /*199f0*/  STL [R1+0x424], RZ ;  /* 0x000424ff01007387 */ /* 0x0005e80000100800 */
[----:B------:R2:W-:Y:S01]  /*19a00*/  STL [R1+0x428], RZ ;  /* 0x000428ff01007387 */ /* 0x0005e20000100800 */
[----:B---3--:R-:W-:-:S02]  /*19a10*/  IMAD.SHL.U32 R6, R7, 0x40, RZ ;  /* 0x0000004007067824 */ /* 0x008fc400078e00ff */
[----:B------:R-:W-:Y:S01]  /*19a20*/  IMAD.SHL.U32 R8, R7, 0x8, RZ ;  /* 0x0000000807087824 */ /* 0x000fe200078e00ff */
[----:B------:R2:W-:Y:S02]  /*19a30*/  STL [R1+0x42c], RZ ;  /* 0x00042cff01007387 */ /* 0x0005e40000100800 */
[----:B------:R-:W-:Y:S02]  /*19a40*/  LOP3.LUT R7, R6, 0x1c0, RZ, 0xc0, !PT ;  /* 0x000001c006077812 */ /* 0x000fe400078ec0ff */
[----:B------:R2:W-:Y:S02]  /*19a50*/  STL [R1+0x410], RZ ;  /* 0x000410ff01007387 */ /* 0x0005e40000100800 */
[----:B------:R-:W-:Y:S02]  /*19a60*/  LOP3.LUT R7, R7, 0x30, R8, 0xf8, !PT ;  /* 0x0000003007077812 */ /* 0x000fe400078ef808 */
[----:B------:R2:W-:Y:S04]  /*19a70*/  STL [R1+0x414], RZ ;  /* 0x000414ff01007387 */ /* 0x0005e80000100800 */
[----:B------:R2:W-:Y:S04]  /*19a80*/  STL [R1+0x418], RZ ;  /* 0x000418ff01007387 */ /* 0x0005e80000100800 */
[----:B------:R2:W-:Y:S04]  /*19a90*/  STL [R1+0x41c], RZ ;  /* 0x00041cff01007387 */ /* 0x0005e80000100800 */
[----:B------:R2:W-:Y:S01]  /*19aa0*/  STL [R1+0x400], RZ ;  /* 0x000400ff01007387 */ /* 0x0005e20000100800 */
[----:B------:R-:W3:Y:S03]  /*19ab0*/  S2R R6, SR_TID.X ;  /* 0x0000000000067919 */ /* 0x000ee60000002100 */
        /* <DEDUP_REMOVED lines=8> */
[----:B---3--:R-:W-:-:S03]  /*19b40*/  IMAD.SHL.U32 R6, R6, 0x2, RZ ;  /* 0x0000000206067824 */ /* 0x008fc600078e00ff */
[----:B------:R2:W-:Y:S02]  /*19b50*/  STL [R1+0x3e4], RZ ;  /* 0x0003e4ff01007387 */ /* 0x0005e40000100800 */
[----:B------:R-:W-:Y:S02]  /*19b60*/  LOP3.LUT R2, R7, 0x30, R6, 0x78, !PT ;  /* 0x0000003007027812 */ /* 0x000fe400078e7806 */
[----:B------:R2:W-:Y:S01]  /*19b70*/  STL [R1+0x3e8], RZ ;  /* 0x0003e8ff01007387 */ /* 0x0005e20000100800 */
[----:B0-----:R-:W-:Y:S02]  /*19b80*/  LOP3.LUT R0, R6, 0x7e, RZ, 0xc0, !PT ;  /* 0x0000007e06007812 */ /* 0x001fe400078ec0ff */
[----:B------:R-:W-:Y:S01]  /*19b90*/  IADD3 R2, PT, PT, R2, UR5, R3 ;  /* 0x0000000502027c10 */ /* 0x000fe2000fffe003 */
[----:B------:R2:W-:Y:S01]  /*19ba0*/  STL [R1+0x3ec], RZ ;  /* 0x0003ecff01007387 */ /* 0x0005e20000100800 */
[C---:B------:R-:W-:Y:S02]  /*19bb0*/  LOP3.LUT R5, R0.reuse, 0x10, RZ, 0x3c, !PT ;  /* 0x0000001000057812 */ /* 0x040fe400078e3cff */
[C---:B------:R-:W-:Y:S01]  /*19bc0*/  LOP3.LUT R4, R0.reuse, 0x20, RZ, 0x3c, !PT ;  /* 0x0000002000047812 */ /* 0x040fe200078e3cff */
[----:B------:R2:W-:Y:S01]  /*19bd0*/  STL [R1+0x3d0], RZ ;  /* 0x0003d0ff01007387 */ /* 0x0005e20000100800 */
[----:B-1----:R-:W-:-:S03]  /*19be0*/  LOP3.LUT R3, R0, 0x30, RZ, 0x3c, !PT ;  /* 0x0000003000037812 */ /* 0x002fc600078e3cff */
        /* <DEDUP_REMOVED lines=10> */
[----:B------:R2:W-:Y:S02]  /*19c90*/  STL [R1+0x3bc], RZ ;  /* 0x0003bcff01007387 */ /* 0x0005e40000100800 */
.L_x_2:
[----:B------:R0:W-:Y:S04]  /*19ca0*/  STL [R1+0x163c], R16 ;  /* 0x00163c1001007387 */ /* 0x0001e80000100800 */
[----:B------:R-:W-:Y:S04]  /*19cb0*/  STL [R1+0x1638], R24 ;  /* 0x0016381801007387 */ /* 0x000fe80000100800 */
[----:B-----5:R-:W3:Y:S04]  /*19cc0*/  LDL R5, [R1+0x5b8] ;  /* 0x0005b80001057983 */ /* 0x020ee80000100800 */
[----:B------:R-:W3:Y:S04]  /*19cd0*/  LDL R4, [R1+0x5bc] ;  /* 0x0005bc0001047983 */ /* 0x000ee80000100800 */
[----:B------:R-:W-:Y:S04]  /*19ce0*/  STL [R1+0x1634], R25 ;  /* 0x0016341901007387 */ /* 0x000fe80000100800 */
[----:B------:R1:W-:Y:S01]  /*19cf0*/  STL [R1+0x1630], R26 ;  /* 0x0016301a01007387 */ /* 0x0003e20000100800 */
[----:B0-----:R-:W0:Y:S03]  /*19d00*/  S2R R16, SR_TID.X ;  /* 0x0000000000107919 */ /* 0x001e260000002100 */
[----:B-1----:R-:W4:Y:S01]  /*19d10*/  LDL R26, [R1+0x5b4] ;  /* 0x0005b400011a7983 */ /* 0x002f220000100800 */
[----:B------:R-:W-:-:S03]  /*19d20*/  UIMAD UR7, UR4, -0x20, UR14 ;  /* 0xffffffe0040778a4 */ /* 0x000fc6000f8e020e */
[----:B------:R-:W-:Y:S04]  /*19d30*/  STL [R1+0x15d8], R9 ;  /* 0x0015d80901007387 */ /* 0x000fe80000100800 */
[----:B------:R-:W-:Y:S04]  /*19d40*/  STL [R1+0x15dc], R9 ;  /* 0x0015dc0901007387 */ /* 0x000fe80000100800 */
[----:B------:R-:W-:Y:S04]  /*19d50*/  STL [R1+0x15e0], R9 ;  /* 0x0015e00901007387 */ /* 0x000fe80000100800 */
[----:B------:R-:W-:Y:S04]  /*19d60*/  STL [R1+0x15e4], R9 ;  /* 0x0015e40901007387 */ /* 0x000fe80000100800 */
[----:B------:R-:W-:Y:S04]  /*19d70*/  STL [R1+0x15e8], R9 ;  /* 0x0015e80901007387 */ /* 0x000fe80000100800 */
[----:B------:R-:W-:Y:S01]  /*19d80*/  STL [R1+0x15ec], R9 ;  /* 0x0015ec0901007387 */ /* 0x000fe20000100800 */
[----:B0-----:R-:W-:-:S03]  /*19d90*/  SHF.R.U32.HI R24, RZ, 0x4, R16 ;  /* 0x00000004ff187819 */ /* 0x001fc60000011610 */
[----:B------:R-:W-:Y:S01]  /*19da0*/  STL [R1+0x15f0], R9 ;  /* 0x0015f00901007387 */ /* 0x000fe20000100800 */
[----:B------:R-:W-:-:S03]  /*19db0*/  SGXT.U32 R24, R24, 0x2 ;  /* 0x000000021818781a */ /* 0x000fc60000000000 */
[----:B------:R-:W-:Y:S01]  /*19dc0*/  STL [R1+0x15f4], R9 ;  /* 0x0015f40901007387 */ /* 0x000fe20000100800 */
[----:B------:R-:W-:-:S03]  /*19dd0*/  LOP3.LUT R16, R24, 0x4, RZ, 0xfc, !PT ;  /* 0x0000000418107812 */ /* 0x000fc600078efcff */
[----:B------:R-:W-:Y:S01]  /*19de0*/  STL [R1+0x15fc], R9 ;  /* 0x0015fc0901007387 */ /* 0x000fe20000100800 */
[----:B------:R-:W-:Y:S02]  /*19df0*/  LOP3.LUT R25, R24, 0x8, RZ, 0xfc, !PT ;  /* 0x0000000818197812 */ /* 0x000fe400078efcff */
[----:B------:R-:W-:Y:S01]  /*19e00*/  ISETP.GE.AND P0, PT, R16, UR7, PT ;  /* 0x0000000710007c0c */ /* 0x000fe2000bf06270 */
[----:B------:R-:W-:Y:S01]  /*19e10*/  STL [R1+0x1604], R9 ;  /* 0x0016040901007387 */ /* 0x000fe20000100800 */
[----:B------:R-:W-:-:S03]  /*19e20*/  LOP3.LUT R24, R24, 0xc, RZ, 0xfc, !PT ;  /* 0x0000000c18187812 */ /* 0x000fc600078efcff */
[----:B------:R-:W-:Y:S04]  /*19e30*/  STL [R1+0x160c], R9 ;  /* 0x00160c0901007387 */ /* 0x000fe80000100800 */
[----:B------:R-:W-:Y:S04]  /*19e40*/  STL [R1+0x1614], R9 ;  /* 0x0016140901007387 */ /* 0x000fe80000100800 */
        /* <DEDUP_REMOVED lines=36> */
[----:B------:R-:W-:Y:S01]  /*1a090*/  STL [R1+0x1430], R2 ;  /* 0x0014300201007387 */ /* 0x000fe20000100800 */
[----:B------:R-:W-:-:S03]  /*1a0a0*/  PRMT R20, RZ, 0x7610, R20 ;  /* 0x00007610ff147816 */ /* 0x000fc60000000014 */
[----:B------:R-:W-:Y:S04]  /*1a0b0*/  STL [R1+0x1438], R2 ;  /* 0x0014380201007387 */ /* 0x000fe80000100800 */
[----:B------:R-:W-:Y:S04]  /*1a0c0*/  STL [R1+0x1440], R2 ;  /* 0x0014400201007387 */ /* 0x000fe80000100800 */
[----:B------:R-:W-:Y:S04]  /*1a0d0*/  STL [R1+0x1448], R2 ;  /* 0x0014480201007387 */ /* 0x000fe80000100800 */
[----:B------:R-:W-:Y:S04]  /*1a0e0*/  STL [R1+0x1450], R2 ;  /* 0x0014500201007387 */ /* 0x000fe80000100800 */
[----:B------:R-:W-:Y:S01]  /*1a0f0*/  STL [R1+0x1458], R2 ;  /* 0x0014580201007387 */ /* 0x000fe20000100800 */
[----:B------:R-:W-:-:S03]  /*1a100*/  ISETP.GE.AND P2, PT, R24, UR7, PT ;  /* 0x0000000718007c0c */ /* 0x000fc6000bf46270 */
[----:B------:R-:W-:Y:S04]  /*1a110*/  STL [R1+0x1460], R2 ;  /* 0x0014600201007387 */ /* 0x000fe80000100800 */
[----:B------:R-:W-:Y:S04]  /*1a120*/  STL [R1+0x1468], R2 ;  /* 0x0014680201007387 */ /* 0x000fe80000100800 */
[----:B------:R-:W-:Y:S04]  /*1a130*/  STL [R1+0x1578], R2 ;  /* 0x0015780201007387 */ /* 0x000fe80000100800 */
[----:B--2---:R-:W2:Y:S01]  /*1a140*/  LDL.LU R16, [R1+0x163c] ;  /* 0x00163c0001107983 */ /* 0x004ea20000300800 */
[----:B------:R-:W-:-:S03]  /*1a150*/  ISETP.GE.AND P1, PT, R25, UR7, PT ;  /* 0x0000000719007c0c */ /* 0x000fc6000bf26270 */
[----:B------:R-:W2:Y:S01]  /*1a160*/  LDL.LU R24, [R1+0x1638] ;  /* 0x0016380001187983 */ /* 0x000ea20000300800 */
[----:B------:R-:W1:Y:S03]  /*1a170*/  S2R R25, SR_TID.X ;  /* 0x0000000000197919 */ /* 0x000e660000002100 */
[----:B---3--:R3:W2:Y:S04]  /*1a180*/  @!P0 LDG.E.U16 R20, desc[UR10][R4.64] ;  /* 0x0000000a04148981 */ /* 0x0086a8000c1e1500 */
[----:B------:R-:W2:Y:S01]  /*1a190*/  LDL R5, [R1+0x5b0] ;  /* 0x0005b00001057983 */ /* 0x000ea20000100800 */
[----:B-1----:R-:W-:-:S04]  /*1a1a0*/  SHF.R.U32.HI R25, RZ, 0x4, R25 ;  /* 0x00000004ff197819 */ /* 0x002fc80000011619 */
[----:B------:R-:W-:-:S04]  /*1a1b0*/  SGXT.U32 R25, R25, 0x2 ;  /* 0x000000021919781a */ /* 0x000fc80000000000 */
[----:B---3--:R-:W-:Y:S02]  /*1a1c0*/  LOP3.LUT R4, R25, 0x10, RZ, 0xfc, !PT ;  /* 0x0000001019047812 */ /* 0x008fe400078efcff */
[----:B------:R-:W-:Y:S02]  /*1a1d0*/  PRMT R3, RZ, 0x7610, R3 ;  /* 0x00007610ff037816 */ /* 0x000fe40000000003 */
[----:B------:R-:W-:Y:S01]  /*1a1e0*/  ISETP.GE.AND P3, PT, R4, UR7, PT ;  /* 0x0000000704007c0c */ /* 0x000fe2000bf66270 */
[----:B----4-:R-:W-:Y:S01]  /*1a1f0*/  @!P1 IMAD.MOV.U32 R4, RZ, RZ, R26 ;  /* 0x000000ffff049224 */ /* 0x010fe200078e001a */
[----:B--2---:R-:W-:Y:S04]  /*1a200*/  STL [R1+0x1598], R20 ;  /* 0x0015981401007387 */ /* 0x004fe80000100800 */
[----:B------:R1:W2:Y:S04]  /*1a210*/  @!P1 LDG.E.U16 R3, desc[UR10][R4.64] ;  /* 0x0000000a04039981 */ /* 0x0002a8000c1e1500 */
[----:B------:R-:W1:Y:S04]  /*1a220*/  LDL R4, [R1+0x5a8] ;  /* 0x0005a80001047983 */ /* 0x000e680000100800 */
[----:B------:R-:W1:Y:S01]  /*1a230*/  LDL R5, [R1+0x5ac] ;  /* 0x0005ac0001057983 */ /* 0x000e620000100800 */
[----:B------:R-:W3:Y:S01]  /*1a240*/  S2R R26, SR_TID.X ;  /* 0x00000000001a7919 */ /* 0x000ee20000002100 */
[----:B------:R-:W-:Y:S01]  /*1a250*/  PRMT R21, RZ, 0x7610, R21 ;  /* 0x00007610ff157816 */ /* 0x000fe20000000015 */
[----:B------:R-:W4:Y:S01]  /*1a260*/  S2R R25, SR_TID.X ;  /* 0x0000000000197919 */ /* 0x000f220000002100 */
[----:B---3--:R-:W-:-:S04]  /*1a270*/  SHF.R.U32.HI R26, RZ, 0x4, R26 ;  /* 0x00000004ff1a7819 */ /* 0x008fc8000001161a */
[----:B------:R-:W-:Y:S02]  /*1a280*/  SGXT.U32 R26, R26, 0x2 ;  /* 0x000000021a1a781a */ /* 0x000fe40000000000 */
[----:B----4-:R-:W-:-:S04]  /*1a290*/  SHF.R.U32.HI R25, RZ, 0x4, R25 ;  /* 0x00000004ff197819 */ /* 0x010fc80000011619 */
[----:B------:R-:W-:-:S04]  /*1a2a0*/  SGXT.U32 R25, R25, 0x2 ;  /* 0x000000021919781a */ /* 0x000fc80000000000 */
[----:B------:R-:W-:-:S04]  /*1a2b0*/  LOP3.LUT R25, R25, 0x14, RZ, 0xfc, !PT ;  /* 0x0000001419197812 */ /* 0x000fc800078efcff */
[----:B------:R-:W-:Y:S02]  /*1a2c0*/  ISETP.GE.AND P1, PT, R25, UR7, PT ;  /* 0x0000000719007c0c */ /* 0x000fe4000bf26270 */
[----:B------:R-:W3:Y:S01]  /*1a2d0*/  LDL.LU R25, [R1+0x1634] ;  /* 0x0016340001197983 */ /* 0x000ee20000300800 */
[----:B-1----:R-:W-:-:S04]  /*1a2e0*/  @!P2 LOP3.LUT R5, R5, R4, RZ, 0x3c, !PT ;  /* 0x000000040505a212 */ /* 0x002fc800078e3cff */
[----:B------:R-:W-:-:S04]  /*1a2f0*/  @!P2 LOP3.LUT R4, R5, R4, RZ, 0x3c, !PT ;  /* 0x000000040504a212 */ /* 0x000fc800078e3cff */
[----:B------:R-:W-:-:S05]  /*1a300*/  @!P2 LOP3.LUT R5, R5, R4, RZ, 0x3c, !PT ;  /* 0x000000040505a212 */ /* 0x000fca00078e3cff */
[----:B------:R1:W4:Y:S02]  /*1a310*/  @!P2 LDG.E.U16 R21, desc[UR10][R4.64] ;  /* 0x0000000a0415a981 */ /* 0x000324000c1e1500 */
[----:B-1----:R-:W-:Y:S02]  /*1a320*/  LOP3.LUT R4, R26, 0x18, RZ, 0xfc, !PT ;  /* 0x000000181a047812 */ /* 0x002fe400078efcff */
[----:B------:R-:W2:Y:S02]  /*1a330*/  LDL R5, [R1+0x5a4] ;  /* 0x0005a40001057983 */ /* 0x000ea40000100800 */
[----:B------:R-:W-:Y:S02]  /*1a340*/  ISETP.GE.AND P2, PT, R4, UR7, PT ;  /* 0x0000000704007c0c */ /* 0x000fe4000bf46270 */
[----:B------:R-:W1:Y:S02]  /*1a350*/  S2R R4, SR_TID.X ;  /* 0x0000000000047919 */ /* 0x000e640000002100 */
[----:B-1----:R-:W-:-:S04]  /*1a360*/  SHF.R.U32.HI R4, RZ, 0x4, R4 ;  /* 0x00000004ff047819 */ /* 0x002fc80000011604 */
[----:B------:R-:W-:-:S04]  /*1a370*/  SGXT.U32 R4, R4, 0x2 ;  /* 0x000000020404781a */ /* 0x000fc80000000000 */
[----:B------:R-:W-:Y:S02]  /*1a380*/  ISETP.GE.AND P0, PT, R4, UR7, PT ;  /* 0x0000000704007c0c */ /* 0x000fe4000bf06270 */
[----:B------:R-:W2:Y:S01]  /*1a390*/  LDL R4, [R1+0x5a0] ;  /* 0x0005a00001047983 */ /* 0x000ea20000100800 */
[----:B------:R-:W-:Y:S02]  /*1a3a0*/  PRMT R18, RZ, 0x7610, R18 ;  /* 0x00007610ff127816 */ /* 0x000fe40000000012 */
[----:B------:R-:W-:-:S04]  /*1a3b0*/  LOP3.LUT R26, R26, 0x1c, RZ, 0xfc, !PT ;  /* 0x0000001c1a1a7812 */ /* 0x000fc800078efcff */
[----:B------:R-:W-:Y:S02]  /*1a3c0*/  ISETP.GE.AND P4, PT, R26, UR7, PT ;  /* 0x000000071a007c0c */ /* 0x000fe4000bf86270 */
[----:B------:R-:W1:Y:S01]  /*1a3d0*/  S2R R26, SR_TID.X ;  /* 0x00000000001a7919 */ /* 0x000e620000002100 */
[----:B--2---:R-:W-:-:S04]  /*1a3e0*/  @!P3 LOP3.LUT R5, R5, R4, RZ, 0x3c, !PT ;  /* 0x000000040505b212 */ /* 0x004fc800078e3cff */
[----:B------:R-:W-:-:S04]  /*1a3f0*/  @!P3 LOP3.LUT R4, R5, R4, RZ, 0x3c, !PT ;  /* 0x000000040504b212 */ /* 0x000fc800078e3cff */
[----:B------:R-:W-:-:S05]  /*1a400*/  @!P3 LOP3.LUT R5, R5, R4, RZ, 0x3c, !PT ;  /* 0x000000040505b212 */ /* 0x000fca00078e3cff */
[----:B------:R2:W2:Y:S04]  /*1a410*/  @!P3 LDG.E.U16 R18, desc[UR10][R4.64] ;  /* 0x0000000a0412b981 */ /* 0x0004a8000c1e1500 */
[----:B------:R-:W2:Y:S04]  /*1a420*/  LDL R4, [R1+0x598] ;  /* 0x0005980001047983 */ /* 0x000ea80000100800 */
[----:B------:R-:W2:Y:S01]  /*1a430*/  LDL R5, [R1+0x59c] ;  /* 0x00059c0001057983 */ /* 0x000ea20000100800 */
[----:B------:R-:W-:Y:S02]  /*1a440*/  PRMT R22, RZ, 0x7610, R22 ;  /* 0x00007610ff167816 */ /* 0x000fe40000000016 */
[----:B-1----:R-:W-:-:S04]  /*1a450*/  LOP3.LUT R26, R26, 0x1f, RZ, 0xc0, !PT ;  /* 0x0000001f1a1a7812 */ /* 0x002fc800078ec0ff */
[----:B------:R-:W-:Y:S02]  /*1a460*/  ISETP.GE.AND P3, PT, R26, UR7, PT ;  /* 0x000000071a007c0c */ /* 0x000fe4000bf66270 */
[----:B------:R-:W3:Y:S01]  /*1a470*/  LDL.LU R26, [R1+0x1630] ;  /* 0x00163000011a7983 */ /* 0x000ee20000300800 */
[----:B--2---:R-:W-:-:S04]  /*1a480*/  @!P1 LOP3.LUT R5, R5, R4, RZ, 0x3c, !PT ;  /* 0x0000000405059212 */ /* 0x004fc800078e3cff */
[----:B------:R-:W-:-:S04]  /*1a490*/  @!P1 LOP3.LUT R4, R5, R4, RZ, 0x3c, !PT ;  /* 0x0000000405049212 */ /* 0x000fc800078e3cff */
[----:B------:R-:W-:-:S05]  /*1a4a0*/  @!P1 LOP3.LUT R5, R5, R4, RZ, 0x3c, !PT ;  /* 0x0000000405059212 */ /* 0x000fca00078e3cff */
[----:B------:R1:W2:Y:S04]  /*1a4b0*/  @!P1 LDG.E.U16 R22, desc[UR10][R4.64] ;  /* 0x0000000a04169981 */ /* 0x0002a8000c1e1500 */
[----:B------:R-:W1:Y:S04]  /*1a4c0*/  LDL R4, [R1+0x590] ;  /* 0x0005900001047983 */ /* 0x000e680000100800 */
[----:B------:R-:W1:Y:S01]  /*1a4d0*/  LDL R5, [R1+0x594] ;  /* 0x0005940001057983 */ /* 0x000e620000100800 */
[----:B------:R-:W-:Y:S02]  /*1a4e0*/  PRMT R19, RZ, 0x7610, R19 ;  /* 0x00007610ff137816 */ /* 0x000fe40000000013 */
[----:B-1----:R-:W-:-:S04]  /*1a4f0*/  @!P2 LOP3.LUT R5, R5, R4, RZ, 0x3c, !PT ;  /* 0x000000040505a212 */ /* 0x002fc800078e3cff */
        /* <DEDUP_REMOVED lines=9> */
[----:B------:R-:W2:Y:S04]  /*1a590*/  @!P4 LDG.E.U16 R23, desc[UR10][R4.64] ;  /* 0x0000000a0417c981 */ /* 0x000ea8000c1e1500 */
[----:B------:R-:W3:Y:S04]  /*1a5a0*/  LDL R4, [R1+0x5c0] ;  /* 0x0005c00001047983 */ /* 0x000ee80000100800 */
[----:B------:R-:W3:Y:S01]  /*1a5b0*/  LDL R5, [R1+0x5c4] ;  /* 0x0005c40001057983 */ /* 0x000ee20000100800 */
[----:B------:R-:W-:-:S03]  /*1a5c0*/  PRMT R16, RZ, 0x7610, R16 ;  /* 0x00007610ff107816 */ /* 0x000fc60000000010 */
[----:B--2---:R-:W-:Y:S01]  /*1a5d0*/  STL [R1+0x1594], R23 ;  /* 0x0015941701007387 */ /* 0x004fe20000100800 */
[----:B---3--:R-:W-:-:S04]  /*1a5e0*/  @!P0 LOP3.LUT R5, R5, R4, RZ, 0x3c, !PT ;  /* 0x0000000405058212 */ /* 0x008fc800078e3cff */
[----:B------:R-:W-:-:S04]  /*1a5f0*/  @!P0 LOP3.LUT R4, R5, R4, RZ, 0x3c, !PT ;  /* 0x0000000405048212 */ /* 0x000fc800078e3cff */
[----:B------:R-:W-:-:S05]  /*1a600*/  @!P0 LOP3.LUT R5, R5, R4, RZ, 0x3c, !PT ;  /* 0x0000000405058212 */ /* 0x000fca00078e3cff */
[----:B------:R1:W2:Y:S04]  /*1a610*/  @!P0 LDG.E.U16 R16, desc[UR10][R4.64] ;  /* 0x0000000a04108981 */ /* 0x0002a8000c1e1500 */
[----:B------:R-:W1:Y:S04]  /*1a620*/  LDL R4, [R1+0xd68] ;  /* 0x000d680001047983 */ /* 0x000e680000100800 */
[----:B------:R-:W1:Y:S01]  /*1a630*/  LDL R5, [R1+0xd6c] ;  /* 0x000d6c0001057983 */ /* 0x000e620000100800 */
[----:B------:R-:W-:Y:S01]  /*1a640*/  PRMT R24, RZ, 0x7610, R24 ;  /* 0x00007610ff187816 */ /* 0x000fe20000000018 */
[----:B------:R-:W-:Y:S01]  /*1a650*/  BAR.SYNC.DEFER_BLOCKING 0x0 ;  /* 0x0000000000007b1d */ /* 0x000fe20000010000 */
[----:B-1----:R-:W-:-:S04]  /*1a660*/  @!P3 LOP3.LUT R5, R5, R4, RZ, 0x3c, !PT ;  /* 0x000000040505b212 */ /* 0x002fc800078e3cff */
[----:B------:R-:W-:-:S04]  /*1a670*/  @!P3 LOP3.LUT R4, R5, R4, RZ, 0x3c, !PT ;  /* 0x000000040504b212 */ /* 0x000fc800078e3cff */
[----:B------:R-:W-:-:S05]  /*1a680*/  @!P3 LOP3.LUT R5, R5, R4, RZ, 0x3c, !PT ;  /* 0x000000040505b212 */ /* 0x000fca00078e3cff */
[----:B------:R1:W3:Y:S04]  /*1a690*/  @!P3 LDG.E.U16 R24, desc[UR10][R4.64] ;  /* 0x0000000a0418b981 */ /* 0x0002e8000c1e1500 */
        /* <DEDUP_REMOVED lines=16> */
[----:B0-----:R-:W-:Y:S02]  /*1a7a0*/  PRMT R9, RZ, 0x7610, R9 ;  /* 0x00007610ff097816 */ /* 0x001fe40000000009 */
[----:B-1----:R-:W-:-:S04]  /*1a7b0*/  @!P3 LOP3.LUT R5, R5, R4, RZ, 0x3c, !PT ;  /* 0x000000040505b212 */ /* 0x002fc800078e3cff */
[----:B------:R-:W-:-:S04]  /*1a7c0*/  @!P3 LOP3.LUT R4, R5, R4, RZ, 0x3c, !PT ;  /* 0x000000040504b212 */ /* 0x000fc800078e3cff */
[----:B------:R-:W-:-:S05]  /*1a7d0*/  @!P3 LOP3.LUT R5, R5, R4, RZ, 0x3c, !PT ;  /* 0x000000040505b212 */ /* 0x000fca00078e3cff */
[----:B------:R-:W2:Y:S04]  /*1a7e0*/  @!P3 LDG.E.U16 R9, desc[UR10][R4.64] ;  /* 0x0000000a0409b981 */ /* 0x000ea8000c1e1500 */
[----:B--2---:R0:W-:Y:S04]  /*1a7f0*/  STL [R1+0xa8], R9 ;  /* 0x0000a80901007387 */ /* 0x0041e80000100800 */
[----:B0-----:R-:W2:Y:S04]  /*1a800*/  LDL.LU R9, [R1+0x162c] ;  /* 0x00162c0001097983 */ /* 0x001ea80000300800 */
[----:B------:R-:W2:Y:S04]  /*1a810*/  LDL R4, [R1+0xd08] ;  /* 0x000d080001047983 */ /* 0x000ea80000100800 */
[----:B------:R-:W2:Y:S01]  /*1a820*/  LDL R5, [R1+0xd0c] ;  /* 0x000d0c0001057983 */ /* 0x000ea20000100800 */
[----:B------:R-:W-:-:S02]  /*1a830*/  PRMT R7, RZ, 0x7610, R7 ;  /* 0x00007610ff077816 */ /* 0x000fc40000000007 */
[----:B--2---:R-:W-:-:S04]  /*1a840*/  @!P3 LOP3.LUT R5, R5, R4, RZ, 0x3c, !PT ;  /* 0x000000040505b212 */ /* 0x004fc800078e3cff */
        /* <DEDUP_REMOVED lines=128> */
[----:B------:R0:W2:Y:S04]  /*1b050*/  @!P3 LDG.E.U16 R2, desc[UR10][R4.64] ;  /* 0x0000000a0402b981 */ /* 0x0000a8000c1e1500 */
[----:B------:R-:W0:Y:S04]  /*1b060*/  LDL R4, [R1+0xb28] ;  /* 0x000b280001047983 */ /* 0x000e280000100800 */
[----:B------:R-:W0:Y:S01]  /*1b070*/  LDL R5, [R1+0xb2c] ;  /* 0x000b2c0001057983 */ /* 0x000e220000100800 */
[----:B------:R-:W-:Y:S02]  /*1b080*/  PRMT R9, RZ, 0x7610, R9 ;  /* 0x00007610ff097816 */ /* 0x000fe40000000009 */
[----:B0-----:R-:W-:-:S04]  /*1b090*/  @!P3 LOP3.LUT R5, R5, R4, RZ, 0x3c, !PT ;  /* 0x000000040505b212 */ /* 0x001fc800078e3cff */
[----:B------:R-:W-:-:S04]  /*1b0a0*/  @!P3 LOP3.LUT R4, R5, R4, RZ, 0x3c, !PT ;  /* 0x000000040504b212 */ /* 0x000fc800078e3cff */
[----:B------:R-:W-:-:S05]  /*1b0b0*/  @!P3 LOP3.LUT R5, R5, R4, RZ, 0x3c, !PT ;  /* 0x000000040505b212 */ /* 0x000fca00078e3cff */
[----:B------:R-:W3:Y:S04]  /*1b0c0*/  @!P3 LDG.E.U16 R9, desc[UR10][R4.64] ;  /* 0x0000000a0409b981 */ /* 0x000ee8000c1e1500 */
[----:B--2---:R-:W-:Y:S04]  /*1b0d0*/  STL [R1+0x157c], R2 ;  /* 0x00157c0201007387 */ /* 0x004fe80000100800 */
[----:B------:R-:W-:Y:S04]  /*1b0e0*/  STL [R1+0x158c], R2 ;  /* 0x00158c0201007387 */ /* 0x000fe80000100800 */
[----:B---3--:R0:W-:Y:S04]  /*1b0f0*/  STL [R1+0x68], R9 ;  /* 0x0000680901007387 */ /* 0x0081e80000100800 */
[----:B0-----:R-:W2:Y:S04]  /*1b100*/  LDL.LU R9, [R1+0x15f0] ;  /* 0x0015f00001097983 */ /* 0x001ea80000300800 */
[----:B------:R-:W3:Y:S04]  /*1b110*/  LDL R4, [R1+0xb08] ;  /* 0x000b080001047983 */ /* 0x000ee80000100800 */
[----:B------:R-:W3:Y:S01]  /*1b120*/  LDL R5, [R1+0xb0c] ;  /* 0x000b0c0001057983 */ /* 0x000ee20000100800 */
[----:B--2---:R-:W-:-:S02]  /*1b130*/  PRMT R9, RZ, 0x7610, R9 ;  /* 0x00007610ff097816 */ /* 0x004fc40000000009 */
[----:B---3--:R-:W-:-:S04]  /*1b140*/  @!P3 LOP3.LUT R5, R5, R4, RZ, 0x3c, !PT ;  /* 0x000000040505b212 */ /* 0x008fc800078e3cff */
[----:B------:R-:W-:-:S04]  /*1b150*/  @!P3 LOP3.LUT R4, R5, R4, RZ, 0x3c, !PT ;  /* 0x000000040504b212 */ /* 0x000fc800078e3cff */
[----:B------:R-:W-:-:S05]  /*1b160*/  @!P3 LOP3.LUT R5, R5, R4, RZ, 0x3c, !PT ;  /* 0x000000040505b212 */ /* 0x000fca00078e3cff */
[----:B------:R-:W2:Y:S04]  /*1b170*/  @!P3 LDG.E.U16 R9, desc[UR10][R4.64] ;  /* 0x0000000a0409b981 */ /* 0x000ea8000c1e1500 */
[----:B--2---:R0:W-:Y:S04]  /*1b180*/  STL [R1+0x64], R9 ;  /* 0x0000640901007387 */ /* 0x0041e80000100800 */
        /* <DEDUP_REMOVED lines=48> */
[----:B------:R-:W-:-:S02]  /*1b490*/  PRMT R7, RZ, 0x7610, R7 ;  /* 0x00007610ff077816 */ /* 0x000fc40000000007 */
[----:B---3--:R-:W-:-:S04]  /*1b4a0*/  @!P3 LOP3.LUT R5, R5, R4, RZ, 0x3c, !PT ;  /* 0x000000040505b212 */ /* 0x008fc800078e3cff */
[----:B------:R-:W-:-:S04]  /*1b4b0*/  @!P3 LOP3.LUT R4, R5, R4, RZ, 0x3c, !PT ;  /* 0x000000040504b212 */ /* 0x000fc800078e3cff */
[----:B------:R-:W-:-:S05]  /*1b4c0*/  @!P3 LOP3.LUT R5, R5, R4, RZ, 0x3c, !PT ;  /* 0x000000040505b212 */ /* 0x000fca00078e3cff */
[----:B------:R-:W3:Y:S04]  /*1b4d0*/  @!P3 LDG.E.U16 R7, desc[UR10][R4.64] ;  /* 0x0000000a0407b981 */ /* 0x000ee8000c1e1500 */
[----:B---3--:R0:W-:Y:S04]  /*1b4e0*/  STL [R1+0x4c], R7 ;  /* 0x00004c0701007387 */ /* 0x0081e80000100800 */
[----:B0-----:R-:W3:Y:S04]  /*1b4f0*/  LDL.LU R7, [R1+0x15d4] ;  /* 0x0015d40001077983 */ /* 0x001ee80000300800 */
        /* <DEDUP_REMOVED lines=32> */
[----:B--2---:R0:W-:Y:S04]  /*1b700*/  STL [R1+0x40], R9 ;  /* 0x0000400901007387 */ /* 0x0041e80000100800 */
[----:B0-----:R-:W2:Y:S04]  /*1b710*/  LDL R9, [R1+0x92c] ;  /* 0x00092c0001097983 */ /* 0x001ea80000100800 */
        /* <DEDUP_REMOVED lines=35> */
[----:B------:R-:W2:Y:S01]  /*1b950*/  @!P3 LDG.E.U16 R28, desc[UR10][R4.64] ;  /* 0x0000000a041cb981 */ /* 0x000ea2000c1e1500 */
[----:B------:R-:W-:-:S03]  /*1b960*/  PRMT R27, RZ, 0x7610, R27 ;  /* 0x00007610ff1b7816 */ /* 0x000fc6000000001b */
[----:B--2---:R0:W-:Y:S04]  /*1b970*/  STL [R1+0x2c], R28 ;  /* 0x00002c1c01007387 */ /* 0x0041e80000100800 */
[----:B0-----:R-:W2:Y:S04]  /*1b980*/  LDL.LU R28, [R1+0x15b8] ;  /* 0x0015b800011c7983 */ /* 0x001ea80000300800 */
[----:B------:R-:W2:Y:S01]  /*1b990*/  LDL R5, [R1+0x928] ;  /* 0x0009280001057983 */ /* 0x000ea20000100800 */
[----:B------:R-:W-:-:S03]  /*1b9a0*/  @!P3 IMAD.MOV.U32 R4, RZ, RZ, R9 ;  /* 0x000000ffff04b224 */ /* 0x000fc600078e0009 */
[----:B------:R-:W3:Y:S04]  /*1b9b0*/  LDL R9, [R1+0x88c] ;  /* 0x00088c0001097983 */ /* 0x000ee80000100800 */
[----:B--2---:R-:W2:Y:S04]  /*1b9c0*/  @!P3 LDG.E.U16 R27, desc[UR10][R4.64] ;  /* 0x0000000a041bb981 */ /* 0x004ea8000c1e1500 */
        /* <DEDUP_REMOVED lines=38> */
[----:B------:R-:W2:Y:S01]  /*1bc30*/  LDL R5, [R1+0x888] ;  /* 0x0008880001057983 */ /* 0x000ea20000100800 */
[----:B------:R-:W-:Y:S01]  /*1bc40*/  PRMT R8, RZ, 0x7610, R8 ;  /* 0x00007610ff087816 */ /* 0x000fe20000000008 */
[----:B------:R-:W-:Y:S01]  /*1bc50*/  @!P3 IMAD.MOV.U32 R4, RZ, RZ, R9 ;  /* 0x000000ffff04b224 */ /* 0x000fe200078e0009 */
[----:B------:R-:W-:Y:S01]  /*1bc60*/  PRMT R6, RZ, 0x7610, R6 ;  /* 0x00007610ff067816 */ /* 0x000fe20000000006 */
[----:B------:R-:W3:Y:S04]  /*1bc70*/  LDL R9, [R1+0x7e8] ;  /* 0x0007e80001097983 */ /* 0x000ee80000100800 */
[----:B--2---:R0:W2:Y:S04]  /*1bc80*/  @!P3 LDG.E.U16 R8, desc[UR10][R4.64] ;  /* 0x0000000a0408b981 */ /* 0x0040a8000c1e1500 */
[----:B------:R-:W3:Y:S01]  /*1bc90*/  LDL R5, [R1+0x868] ;  /* 0x0008680001057983 */ /* 0x000ee20000100800 */
[----:B0-----:R-:W-:-:S03]  /*1bca0*/  @!P3 IMAD.MOV.U32 R4, RZ, RZ, R7 ;  /* 0x000000ffff04b224 */ /* 0x001fc600078e0007 */
[----:B--2---:R0:W-:Y:S01]  /*1bcb0*/  STL [R1+0x14], R8 ;  /* 0x0000140801007387 */ /* 0x0041e20000100800 */
[----:B------:R-:W-:-:S03]  /*1bcc0*/  PRMT R17, RZ, 0x7610, R17 ;  /* 0x00007610ff117816 */ /* 0x000fc60000000011 */
[----:B------:R-:W2:Y:S04]  /*1bcd0*/  LDL R7, [R1+0x7c8] ;  /* 0x0007c80001077983 */ /* 0x000ea80000100800 */
[----:B---3--:R1:W3:Y:S04]  /*1bce0*/  @!P3 LDG.E.U16 R6, desc[UR10][R4.64] ;  /* 0x0000000a0406b981 */ /* 0x0082e8000c1e1500 */
[----:B0-----:R-:W2:Y:S04]  /*1bcf0*/  LDL R8, [R1+0x7ec] ;  /* 0x0007ec0001087983 */ /* 0x001ea80000100800 */
[----:B------:R-:W1:Y:S04]  /*1bd00*/  LDL R4, [R1+0x848] ;  /* 0x0008480001047983 */ /* 0x000e680000100800 */
[----:B------:R-:W1:Y:S02]  /*1bd10*/  LDL R5, [R1+0x84c] ;  /* 0x00084c0001057983 */ /* 0x000e640000100800 */
[----:B-1----:R-:W-:-:S04]  /*1bd20*/  @!P3 LOP3.LUT R5, R5, R4, RZ, 0x3c, !PT ;  /* 0x000000040505b212 */ /* 0x002fc800078e3cff */
[----:B------:R-:W-:-:S04]  /*1bd30*/  @!P3 LOP3.LUT R4, R5, R4, RZ, 0x3c, !PT ;  /* 0x000000040504b212 */ /* 0x000fc800078e3cff */
[----:B------:R-:W-:-:S05]  /*1bd40*/  @!P3 LOP3.LUT R5, R5, R4, RZ, 0x3c, !PT ;  /* 0x000000040505b212 */ /* 0x000fca00078e3cff */
[----:B------:R-:W2:Y:S04]  /*1bd50*/  @!P3 LDG.E.U16 R17, desc[UR10][R4.64] ;  /* 0x0000000a0411b981 */ /* 0x000ea8000c1e1500 */
[----:B---3--:R0:W-:Y:S04]  /*1bd60*/  STL [R1+0x10], R6 ;  /* 0x0000100601007387 */ /* 0x0081e80000100800 */
[----:B0-----:R-:W3:Y:S04]  /*1bd70*/  LDL R6, [R1+0x7cc] ;  /* 0x0007cc0001067983 */ /* 0x001ee80000100800 */
[----:B--2---:R0:W-:Y:S04]  /*1bd80*/  STL [R1+0xc], R17 ;  /* 0x00000c1101007387 */ /* 0x0041e80000100800 */
[----:B0-----:R-:W2:Y:S04]  /*1bd90*/  LDL.LU R17, [R1+0x15a8] ;  /* 0x0015a80001117983 */ /* 0x001ea80000300800 */
[----:B------:R-:W2:Y:S01]  /*1bda0*/  LDL R5, [R1+0x828] ;  /* 0x0008280001057983 */ /* 0x000ea20000100800 */
[----:B------:R-:W-:Y:S01]  /*1bdb0*/  PRMT R10, RZ, 0x7610, R10 ;  /* 0x00007610ff0a7816 */ /* 0x000fe2000000000a */
[----:B------:R-:W-:Y:S01]  /*1bdc0*/  @!P3 IMAD.MOV.U32 R4, RZ, RZ, R11 ;  /* 0x000000ffff04b224 */ /* 0x000fe200078e000b */
[----:B------:R-:W-:Y:S01]  /*1bdd0*/  PRMT R15, RZ, 0x7610, R15 ;  /* 0x00007610ff0f7816 */ /* 0x000fe2000000000f */
[----:B------:R-:W3:Y:S04]  /*1bde0*/  LDL R11, [R1+0x7a8] ;  /* 0x0007a800010b7983 */ /* 0x000ee80000100800 */
[----:B--2---:R0:W2:Y:S04]  /*1bdf0*/  @!P3 LDG.E.U16 R10, desc[UR10][R4.64] ;  /* 0x0000000a040ab981 */ /* 0x0040a8000c1e1500 */
[----:B------:R-:W0:Y:S04]  /*1be00*/  LDL R4, [R1+0x808] ;  /* 0x0008080001047983 */ /* 0x000e280000100800 */
[----:B------:R-:W0:Y:S01]  /*1be10*/  LDL R5, [R1+0x80c] ;  /* 0x00080c0001057983 */ /* 0x000e220000100800 */
[----:B------:R-:W-:-:S02]  /*1be20*/  PRMT R14, RZ, 0x7610, R14 ;  /* 0x00007610ff0e7816 */ /* 0x000fc4000000000e */
[----:B------:R-:W-:Y:S02]  /*1be30*/  PRMT R29, RZ, 0x7610, R29 ;  /* 0x00007610ff1d7816 */ /* 0x000fe4000000001d */
[----:B0-----:R-:W-:-:S04]  /*1be40*/  @!P3 LOP3.LUT R5, R5, R4, RZ, 0x3c, !PT ;  /* 0x000000040505b212 */ /* 0x001fc800078e3cff */
[----:B------:R-:W-:-:S04]  /*1be50*/  @!P3 LOP3.LUT R4, R5, R4, RZ, 0x3c, !PT ;  /* 0x000000040504b212 */ /* 0x000fc800078e3cff */
[----:B------:R-:W-:-:S05]  /*1be60*/  @!P3 LOP3.LUT R5, R5, R4, RZ, 0x3c, !PT ;  /* 0x000000040505b212 */ /* 0x000fca00078e3cff */
[----:B------:R0:W4:Y:S02]  /*1be70*/  @!P3 LDG.E.U16 R15, desc[UR10][R4.64] ;  /* 0x0000000a040fb981 */ /* 0x000124000c1e1500 */
[----:B0-----:R-:W-:Y:S02]  /*1be80*/  @!P3 IMAD.MOV.U32 R4, RZ, RZ, R8 ;  /* 0x000000ffff04b224 */ /* 0x001fe400078e0008 */
[----:B------:R-:W-:-:S05]  /*1be90*/  @!P3 IMAD.MOV.U32 R5, RZ, RZ, R9 ;  /* 0x000000ffff05b224 */ /* 0x000fca00078e0009 */
[----:B------:R3:W4:Y:S02]  /*1bea0*/  @!P3 LDG.E.U16 R14, desc[UR10][R4.64] ;  /* 0x0000000a040eb981 */ /* 0x000724000c1e1500 */
[----:B---3--:R-:W-:Y:S02]  /*1beb0*/  @!P3 IMAD.MOV.U32 R4, RZ, RZ, R6 ;  /* 0x000000ffff04b224 */ /* 0x008fe400078e0006 */
[----:B------:R-:W-:-:S05]  /*1bec0*/  @!P3 IMAD.MOV.U32 R5, RZ, RZ, R7 ;  /* 0x000000ffff05b224 */ /* 0x000fca00078e0007 */
[----:B------:R0:W3:Y:S04]  /*1bed0*/  @!P3 LDG.E.U16 R29, desc[UR10][R4.64] ;  /* 0x0000000a041db981 */ /* 0x0000e8000c1e1500 */
[----:B--2---:R1:W-:Y:S04]  /*1bee0*/  STL [R1+0x8], R10 ;  /* 0x0000080a01007387 */ /* 0x0043e80000100800 */
[----:B------:R-:W2:Y:S04]  /*1bef0*/  LDL R9, [R1+0x788] ;  /* 0x0007880001097983 */ /* 0x000ea80000100800 */
[----:B------:R-:W2:Y:S04]  /*1bf00*/  LDL R8, [R1+0x78c] ;  /* 0x00078c0001087983 */ /* 0x000ea80000100800 */
[----:B-1----:R-:W2:Y:S04]  /*1bf10*/  LDL R10, [R1+0x7ac] ;  /* 0x0007ac00010a7983 */ /* 0x002ea80000100800 */
[----:B------:R-:W2:Y:S04]  /*1bf20*/  LDL R7, [R1+0x768] ;  /* 0x0007680001077983 */ /* 0x000ea80000100800 */
[----:B------:R-:W2:Y:S01]  /*1bf30*/  LDL R6, [R1+0x76c] ;  /* 0x00076c0001067983 */ /* 0x000ea20000100800 */
[----:B------:R-:W-:Y:S01]  /*1bf40*/  PRMT R28, RZ, 0x7610, R28 ;  /* 0x00007610ff1c7816 */ /* 0x000fe2000000001c */
[----:B0-----:R-:W-:-:S02]  /*1bf50*/  @!P3 IMAD.MOV.U32 R5, RZ, RZ, R11 ;  /* 0x000000ffff05b224 */ /* 0x001fc400078e000b */
[----:B---3--:R-:W-:Y:S04]  /*1bf60*/  STL [R1+0x1554], R29 ;  /* 0x0015541d01007387 */ /* 0x008fe80000100800 */
[----:B------:R-:W-:Y:S04]  /*1bf70*/  STL [R1+0x1574], R29 ;  /* 0x0015741d01007387 */ /* 0x000fe80000100800 */
[----:B------:R-:W-:Y:S04]  /*1bf80*/  STL [R1+0x1580], R29 ;  /* 0x0015801d01007387 */ /* 0x000fe80000100800 */
[----:B----4-:R0:W-:Y:S01]  /*1bf90*/  STL [R1+0x4], R15 ;  /* 0x0000040f01007387 */ /* 0x0101e20000100800 */
[----:B--2---:R-:W-:-:S05]  /*1bfa0*/  @!P3 IMAD.MOV.U32 R4, RZ, RZ, R10 ;  /* 0x000000ffff04b224 */ /* 0x004fca00078e000a */
[----:B------:R1:W2:Y:S04]  /*1bfb0*/  @!P3 LDG.E.U16 R28, desc[UR10][R4.64] ;  /* 0x0000000a041cb981 */ /* 0x0002a8000c1e1500 */
[----:B0-----:R-:W3:Y:S04]  /*1bfc0*/  LDL R15, [R1+0x748] ;  /* 0x00074800010f7983 */ /* 0x001ee80000100800 */
[----:B------:R0:W-:Y:S04]  /*1bfd0*/  STL [R1], R14 ;  /* 0x0000000e01007387 */ /* 0x0001e80000100800 */
[----:B0-----:R-:W4:Y:S01]  /*1bfe0*/  LDL R14, [R1+0x74c] ;  /* 0x00074c00010e7983 */ /* 0x001f220000100800 */
[----:B------:R-:W-:Y:S01]  /*1bff0*/  PRMT R27, RZ, 0x7610, R27 ;  /* 0x00007610ff1b7816 */ /* 0x000fe2000000001b */
[----:B-1----:R-:W-:-:S02]  /*1c000*/  @!P3 IMAD.MOV.U32 R4, RZ, RZ, R8 ;  /* 0x000000ffff04b224 */ /* 0x002fc400078e0008 */
[----:B------:R-:W-:-:S05]  /*1c010*/  @!P3 IMAD.MOV.U32 R5, RZ, RZ, R9 ;  /* 0x000000ffff05b224 */ /* 0x000fca00078e0009 */
[----:B------:R0:W4:Y:S02]  /*1c020*/  @!P3 LDG.E.U16 R27, desc[UR10][R4.64] ;  /* 0x0000000a041bb981 */ /* 0x000124000c1e1500 */
[----:B0-----:R-:W-:Y:S02]  /*1c030*/  PRMT R4, RZ, 0x7610, R4 ;  /* 0x00007610ff047816 */ /* 0x001fe40000000004 */
[----:B------:R-:W-:-:S04]  /*1c040*/  PRMT R5, RZ, 0x7610, R5 ;  /* 0x00007610ff057816 */ /* 0x000fc80000000005 */
[----:B------:R3:W4:Y:S02]  /*1c050*/  @!P3 LDG.E.U16 R4, desc[UR10][R6.64] ;  /* 0x0000000a0604b981 */ /* 0x000724000c1e1500 */
[----:B---3--:R-:W-:Y:S02]  /*1c060*/  @!P3 IMAD.MOV.U32 R7, RZ, RZ, R15 ;  /* 0x000000ffff07b224 */ /* 0x008fe400078e000f */
[----:B--2---:R-:W-:Y:S04]  /*1c070*/  STL [R1+0x1558], R28 ;  /* 0x0015581c01007387 */ /* 0x004fe80000100800 */
[----:B------:R-:W2:Y:S04]  /*1c080*/  LDL R9, [R1+0x728] ;  /* 0x0007280001097983 */ /* 0x000ea80000100800 */
[----:B------:R-:W2:Y:S01]  /*1c090*/  LDL R8, [R1+0x72c] ;  /* 0x00072c0001087983 */ /* 0x000ea20000100800 */
[----:B----4-:R-:W-:-:S05]  /*1c0a0*/  @!P3 IMAD.MOV.U32 R6, RZ, RZ, R14 ;  /* 0x000000ffff06b224 */ /* 0x010fca00078e000e */
[----:B------:R0:W3:Y:S04]  /*1c0b0*/  @!P3 LDG.E.U16 R5, desc[UR10][R6.64] ;  /* 0x0000000a0605b981 */ /* 0x0000e8000c1e1500 */
[----:B------:R-:W-:Y:S04]  /*1c0c0*/  STL [R1+0x155c], R27 ;  /* 0x00155c1b01007387 */ /* 0x000fe80000100800 */
[----:B------:R-:W-:Y:S01]  /*1c0d0*/  STL [R1+0x1590], R27 ;  /* 0x0015901b01007387 */ /* 0x000fe20000100800 */
[----:B0-----:R-:W-:-:S03]  /*1c0e0*/  PRMT R6, RZ, 0x7610, R6 ;  /* 0x00007610ff067816 */ /* 0x001fc60000000006 */
[----:B------:R-:W4:Y:S04]  /*1c0f0*/  LDL R11, [R1+0x6e8] ;  /* 0x0006e800010b7983 */ /* 0x000f280000100800 */
[----:B------:R-:W4:Y:S04]  /*1c100*/  LDL R10, [R1+0x6ec] ;  /* 0x0006ec00010a7983 */ /* 0x000f280000100800 */
[----:B------:R-:W-:Y:S04]  /*1c110*/  STL [R1+0x1560], R4 ;  /* 0x0015600401007387 */ /* 0x000fe80000100800 */
[----:B------:R-:W-:Y:S04]  /*1c120*/  STL [R1+0x1588], R4 ;  /* 0x0015880401007387 */ /* 0x000fe80000100800 */
[----:B------:R-:W4:Y:S04]  /*1c130*/  LDL R15, [R1+0x6a8] ;  /* 0x0006a800010f7983 */ /* 0x000f280000100800 */
[----:B------:R-:W4:Y:S04]  /*1c140*/  LDL R14, [R1+0x6ac] ;  /* 0x0006ac00010e7983 */ /* 0x000f280000100800 */
[----:B--2---:R0:W2:Y:S04]  /*1c150*/  @!P3 LDG.E.U16 R6, desc[UR10][R8.64] ;  /* 0x0000000a0806b981 */ /* 0x0040a8000c1e1500 */
[----:B---3--:R-:W-:Y:S04]  /*1c160*/  STL [R1+0x1564], R5 ;  /* 0x0015640501007387 */ /* 0x008fe80000100800 */
[----:B------:R-:W-:Y:S04]  /*1c170*/  STL [R1+0x1584], R5 ;  /* 0x0015840501007387 */ /* 0x000fe80000100800 */
[----:B------:R-:W0:Y:S04]  /*1c180*/  LDL R8, [R1+0x708] ;  /* 0x0007080001087983 */ /* 0x000e280000100800 */
[----:B------:R-:W0:Y:S01]  /*1c190*/  LDL R9, [R1+0x70c] ;  /* 0x00070c0001097983 */ /* 0x000e220000100800 */
[----:B------:R-:W-:-:S02]  /*1c1a0*/  PRMT R7, RZ, 0x7610, R7 ;  /* 0x00007610ff077816 */ /* 0x000fc40000000007 */
[----:B0-----:R-:W-:-:S04]  /*1c1b0*/  @!P3 LOP3.LUT R9, R9, R8, RZ, 0x3c, !PT ;  /* 0x000000080909b212 */ /* 0x001fc800078e3cff */
[----:B------:R-:W-:-:S04]  /*1c1c0*/  @!P3 LOP3.LUT R8, R9, R8, RZ, 0x3c, !PT ;  /* 0x000000080908b212 */ /* 0x000fc800078e3cff */
[----:B------:R-:W-:-:S05]  /*1c1d0*/  @!P3 LOP3.LUT R9, R9, R8, RZ, 0x3c, !PT ;  /* 0x000000080909b212 */ /* 0x000fca00078e3cff */
[----:B------:R0:W3:Y:S04]  /*1c1e0*/  @!P3 LDG.E.U16 R7, desc[UR10][R8.64] ;  /* 0x0000000a0807b981 */ /* 0x0000e8000c1e1500 */
[----:B--2---:R-:W-:Y:S01]  /*1c1f0*/  STL [R1+0x1568], R6 ;  /* 0x0015680601007387 */ /* 0x004fe20000100800 */
[----:B0-----:R-:W-:-:S06]  /*1c200*/  PRMT R8, RZ, 0x7610, R8 ;  /* 0x00007610ff087816 */ /* 0x001fcc0000000008 */
[----:B----4-:R-:W2:Y:S04]  /*1c210*/  @!P3 LDG.E.U16 R8, desc[UR10][R10.64] ;  /* 0x0000000a0a08b981 */ /* 0x010ea8000c1e1500 */
[----:B---3--:R-:W-:Y:S04]  /*1c220*/  STL [R1+0x156c], R7 ;  /* 0x00156c0701007387 */ /* 0x008fe80000100800 */
[----:B------:R-:W3:Y:S04]  /*1c230*/  LDL R10, [R1+0x6c8] ;  /* 0x0006c800010a7983 */ /* 0x000ee80000100800 */
[----:B------:R-:W3:Y:S01]  /*1c240*/  LDL R11, [R1+0x6cc] ;  /* 0x0006cc00010b7983 */ /* 0x000ee20000100800 */
[----:B------:R-:W-:-:S03]  /*1c250*/  PRMT R12, RZ, 0x7610, R12 ;  /* 0x00007610ff0c7816 */ /* 0x000fc6000000000c */
[----:B--2---:R-:W-:Y:S01]  /*1c260*/  STL [R1+0x1570], R8 ;  /* 0x0015700801007387 */ /* 0x004fe20000100800 */
[----:B---3--:R-:W-:-:S04]  /*1c270*/  @!P3 LOP3.LUT R11, R11, R10, RZ, 0x3c, !PT ;  /* 0x0000000a0b0bb212 */ /* 0x008fc800078e3cff */
[----:B------:R-:W-:-:S04]  /*1c280*/  @!P3 LOP3.LUT R10, R11, R10, RZ, 0x3c, !PT ;  /* 0x0000000a0b0ab212 */ /* 0x000fc800078e3cff */
[----:B------:R-:W-:-:S05]  /*1c290*/  @!P3 LOP3.LUT R11, R11, R10, RZ, 0x3c, !PT ;  /* 0x0000000a0b0bb212 */ /* 0x000fca00078e3cff */
[----:B------:R0:W2:Y:S02]  /*1c2a0*/  @!P3 LDG.E.U16 R12, desc[UR10][R10.64] ;  /* 0x0000000a0a0cb981 */ /* 0x0000a4000c1e1500 */
[----:B0-----:R-:W-:-:S06]  /*1c2b0*/  PRMT R11, RZ, 0x7610, R11 ;  /* 0x00007610ff0b7816 */ /* 0x001fcc000000000b */
[----:B------:R0:W3:Y:S04]  /*1c2c0*/  @!P3 LDG.E.U16 R11, desc[UR10][R14.64] ;  /* 0x0000000a0e0bb981 */ /* 0x0000e8000c1e1500 */
[----:B------:R-:W0:Y:S04]  /*1c2d0*/  LDL R14, [R1+0x688] ;  /* 0x00068800010e7983 */ /* 0x000e280000100800 */
[----:B------:R-:W0:Y:S01]  /*1c2e0*/  LDL R15, [R1+0x68c] ;  /* 0x00068c00010f7983 */ /* 0x000e220000100800 */
[----:B------:R-:W-:Y:S02]  /*1c2f0*/  PRMT R10, RZ, 0x7610, R10 ;  /* 0x00007610ff0a7816 */ /* 0x000fe4000000000a */
[----:B0-----:R-:W-:-:S04]  /*1c300*/  @!P3 LOP3.LUT R15, R15, R14, RZ, 0x3c, !PT ;  /* 0x0000000e0f0fb212 */ /* 0x001fc800078e3cff */
[----:B------:R-:W-:-:S04]  /*1c310*/  @!P3 LOP3.LUT R14, R15, R14, RZ, 0x3c, !PT ;  /* 0x0000000e0f0eb212 */ /* 0x000fc800078e3cff */
[----:B------:R-:W-:-:S05]  /*1c320*/  @!P3 LOP3.LUT R15, R15, R14, RZ, 0x3c, !PT ;  /* 0x0000000e0f0fb212 */ /* 0x000fca00078e3cff */
[----:B------:R0:W4:Y:S04]  /*1c330*/  @!P3 LDG.E.U16 R10, desc[UR10][R14.64] ;  /* 0x0000000a0e0ab981 */ /* 0x000128000c1e1500 */
[----:B------:R-:W0:Y:S04]  /*1c340*/  LDL R14, [R1+0x668] ;  /* 0x00066800010e7983 */ /* 0x000e280000100800 */
[----:B------:R-:W0:Y:S01]  /*1c350*/  LDL R15, [R1+0x66c] ;  /* 0x00066c00010f7983 */ /* 0x000e220000100800 */
[----:B------:R-:W-:Y:S02]  /*1c360*/  PRMT R9, RZ, 0x7610, R9 ;  /* 0x00007610ff097816 */ /* 0x000fe40000000009 */
[----:B0-----:R-:W-:-:S04]  /*1c370*/  @!P3 LOP3.LUT R15, R15, R14, RZ, 0x3c, !PT ;  /* 0x0000000e0f0fb212 */ /* 0x001fc800078e3cff */
        /* <DEDUP_REMOVED lines=52> */
[----:B------:R-:W2:Y:S04]  /*1c6c0*/  LDL R14, [R1+0x584] ;  /* 0x00058400010e7983 */ /* 0x000ea80000100800 */
[----:B------:R-:W2:Y:S01]  /*1c6d0*/  LDL R15, [R1+0x5e0] ;  /* 0x0005e000010f7983 */ /* 0x000ea20000100800 */
[----:B------:R-:W-:-:S02]  /*1c6e0*/  PRMT R29, RZ, 0x7610, R29 ;  /* 0x00007610ff1d7816 */ /* 0x000fc4000000001d */
[----:B--2---:R-:W-:-:S04]  /*1c6f0*/  @!P3 LOP3.LUT R15, R15, R14, RZ, 0x3c, !PT ;  /* 0x0000000e0f0fb212 */ /* 0x004fc800078e3cff */
[----:B------:R-:W-:-:S04]  /*1c700*/  @!P3 LOP3.LUT R14, R15, R14, RZ, 0x3c, !PT ;  /* 0x0000000e0f0eb212 */ /* 0x000fc800078e3cff */
[----:B------:R-:W-:-:S05]  /*1c710*/  @!P3 LOP3.LUT R15, R15, R14, RZ, 0x3c, !PT ;  /* 0x0000000e0f0fb212 */ /* 0x000fca00078e3cff */
[----:B------:R-:W2:Y:S04]  /*1c720*/  @!P3 LDG.E.U16 R29, desc[UR10][R14.64] ;  /* 0x0000000a0e1db981 */ /* 0x000ea8000c1e1500 */
[----:B------:R-:W3:Y:S04]  /*1c730*/  LDL R14, [R1+0x5d0] ;  /* 0x0005d000010e7983 */ /* 0x000ee80000100800 */
[----:B------:R-:W3:Y:S01]  /*1c740*/  LDL R15, [R1+0xd58] ;  /* 0x000d5800010f7983 */ /* 0x000ee20000100800 */
[----:B------:R-:W-:Y:S01]  /*1c750*/  PRMT R28, RZ, 0x7610, R28 ;  /* 0x00007610ff1c7816 */ /* 0x000fe2000000001c */
[----:B0-----:R-:W0:Y:S02]  /*1c760*/  S2R R0, SR_TID.X ;  /* 0x0000000000007919 */ /* 0x001e240000002100 */
[----:B--2---:R1:W-:Y:S01]  /*1c770*/  STL [R1+0x174], R29 ;  /* 0x0001741d01007387 */ /* 0x0043e20000100800 */
[----:B---3--:R-:W-:Y:S01]  /*1c780*/  @!P3 LOP3.LUT R15, R15, R14, RZ, 0x3c, !PT ;  /* 0x0000000e0f0fb212 */ /* 0x008fe200078e3cff */
[----:B0-----:R-:W-:-:S02]  /*1c790*/  IMAD.SHL.U32 R0, R0, 0x2, RZ ;  /* 0x0000000200007824 */ /* 0x001fc400078e00ff */
[----:B-1----:R-:W2:Y:S01]  /*1c7a0*/  LDL R29, [R1+0xd04] ;  /* 0x000d0400011d7983 */ /* 0x002ea20000100800 */
[----:B------:R-:W-:-:S04]  /*1c7b0*/  @!P3 LOP3.LUT R14, R15, R14, RZ, 0x3c, !PT ;  /* 0x0000000e0f0eb212 */ /* 0x000fc800078e3cff */
[----:B------:R-:W-:-:S05]  /*1c7c0*/  @!P3 LOP3.LUT R15, R15, R14, RZ, 0x3c, !PT ;  /* 0x0000000e0f0fb212 */ /* 0x000fca00078e3cff */
[----:B------:R0:W3:Y:S04]  /*1c7d0*/  @!P3 LDG.E.U16 R28, desc[UR10][R14.64] ;  /* 0x0000000a0e1cb981 */ /* 0x0000e8000c1e1500 */
[----:B------:R-:W0:Y:S04]  /*1c7e0*/  LDL R14, [R1+0xd40] ;  /* 0x000d4000010e7983 */ /* 0x000e280000100800 */
[----:B------:R-:W0:Y:S01]  /*1c7f0*/  LDL R15, [R1+0xd44] ;  /* 0x000d4400010f7983 */ /* 0x000e220000100800 */
[----:B------:R-:W-:-:S05]  /*1c800*/  LOP3.LUT R0, R0, 0x7e, RZ, 0xc0, !PT ;  /* 0x0000007e00007812 */ /* 0x000fca00078ec0ff */
[----:B------:R-:W-:Y:S04]  /*1c810*/  STS.U16 [R0+UR5+0x8000], R16 ;  /* 0x0080001000007988 */ /* 0x000fe80008000405 */
[----:B------:R-:W-:Y:S04]  /*1c820*/  STS.U16 [R0+UR5+0x8100], R3 ;  /* 0x0081000300007988 */ /* 0x000fe80008000405 */
[----:B------:R1:W-:Y:S02]  /*1c830*/  STS.U16 [R0+UR5+0x8200], R18 ;  /* 0x0082001200007988 */ /* 0x0003e40008000405 */
[----:B-1----:R-:W-:-:S02]  /*1c840*/  PRMT R0, RZ, 0x7610, R0 ;  /* 0x00007610ff007816 */ /* 0x002fc40000000000 */
[----:B0-----:R-:W-:-:S04]  /*1c850*/  @!P3 LOP3.LUT R15, R15, R14, RZ, 0x3c, !PT ;  /* 0x0000000e0f0fb212 */ /* 0x001fc800078e3cff */
[----:B------:R-:W-:-:S04]  /*1c860*/  @!P3 LOP3.LUT R14, R15, R14, RZ, 0x3c, !PT ;  /* 0x0000000e0f0eb212 */ /* 0x000fc800078e3cff */
[----:B------:R-:W-:-:S05]  /*1c870*/  @!P3 LOP3.LUT R15, R15, R14, RZ, 0x3c, !PT ;  /* 0x0000000e0f0fb212 */ /* 0x000fca00078e3cff */
[----:B------:R-:W2:Y:S04]  /*1c880*/  @!P3 LDG.E.U16 R0, desc[UR10][R14.64] ;  /* 0x0000000a0e00b981 */ /* 0x000ea8000c1e1500 */
[----:B---3--:R-:W-:Y:S04]  /*1c890*/  STL [R1+0x170], R28 ;  /* 0x0001701c01007387 */ /* 0x008fe80000100800 */
[----:B--2---:R0:W-:Y:S04]  /*1c8a0*/  STL [R1+0x16c], R0 ;  /* 0x00016c0001007387 */ /* 0x0041e80000100800 */
[----:B------:R-:W2:Y:S04]  /*1c8b0*/  LDL R14, [R1+0xd20] ;  /* 0x000d2000010e7983 */ /* 0x000ea80000100800 */
[----:B------:R-:W2:Y:S01]  /*1c8c0*/  LDL R15, [R1+0xd24] ;  /* 0x000d2400010f7983 */ /* 0x000ea20000100800 */
[----:B------:R-:W-:Y:S01]  /*1c8d0*/  PRMT R20, RZ, 0x7610, R20 ;  /* 0x00007610ff147816 */ /* 0x000fe20000000014 */
[----:B0-----:R-:W0:Y:S01]  /*1c8e0*/  S2R R0, SR_TID.X ;  /* 0x0000000000007919 */ /* 0x001e220000002100 */
[----:B------:R-:W1:Y:S01]  /*1c8f0*/  S2R R28, SR_TID.X ;  /* 0x00000000001c7919 */ /* 0x000e620000002100 */
[----:B--2---:R-:W-:-:S04]  /*1c900*/  @!P3 LOP3.LUT R15, R15, R14, RZ, 0x3c, !PT ;  /* 0x0000000e0f0fb212 */ /* 0x004fc800078e3cff */
[----:B------:R-:W-:-:S04]  /*1c910*/  @!P3 LOP3.LUT R14, R15, R14, RZ, 0x3c, !PT ;  /* 0x0000000e0f0eb212 */ /* 0x000fc800078e3cff */
[----:B------:R-:W-:-:S05]  /*1c920*/  @!P3 LOP3.LUT R15, R15, R14, RZ, 0x3c, !PT ;  /* 0x0000000e0f0fb212 */ /* 0x000fca00078e3cff */
[----:B------:R-:W2:Y:S01]  /*1c930*/  @!P3 LDG.E.U16 R20, desc[UR10][R14.64] ;  /* 0x0000000a0e14b981 */ /* 0x000ea2000c1e1500 */
[----:B0-----:R-:W-:Y:S02]  /*1c940*/  IMAD.SHL.U32 R0, R0, 0x2, RZ ;  /* 0x0000000200007824 */ /* 0x001fe400078e00ff */
[----:B-1----:R-:W-:-:S03]  /*1c950*/  IMAD.SHL.U32 R28, R28, 0x2, RZ ;  /* 0x000000021c1c7824 */ /* 0x002fc600078e00ff */
[----:B------:R-:W-:-:S05]  /*1c960*/  LOP3.LUT R0, R0, 0x7e, RZ, 0xc0, !PT ;  /* 0x0000007e00007812 */ /* 0x000fca00078ec0ff */
[----:B------:R0:W-:Y:S02]  /*1c970*/  STS.U16 [R0+UR5+0x8300], R19 ;  /* 0x0083001300007988 */ /* 0x0001e40008000405 */
[----:B0-----:R-:W-:Y:S02]  /*1c980*/  LOP3.LUT R0, R28, 0x7e, RZ, 0xc0, !PT ;  /* 0x0000007e1c007812 */ /* 0x001fe400078ec0ff */
[----:B------:R-:W3:Y:S04]  /*1c990*/  LDL R28, [R1+0xcc4] ;  /* 0x000cc400011c7983 */ /* 0x000ee80000100800 */
[----:B--2---:R0:W-:Y:S04]  /*1c9a0*/  STL [R1+0x168], R20 ;  /* 0x0001681401007387 */ /* 0x0041e80000100800 */
[----:B0-----:R-:W2:Y:S04]  /*1c9b0*/  LDL.LU R20, [R1+0x1598] ;  /* 0x0015980001147983 */ /* 0x001ea80000300800 */
[----:B------:R-:W2:Y:S01]  /*1c9c0*/  LDL R15, [R1+0xd00] ;  /* 0x000d0000010f7983 */ /* 0x000ea20000100800 */
[----:B------:R-:W-:Y:S01]  /*1c9d0*/  PRMT R4, RZ, 0x7610, R4 ;  /* 0x00007610ff047816 */ /* 0x000fe20000000004 */
[----:B------:R-:W-:Y:S01]  /*1c9e0*/  @!P3 IMAD.MOV.U32 R14, RZ, RZ, R29 ;  /* 0x000000ffff0eb224 */ /* 0x000fe200078e001d */
[----:B------:R-:W-:Y:S01]  /*1c9f0*/  PRMT R27, RZ, 0x7610, R27 ;  /* 0x00007610ff1b7816 */ /* 0x000fe2000000001b */
[----:B------:R-:W3:Y:S04]  /*1ca00*/  LDL R29, [R1+0xc84] ;  /* 0x000c8400011d7983 */ /* 0x000ee80000100800 */
[----:B--2---:R-:W2:Y:S04]  /*1ca10*/  @!P3 LDG.E.U16 R4, desc[UR10][R14.64] ;  /* 0x0000000a0e04b981 */ /* 0x004ea8000c1e1500 */
[----:B------:R-:W3:Y:S04]  /*1ca20*/  LDL R14, [R1+0xce0] ;  /* 0x000ce000010e7983 */ /* 0x000ee80000100800 */
[----:B------:R-:W3:Y:S04]  /*1ca30*/  LDL R15, [R1+0xce4] ;  /* 0x000ce400010f7983 */ /* 0x000ee80000100800 */
[----:B--2---:R0:W-:Y:S04]  /*1ca40*/  STL [R1+0x164], R4 ;  /* 0x0001640401007387 */ /* 0x0041e80000100800 */
[----:B0-----:R-:W2:Y:S01]  /*1ca50*/  LDL.LU R4, [R1+0xa8] ;  /* 0x0000a80001047983 */ /* 0x001ea20000300800 */
[----:B---3--:R-:W-:-:S04]  /*1ca60*/  @!P3 LOP3.LUT R15, R15, R14, RZ, 0x3c, !PT ;  /* 0x0000000e0f0fb212 */ /* 0x008fc800078e3cff */
[----:B------:R-:W-:-:S04]  /*1ca70*/  @!P3 LOP3.LUT R14, R15, R14, RZ, 0x3c, !PT ;  /* 0x0000000e0f0eb212 */ /* 0x000fc800078e3cff */
[----:B------:R-:W-:-:S05]  /*1ca80*/  @!P3 LOP3.LUT R15, R15, R14, RZ, 0x3c, !PT ;  /* 0x0000000e0f0fb212 */ /* 0x000fca00078e3cff */
[----:B------:R0:W3:Y:S04]  /*1ca90*/  @!P3 LDG.E.U16 R27, desc[UR10][R14.64] ;  /* 0x0000000a0e1bb981 */ /* 0x0000e8000c1e1500 */
[----:B------:R-:W2:Y:S01]  /*1caa0*/  LDL R15, [R1+0xcc0] ;  /* 0x000cc000010f7983 */ /* 0x000ea20000100800 */
[----:B------:R-:W-:Y:S01]  /*1cab0*/  PRMT R23, RZ, 0x7610, R23 ;  /* 0x00007610ff177816 */ /* 0x000fe20000000017 */
[----:B0-----:R-:W-:-:S05]  /*1cac0*/  @!P3 IMAD.MOV.U32 R14, RZ, RZ, R28 ;  /* 0x000000ffff0eb224 */ /* 0x001fca00078e001c */
[----:B--2---:R-:W2:Y:S04]  /*1cad0*/  @!P3 LDG.E.U16 R23, desc[UR10][R14.64] ;  /* 0x0000000a0e17b981 */ /* 0x004ea8000c1e1500 */
[----:B---3--:R0:W-:Y:S04]  /*1cae0*/  STL [R1+0x160], R27 ;  /* 0x0001601b01007387 */ /* 0x0081e80000100800 */
[----:B0-----:R-:W3:Y:S04]  /*1caf0*/  LDL.LU R27, [R1+0xa4] ;  /* 0x0000a400011b7983 */ /* 0x001ee80000300800 */
[----:B------:R-:W3:Y:S04]  /*1cb00*/  LDL.LU R28, [R1+0xa0] ;  /* 0x0000a000011c7983 */ /* 0x000ee80000300800 */
[----:B--2---:R0:W-:Y:S04]  /*1cb10*/  STL [R1+0x15c], R23 ;  /* 0x00015c1701007387 */ /* 0x0041e80000100800 */
[----:B0-----:R-:W2:Y:S04]  /*1cb20*/  LDL.LU R23, [R1+0x1594] ;  /* 0x0015940001177983 */ /* 0x001ea80000300800 */
[----:B------:R-:W2:Y:S04]  /*1cb30*/  LDL R14, [R1+0xca0] ;  /* 0x000ca000010e7983 */ /* 0x000ea80000100800 */
[----:B------:R-:W2:Y:S01]  /*1cb40*/  LDL R15, [R1+0xca4] ;  /* 0x000ca400010f7983 */ /* 0x000ea20000100800 */
[----:B------:R-:W-:-:S02]  /*1cb50*/  PRMT R2, RZ, 0x7610, R2 ;  /* 0x00007610ff027816 */ /* 0x000fc40000000002 */
[----:B------:R-:W-:-:S05]  /*1cb60*/  LOP3.LUT R0, R0, 0x10, RZ, 0x3c, !PT ;  /* 0x0000001000007812 */ /* 0x000fca00078e3cff */
[----:B------:R-:W-:Y:S04]  /*1cb70*/  STS.U16 [R0+UR5+0x8080], R20 ;  /* 0x0080801400007988 */ /* 0x000fe80008000405 */
[----:B------:R-:W-:Y:S04]  /*1cb80*/  STS.U16 [R0+UR5+0x8180], R21 ;  /* 0x0081801500007988 */ /* 0x000fe80008000405 */
[----:B------:R-:W-:Y:S01]  /*1cb90*/  STS.U16 [R0+UR5+0x8280], R22 ;  /* 0x0082801600007988 */ /* 0x000fe20008000405 */
[----:B--2---:R-:W-:-:S04]  /*1cba0*/  @!P3 LOP3.LUT R15, R15, R14, RZ, 0x3c, !PT ;  /* 0x0000000e0f0fb212 */ /* 0x004fc800078e3cff */
[----:B------:R-:W-:-:S04]  /*1cbb0*/  @!P3 LOP3.LUT R14, R15, R14, RZ, 0x3c, !PT ;  /* 0x0000000e0f0eb212 */ /* 0x000fc800078e3cff */
[----:B------:R-:W-:-:S05]  /*1cbc0*/  @!P3 LOP3.LUT R15, R15, R14, RZ, 0x3c, !PT ;  /* 0x0000000e0f0fb212 */ /* 0x000fca00078e3cff */
[----:B------:R0:W2:Y:S04]  /*1cbd0*/  @!P3 LDG.E.U16 R2, desc[UR10][R14.64] ;  /* 0x0000000a0e02b981 */ /* 0x0000a8000c1e1500 */
[----:B------:R-:W2:Y:S04]  /*1cbe0*/  LDL R15, [R1+0xc80] ;  /* 0x000c8000010f7983 */ /* 0x000ea80000100800 */
[----:B------:R1:W-:Y:S02]  /*1cbf0*/  STS.U16 [R0+UR5+0x8380], R23 ;  /* 0x0083801700007988 */ /* 0x0003e40008000405 */
[----:B-1----:R-:W1:Y:S01]  /*1cc00*/  S2R R0, SR_TID.X ;  /* 0x0000000000007919 */ /* 0x002e620000002100 */
[----:B0-----:R-:W-:-:S02]  /*1cc10*/  @!P3 IMAD.MOV.U32 R14, RZ, RZ, R29 ;  /* 0x000000ffff0eb224 */ /* 0x001fc400078e001d */
[----:B-1----:R-:W-:-:S05]  /*1cc20*/  IMAD.SHL.U32 R0, R0, 0x2, RZ ;  /* 0x0000000200007824 */ /* 0x002fca00078e00ff */
[----:B------:R-:W-:-:S05]  /*1cc30*/  LOP3.LUT R0, R0, 0x7e, RZ, 0xc0, !PT ;  /* 0x0000007e00007812 */ /* 0x000fca00078ec0ff */
[----:B------:R0:W-:Y:S02]  /*1cc40*/  STS.U16 [R0+UR5], R24 ;  /* 0x0000001800007988 */ /* 0x0001e40008000405 */
[----:B0-----:R-:W-:-:S06]  /*1cc50*/  PRMT R0, RZ, 0x7610, R0 ;  /* 0x00007610ff007816 */ /* 0x001fcc0000000000 */
[----:B--2---:R-:W2:Y:S04]  /*1cc60*/  @!P3 LDG.E.U16 R0, desc[UR10][R14.64] ;  /* 0x0000000a0e00b981 */ /* 0x004ea8000c1e1500 */
[----:B------:R0:W-:Y:S04]  /*1cc70*/  STL [R1+0x158], R2 ;  /* 0x0001580201007387 */ /* 0x0001e80000100800 */
[----:B0-----:R-:W3:Y:S04]  /*1cc80*/  LDL.LU R2, [R1+0x9c] ;  /* 0x00009c0001027983 */ /* 0x001ee80000300800 */
[----:B------:R-:W3:Y:S04]  /*1cc90*/  LDL.LU R29, [R1+0x98] ;  /* 0x00009800011d7983 */ /* 0x000ee80000300800 */
[----:B--2---:R0:W-:Y:S04]  /*1cca0*/  STL [R1+0x154], R0 ;  /* 0x0001540001007387 */ /* 0x0041e80000100800 */
[----:B------:R-:W2:Y:S04]  /*1ccb0*/  LDL R14, [R1+0xc60] ;  /* 0x000c6000010e7983 */ /* 0x000ea80000100800 */
[----:B------:R-:W2:Y:S01]  /*1ccc0*/  LDL R15, [R1+0xc64] ;  /* 0x000c6400010f7983 */ /* 0x000ea20000100800 */
[----:B0-----:R-:W0:Y:S02]  /*1ccd0*/  S2R R0, SR_TID.X ;  /* 0x0000000000007919 */ /* 0x001e240000002100 */
[----:B0-----:R-:W-:-:S05]  /*1cce0*/  IMAD.SHL.U32 R0, R0, 0x2, RZ ;  /* 0x0000000200007824 */ /* 0x001fca00078e00ff */
[----:B------:R-:W-:-:S05]  /*1ccf0*/  LOP3.LUT R0, R0, 0x7e, RZ, 0xc0, !PT ;  /* 0x0000007e00007812 */ /* 0x000fca00078ec0ff */
[----:B------:R0:W-:Y:S02]  /*1cd00*/  STS.U16 [R0+UR5+0x200], R25 ;  /* 0x0002001900007988 */ /* 0x0001e40008000405 */
[----:B0-----:R-:W-:Y:S02]  /*1cd10*/  PRMT R0, RZ, 0x7610, R0 ;  /* 0x00007610ff007816 */ /* 0x001fe40000000000 */
[----:B--2---:R-:W-:-:S04]  /*1cd20*/  @!P3 LOP3.LUT R15, R15, R14, RZ, 0x3c, !PT ;  /* 0x0000000e0f0fb212 */ /* 0x004fc800078e3cff */
[----:B------:R-:W-:-:S04]  /*1cd30*/  @!P3 LOP3.LUT R14, R15, R14, RZ, 0x3c, !PT ;  /* 0x0000000e0f0eb212 */ /* 0x000fc800078e3cff */
[----:B------:R-:W-:-:S05]  /*1cd40*/  @!P3 LOP3.LUT R15, R15, R14, RZ, 0x3c, !PT ;  /* 0x0000000e0f0fb212 */ /* 0x000fca00078e3cff */
[----:B------:R-:W2:Y:S04]  /*1cd50*/  @!P3 LDG.E.U16 R0, desc[UR10][R14.64] ;  /* 0x0000000a0e00b981 */ /* 0x000ea8000c1e1500 */
        /* <DEDUP_REMOVED lines=20> */
[----:B------:R-:W3:Y:S01]  /*1cea0*/  LDL.LU R4, [R1+0x90] ;  /* 0x0000900001047983 */ /* 0x000ee20000300800 */
[----:B--2---:R-:W-:-:S04]  /*1ceb0*/  @!P3 LOP3.LUT R15, R15, R14, RZ, 0x3c, !PT ;  /* 0x0000000e0f0fb212 */ /* 0x004fc800078e3cff */
[----:B------:R-:W-:-:S04]  /*1cec0*/  @!P3 LOP3.LUT R14, R15, R14, RZ, 0x3c, !PT ;  /* 0x0000000e0f0eb212 */ /* 0x000fc800078e3cff */
[----:B------:R-:W-:-:S05]  /*1ced0*/  @!P3 LOP3.LUT R15, R15, R14, RZ, 0x3c, !PT ;  /* 0x0000000e0f0fb212 */ /* 0x000fca00078e3cff */
[----:B------:R-:W2:Y:S04]  /*1cee0*/  @!P3 LDG.E.U16 R0, desc[UR10][R14.64] ;  /* 0x0000000a0e00b981 */ /* 0x000ea8000c1e1500 */
[----:B--2---:R0:W-:Y:S04]  /*1cef0*/  STL [R1+0x148], R0 ;  /* 0x0001480001007387 */ /* 0x0041e80000100800 */
[----:B------:R-:W2:Y:S04]  /*1cf00*/  LDL R14, [R1+0xc00] ;  /* 0x000c0000010e7983 */ /* 0x000ea80000100800 */
[----:B------:R-:W2:Y:S01]  /*1cf10*/  LDL R15, [R1+0xc04] ;  /* 0x000c0400010f7983 */ /* 0x000ea20000100800 */
[----:B0-----:R-:W0:Y:S01]  /*1cf20*/  S2R R0, SR_TID.X ;  /* 0x0000000000007919 */ /* 0x001e220000002100 */
[----:B------:R-:W-:Y:S01]  /*1cf30*/  PRMT R5, RZ, 0x7610, R5 ;  /* 0x00007610ff057816 */ /* 0x000fe20000000005 */
[----:B0-----:R-:W-:-:S05]  /*1cf40*/  IMAD.SHL.U32 R0, R0, 0x2, RZ ;  /* 0x0000000200007824 */ /* 0x001fca00078e00ff */
[----:B------:R-:W-:-:S05]  /*1cf50*/  LOP3.LUT R0, R0, 0x7e, RZ, 0xc0, !PT ;  /* 0x0000007e00007812 */ /* 0x000fca00078ec0ff */
[----:B---3--:R0:W-:Y:S04]  /*1cf60*/  STS.U16 [R0+UR5+0x800], R27 ;  /* 0x0008001b00007988 */ /* 0x0081e80008000405 */
[----:B0-----:R-:W3:Y:S01]  /*1cf70*/  LDL.LU R27, [R1+0x1590] ;  /* 0x00159000011b7983 */ /* 0x001ee20000300800 */
[----:B--2---:R-:W-:-:S04]  /*1cf80*/  @!P3 LOP3.LUT R15, R15, R14, RZ, 0x3c, !PT ;  /* 0x0000000e0f0fb212 */ /* 0x004fc800078e3cff */
[----:B------:R-:W-:-:S04]  /*1cf90*/  @!P3 LOP3.LUT R14, R15, R14, RZ, 0x3c, !PT ;  /* 0x0000000e0f0eb212 */ /* 0x000fc800078e3cff */
[----:B------:R-:W-:-:S05]  /*1cfa0*/  @!P3 LOP3.LUT R15, R15, R14, RZ, 0x3c, !PT ;  /* 0x0000000e0f0fb212 */ /* 0x000fca00078e3cff */
[----:B------:R0:W2:Y:S04]  /*1cfb0*/  @!P3 LDG.E.U16 R5, desc[UR10][R14.64] ;  /* 0x0000000a0e05b981 */ /* 0x0000a8000c1e1500 */
[----:B------:R-:W0:Y:S04]  /*1cfc0*/  LDL R14, [R1+0xbe0] ;  /* 0x000be000010e7983 */ /* 0x000e280000100800 */
[----:B------:R-:W0:Y:S04]  /*1cfd0*/  LDL R15, [R1+0xbe4] ;  /* 0x000be400010f7983 */ /* 0x000e280000100800 */
[----:B------:R1:W-:Y:S02]  /*1cfe0*/  STS.U16 [R0+UR5+0xa00], R28 ;  /* 0x000a001c00007988 */ /* 0x0003e40008000405 */
[----:B-1----:R-:W-:-:S02]  /*1cff0*/  PRMT R0, RZ, 0x7610, R0 ;  /* 0x00007610ff007816 */ /* 0x002fc40000000000 */
[----:B------:R-:W2:Y:S01]  /*1d000*/  LDL R28, [R1+0xb84] ;  /* 0x000b8400011c7983 */ /* 0x000ea20000100800 */
[----:B0-----:R-:W-:-:S04]  /*1d010*/  @!P3 LOP3.LUT R15, R15, R14, RZ, 0x3c, !PT ;  /* 0x0000000e0f0fb212 */ /* 0x001fc800078e3cff */
[----:B------:R-:W-:-:S04]  /*1d020*/  @!P3 LOP3.LUT R14, R15, R14, RZ, 0x3c, !PT ;  /* 0x0000000e0f0eb212 */ /* 0x000fc800078e3cff */
[----:B------:R-:W-:-:S05]  /*1d030*/  @!P3 LOP3.LUT R15, R15, R14, RZ, 0x3c, !PT ;  /* 0x0000000e0f0fb212 */ /* 0x000fca00078e3cff */
[----:B------:R-:W3:Y:S04]  /*1d040*/  @!P3 LDG.E.U16 R0, desc[UR10][R14.64] ;  /* 0x0000000a0e00b981 */ /* 0x000ee8000c1e1500 */
[----:B--2---:R0:W-:Y:S04]  /*1d050*/  STL [R1+0x144], R5 ;  /* 0x0001440501007387 */ /* 0x0041e80000100800 */
[----:B0-----:R-:W2:Y:S04]  /*1d060*/  LDL.LU R5, [R1+0x88] ;  /* 0x0000880001057983 */ /* 0x001ea80000300800 */
[----:B---3--:R0:W-:Y:S04]  /*1d070*/  STL [R1+0x140], R0 ;  /* 0x0001400001007387 */ /* 0x0081e80000100800 */
[----:B------:R-:W3:Y:S04]  /*1d080*/  LDL R14, [R1+0xbc0] ;  /* 0x000bc000010e7983 */ /* 0x000ee80000100800 */
[----:B------:R-:W3:Y:S01]  /*1d090*/  LDL R15, [R1+0xbc4] ;  /* 0x000bc400010f7983 */ /* 0x000ee20000100800 */
[----:B0-----:R-:W0:Y:S01]  /*1d0a0*/  S2R R0, SR_TID.X ;  /* 0x0000000000007919 */ /* 0x001e220000002100 */
[----:B------:R-:W-:Y:S01]  /*1d0b0*/  PRMT R27, RZ, 0x7610, R27 ;  /* 0x00007610ff1b7816 */ /* 0x000fe2000000001b */
[----:B0-----:R-:W-:-:S05]  /*1d0c0*/  IMAD.SHL.U32 R0, R0, 0x2, RZ ;  /* 0x0000000200007824 */ /* 0x001fca00078e00ff */
[----:B------:R-:W-:-:S05]  /*1d0d0*/  LOP3.LUT R0, R0, 0x7e, RZ, 0xc0, !PT ;  /* 0x0000007e00007812 */ /* 0x000fca00078ec0ff */
[----:B------:R0:W-:Y:S04]  /*1d0e0*/  STS.U16 [R0+UR5+0xc00], R2 ;  /* 0x000c000200007988 */ /* 0x0001e80008000405 */
[----:B0-----:R-:W2:Y:S01]  /*1d0f0*/  LDL.LU R2, [R1+0x158c] ;  /* 0x00158c0001027983 */ /* 0x001ea20000300800 */
[----:B---3--:R-:W-:-:S04]  /*1d100*/  @!P3 LOP3.LUT R15, R15, R14, RZ, 0x3c, !PT ;  /* 0x0000000e0f0fb212 */ /* 0x008fc800078e3cff */
[----:B------:R-:W-:-:S04]  /*1d110*/  @!P3 LOP3.LUT R14, R15, R14, RZ, 0x3c, !PT ;  /* 0x0000000e0f0eb212 */ /* 0x000fc800078e3cff */
[----:B------:R-:W-:-:S05]  /*1d120*/  @!P3 LOP3.LUT R15, R15, R14, RZ, 0x3c, !PT ;  /* 0x0000000e0f0fb212 */ /* 0x000fca00078e3cff */
[----:B------:R0:W3:Y:S04]  /*1d130*/  @!P3 LDG.E.U16 R27, desc[UR10][R14.64] ;  /* 0x0000000a0e1bb981 */ /* 0x0000e8000c1e1500 */
[----:B------:R-:W0:Y:S04]  /*1d140*/  LDL R14, [R1+0xba0] ;  /* 0x000ba000010e7983 */ /* 0x000e280000100800 */
[----:B------:R-:W0:Y:S04]  /*1d150*/  LDL R15, [R1+0xba4] ;  /* 0x000ba400010f7983 */ /* 0x000e280000100800 */
[----:B------:R1:W-:Y:S02]  /*1d160*/  STS.U16 [R0+UR5+0xe00], R29 ;  /* 0x000e001d00007988 */ /* 0x0003e40008000405 */
[----:B-1----:R-:W-:-:S02]  /*1d170*/  PRMT R0, RZ, 0x7610, R0 ;  /* 0x00007610ff007816 */ /* 0x002fc40000000000 */
[----:B0-----:R-:W-:-:S04]  /*1d180*/  @!P3 LOP3.LUT R15, R15, R14, RZ, 0x3c, !PT ;  /* 0x0000000e0f0fb212 */ /* 0x001fc800078e3cff */
[----:B------:R-:W-:-:S04]  /*1d190*/  @!P3 LOP3.LUT R14, R15, R14, RZ, 0x3c, !PT ;  /* 0x0000000e0f0eb212 */ /* 0x000fc800078e3cff */
[----:B------:R-:W-:-:S05]  /*1d1a0*/  @!P3 LOP3.LUT R15, R15, R14, RZ, 0x3c, !PT ;  /* 0x0000000e0f0fb212 */ /* 0x000fca00078e3cff */
[----:B------:R-:W2:Y:S04]  /*1d1b0*/  @!P3 LDG.E.U16 R0, desc[UR10][R14.64] ;  /* 0x0000000a0e00b981 */ /* 0x000ea8000c1e1500 */
[----:B---3--:R0:W-:Y:S04]  /*1d1c0*/  STL [R1+0x13c], R27 ;  /* 0x00013c1b01007387 */ /* 0x0081e80000100800 */
[----:B0-----:R-:W3:Y:S04]  /*1d1d0*/  LDL R27, [R1+0xb44] ;  /* 0x000b4400011b7983 */ /* 0x001ee80000100800 */
[----:B------:R-:W3:Y:S04]  /*1d1e0*/  LDL.LU R29, [R1+0x80] ;  /* 0x00008000011d7983 */ /* 0x000ee80000300800 */
[----:B--2---:R0:W-:Y:S04]  /*1d1f0*/  STL [R1+0x138], R0 ;  /* 0x0001380001007387 */ /* 0x0041e80000100800 */
[----:B------:R-:W2:Y:S04]  /*1d200*/  LDL.LU R14, [R1+0x94] ;  /* 0x00009400010e7983 */ /* 0x000ea80000300800 */
[----:B------:R-:W3:Y:S01]  /*1d210*/  LDL R15, [R1+0xb80] ;  /* 0x000b8000010f7983 */ /* 0x000ee20000100800 */
[----:B0-----:R-:W0:Y:S01]  /*1d220*/  S2R R0, SR_TID.X ;  /* 0x0000000000007919 */ /* 0x001e220000002100 */
[----:B------:R-:W-:Y:S01]  /*1d230*/  PRMT R2, RZ, 0x7610, R2 ;  /* 0x00007610ff027816 */ /* 0x000fe20000000002 */
[----:B0-----:R-:W-:-:S05]  /*1d240*/  IMAD.SHL.U32 R0, R0, 0x2, RZ ;  /* 0x0000000200007824 */ /* 0x001fca00078e00ff */
[----:B------:R-:W-:-:S05]  /*1d250*/  LOP3.LUT R0, R0, 0x7e, RZ, 0xc0, !PT ;  /* 0x0000007e00007812 */ /* 0x000fca00078ec0ff */
[----:B--2---:R0:W-:Y:S02]  /*1d260*/  STS.U16 [R0+UR5+0x1000], R14 ;  /* 0x0010000e00007988 */ /* 0x0041e40008000405 */
[----:B0-----:R-:W-:Y:S02]  /*1d270*/  @!P3 IMAD.MOV.U32 R14, RZ, RZ, R28 ;  /* 0x000000ffff0eb224 */ /* 0x001fe400078e001c */
[----:B------:R0:W-:Y:S04]  /*1d280*/  STS.U16 [R0+UR5+0x1200], R4 ;  /* 0x0012000400007988 */ /* 0x0001e80008000405 */
[----:B---3--:R1:W2:Y:S04]  /*1d290*/  @!P3 LDG.E.U16 R2, desc[UR10][R14.64] ;  /* 0x0000000a0e02b981 */ /* 0x0082a8000c1e1500 */
[----:B------:R-:W3:Y:S04]  /*1d2a0*/  LDL R28, [R1+0xb04] ;  /* 0x000b0400011c7983 */ /* 0x000ee80000100800 */
[----:B------:R-:W1:Y:S04]  /*1d2b0*/  LDL R14, [R1+0xb60] ;  /* 0x000b6000010e7983 */ /* 0x000e680000100800 */
[----:B------:R-:W1:Y:S01]  /*1d2c0*/  LDL R15, [R1+0xb64] ;  /* 0x000b6400010f7983 */ /* 0x000e620000100800 */
[----:B0-----:R-:W-:-:S02]  /*1d2d0*/  PRMT R0, RZ, 0x7610, R0 ;  /* 0x00007610ff007816 */ /* 0x001fc40000000000 */
[----:B-1----:R-:W-:-:S04]  /*1d2e0*/  @!P3 LOP3.LUT R15, R15, R14, RZ, 0x3c, !PT ;  /* 0x0000000e0f0fb212 */ /* 0x002fc800078e3cff */
[----:B------:R-:W-:-:S04]  /*1d2f0*/  @!P3 LOP3.LUT R14, R15, R14, RZ, 0x3c, !PT ;  /* 0x0000000e0f0eb212 */ /* 0x000fc800078e3cff */
[----:B------:R-:W-:-:S05]  /*1d300*/  @!P3 LOP3.LUT R15, R15, R14, RZ, 0x3c, !PT ;  /* 0x0000000e0f0fb212 */ /* 0x000fca00078e3cff */
[----:B------:R-:W3:Y:S04]  /*1d310*/  @!P3 LDG.E.U16 R0, desc[UR10][R14.64] ;  /* 0x0000000a0e00b981 */ /* 0x000ee8000c1e1500 */
[----:B--2---:R0:W-:Y:S04]  /*1d320*/  STL [R1+0x134], R2 ;  /* 0x0001340201007387 */ /* 0x0041e80000100800 */
[----:B0-----:R-:W2:Y:S04]  /*1d330*/  LDL.LU R2, [R1+0x78] ;  /* 0x0000780001027983 */ /* 0x001ea80000300800 */
[----:B------:R-:W2:Y:S04]  /*1d340*/  LDL.LU R4, [R1+0x1588] ;  /* 0x0015880001047983 */ /* 0x000ea80000300800 */
[----:B---3--:R0:W-:Y:S04]  /*1d350*/  STL [R1+0x130], R0 ;  /* 0x0001300001007387 */ /* 0x0081e80000100800 */
[----:B------:R-:W3:Y:S04]  /*1d360*/  LDL.LU R14, [R1+0x8c] ;  /* 0x00008c00010e7983 */ /* 0x000ee80000300800 */
[----:B------:R-:W4:Y:S01]  /*1d370*/  LDL R15, [R1+0xb40] ;  /* 0x000b4000010f7983 */ /* 0x000f220000100800 */
[----:B0-----:R-:W0:Y:S01]  /*1d380*/  S2R R0, SR_TID.X ;  /* 0x0000000000007919 */ /* 0x001e220000002100 */
[----:B--2---:R-:W-:Y:S01]  /*1d390*/  PRMT R4, RZ, 0x7610, R4 ;  /* 0x00007610ff047816 */ /* 0x004fe20000000004 */
[----:B0-----:R-:W-:-:S05]  /*1d3a0*/  IMAD.SHL.U32 R0, R0, 0x2, RZ ;  /* 0x0000000200007824 */ /* 0x001fca00078e00ff */
[----:B------:R-:W-:-:S05]  /*1d3b0*/  LOP3.LUT R0, R0, 0x7e, RZ, 0xc0, !PT ;  /* 0x0000007e00007812 */ /* 0x000fca00078ec0ff */
[----:B---3--:R0:W-:Y:S02]  /*1d3c0*/  STS.U16 [R0+UR5+0x1400], R14 ;  /* 0x0014000e00007988 */ /* 0x0081e40008000405 */
[----:B0-----:R-:W-:-:S05]  /*1d3d0*/  @!P3 IMAD.MOV.U32 R14, RZ, RZ, R27 ;  /* 0x000000ffff0eb224 */ /* 0x001fca00078e001b */
[----:B----4-:R0:W2:Y:S04]  /*1d3e0*/  @!P3 LDG.E.U16 R4, desc[UR10][R14.64] ;  /* 0x0000000a0e04b981 */ /* 0x0100a8000c1e1500 */
[----:B------:R-:W0:Y:S04]  /*1d3f0*/  LDL R14, [R1+0xb20] ;  /* 0x000b2000010e7983 */ /* 0x000e280000100800 */
[----:B------:R-:W0:Y:S04]  /*1d400*/  LDL R15, [R1+0xb24] ;  /* 0x000b2400010f7983 */ /* 0x000e280000100800 */
[----:B------:R1:W-:Y:S02]  /*1d410*/  STS.U16 [R0+UR5+0x1600], R5 ;  /* 0x0016000500007988 */ /* 0x0003e40008000405 */
[----:B-1----:R-:W-:-:S02]  /*1d420*/  PRMT R0, RZ, 0x7610, R0 ;  /* 0x00007610ff007816 */ /* 0x002fc40000000000 */
[----:B0-----:R-:W-:-:S04]  /*1d430*/  @!P3 LOP3.LUT R15, R15, R14, RZ, 0x3c, !PT ;  /* 0x0000000e0f0fb212 */ /* 0x001fc800078e3cff */
[----:B------:R-:W-:-:S04]  /*1d440*/  @!P3 LOP3.LUT R14, R15, R14, RZ, 0x3c, !PT ;  /* 0x0000000e0f0eb212 */ /* 0x000fc800078e3cff */
[----:B------:R-:W-:-:S05]  /*1d450*/  @!P3 LOP3.LUT R15, R15, R14, RZ, 0x3c, !PT ;  /* 0x0000000e0f0fb212 */ /* 0x000fca00078e3cff */
[----:B------:R-:W3:Y:S04]  /*1d460*/  @!P3 LDG.E.U16 R0, desc[UR10][R14.64] ;  /* 0x0000000a0e00b981 */ /* 0x000ee8000c1e1500 */
[----:B--2---:R0:W-:Y:S04]  /*1d470*/  STL [R1+0x12c], R4 ;  /* 0x00012c0401007387 */ /* 0x0041e80000100800 */
[----:B0-----:R-:W2:Y:S04]  /*1d480*/  LDL R4, [R1+0xac4] ;  /* 0x000ac40001047983 */ /* 0x001ea80000100800 */
[----:B------:R-:W4:Y:S04]  /*1d490*/  LDL.LU R27, [R1+0x70] ;  /* 0x00007000011b7983 */ /* 0x000f280000300800 */
[----:B------:R-:W2:Y:S04]  /*1d4a0*/  LDL.LU R5, [R1+0x1584] ;  /* 0x0015840001057983 */ /* 0x000ea80000300800 */
[----:B---3--:R0:W-:Y:S04]  /*1d4b0*/  STL [R1+0x128], R0 ;  /* 0x0001280001007387 */ /* 0x0081e80000100800 */
[----:B------:R-:W3:Y:S04]  /*1d4c0*/  LDL.LU R14, [R1+0x84] ;  /* 0x00008400010e7983 */ /* 0x000ee80000300800 */
[----:B------:R-:W2:Y:S01]  /*1d4d0*/  LDL R15, [R1+0xb00] ;  /* 0x000b0000010f7983 */ /* 0x000ea20000100800 */
[----:B0-----:R-:W0:Y:S01]  /*1d4e0*/  S2R R0, SR_TID.X ;  /* 0x0000000000007919 */ /* 0x001e220000002100 */
[----:B------:R-:W-:Y:S01]  /*1d4f0*/  PRMT R6, RZ, 0x7610, R6 ;  /* 0x00007610ff067816 */ /* 0x000fe20000000006 */
[----:B0-----:R-:W-:-:S05]  /*1d500*/  IMAD.SHL.U32 R0, R0, 0x2, RZ ;  /* 0x0000000200007824 */ /* 0x001fca00078e00ff */
[----:B------:R-:W-:-:S05]  /*1d510*/  LOP3.LUT R0, R0, 0x7e, RZ, 0xc0, !PT ;  /* 0x0000007e00007812 */ /* 0x000fca00078ec0ff */
[----:B---3--:R0:W-:Y:S02]  /*1d520*/  STS.U16 [R0+UR5+0x1800], R14 ;  /* 0x0018000e00007988 */ /* 0x0081e40008000405 */
[----:B0-----:R-:W-:Y:S02]  /*1d530*/  @!P3 IMAD.MOV.U32 R14, RZ, RZ, R28 ;  /* 0x000000ffff0eb224 */ /* 0x001fe400078e001c */
[----:B------:R0:W-:Y:S04]  /*1d540*/  STS.U16 [R0+UR5+0x1a00], R29 ;  /* 0x001a001d00007988 */ /* 0x0001e80008000405 */
[----:B--2---:R1:W2:Y:S04]  /*1d550*/  @!P3 LDG.E.U16 R6, desc[UR10][R14.64] ;  /* 0x0000000a0e06b981 */ /* 0x0042a8000c1e1500 */
        /* <DEDUP_REMOVED lines=9> */
[----:B0-----:R-:W2:Y:S04]  /*1d5f0*/  LDL R6, [R1+0xa84] ;  /* 0x000a840001067983 */ /* 0x001ea80000100800 */
[----:B------:R-:W2:Y:S04]  /*1d600*/  LDL.LU R29, [R1+0x1580] ;  /* 0x00158000011d7983 */ /* 0x000ea80000300800 */
[----:B---3--:R0:W-:Y:S04]  /*1d610*/  STL [R1+0x120], R0 ;  /* 0x0001200001007387 */ /* 0x0081e80000100800 */
[----:B------:R-:W3:Y:S04]  /*1d620*/  LDL.LU R14, [R1+0x7c] ;  /* 0x00007c00010e7983 */ /* 0x000ee80000300800 */
[----:B------:R-:W2:Y:S01]  /*1d630*/  LDL R15, [R1+0xac0] ;  /* 0x000ac000010f7983 */ /* 0x000ea20000100800 */
[----:B0-----:R-:W0:Y:S02]  /*1d640*/  S2R R0, SR_TID.X ;  /* 0x0000000000007919 */ /* 0x001e240000002100 */
[----:B0-----:R-:W-:-:S05]  /*1d650*/  IMAD.SHL.U32 R0, R0, 0x2, RZ ;  /* 0x0000000200007824 */ /* 0x001fca00078e00ff */
[----:B------:R-:W-:-:S05]  /*1d660*/  LOP3.LUT R0, R0, 0x7e, RZ, 0xc0, !PT ;  /* 0x0000007e00007812 */ /* 0x000fca00078ec0ff */
[----:B---3--:R0:W-:Y:S02]  /*1d670*/  STS.U16 [R0+UR5+0x1c00], R14 ;  /* 0x001c000e00007988 */ /* 0x0081e40008000405 */
[----:B0-----:R-:W-:Y:S01]  /*1d680*/  PRMT R0, RZ, 0x7610, R0 ;  /* 0x00007610ff007816 */ /* 0x001fe20000000000 */
[----:B------:R-:W-:Y:S02]  /*1d690*/  @!P3 IMAD.MOV.U32 R14, RZ, RZ, R4 ;  /* 0x000000ffff0eb224 */ /* 0x000fe400078e0004 */
[----:B------:R-:W3:Y:S04]  /*1d6a0*/  LDL.LU R4, [R1+0x64] ;  /* 0x0000640001047983 */ /* 0x000ee80000300800 */
[----:B--2---:R-:W2:Y:S04]  /*1d6b0*/  @!P3 LDG.E.U16 R0, desc[UR10][R14.64] ;  /* 0x0000000a0e00b981 */ /* 0x004ea8000c1e1500 */
[----:B--2---:R0:W-:Y:S04]  /*1d6c0*/  STL [R1+0x11c], R0 ;  /* 0x00011c0001007387 */ /* 0x0041e80000100800 */
[----:B------:R-:W2:Y:S04]  /*1d6d0*/  LDL R14, [R1+0xaa0] ;  /* 0x000aa000010e7983 */ /* 0x000ea80000100800 */
[----:B------:R-:W2:Y:S01]  /*1d6e0*/  LDL R15, [R1+0xaa4] ;  /* 0x000aa400010f7983 */ /* 0x000ea20000100800 */
[----:B0-----:R-:W0:Y:S01]  /*1d6f0*/  S2R R0, SR_TID.X ;  /* 0x0000000000007919 */ /* 0x001e220000002100 */
[----:B------:R-:W-:Y:S01]  /*1d700*/  PRMT R29, RZ, 0x7610, R29 ;  /* 0x00007610ff1d7816 */ /* 0x000fe2000000001d */
[----:B0-----:R-:W-:-:S05]  /*1d710*/  IMAD.SHL.U32 R0, R0, 0x2, RZ ;  /* 0x0000000200007824 */ /* 0x001fca00078e00ff */
[----:B------:R-:W-:-:S05]  /*1d720*/  LOP3.LUT R0, R0, 0x7e, RZ, 0xc0, !PT ;  /* 0x0000007e00007812 */ /* 0x000fca00078ec0ff */
[----:B------:R0:W-:Y:S04]  /*1d730*/  STS.U16 [R0+UR5+0x1e00], R2 ;  /* 0x001e000200007988 */ /* 0x0001e80008000405 */
[----:B0-----:R-:W3:Y:S01]  /*1d740*/  LDL.LU R2, [R1+0x157c] ;  /* 0x00157c0001027983 */ /* 0x001ee20000300800 */
[----:B--2---:R-:W-:-:S04]  /*1d750*/  @!P3 LOP3.LUT R15, R15, R14, RZ, 0x3c, !PT ;  /* 0x0000000e0f0fb212 */ /* 0x004fc800078e3cff */
[----:B------:R-:W-:-:S04]  /*1d760*/  @!P3 LOP3.LUT R14, R15, R14, RZ, 0x3c, !PT ;  /* 0x0000000e0f0eb212 */ /* 0x000fc800078e3cff */
[----:B------:R-:W-:-:S05]  /*1d770*/  @!P3 LOP3.LUT R15, R15, R14, RZ, 0x3c, !PT ;  /* 0x0000000e0f0fb212 */ /* 0x000fca00078e3cff */
[----:B------:R0:W2:Y:S04]  /*1d780*/  @!P3 LDG.E.U16 R29, desc[UR10][R14.64] ;  /* 0x0000000a0e1db981 */ /* 0x0000a8000c1e1500 */
[----:B------:R-:W2:Y:S01]  /*1d790*/  LDL.LU R15, [R1+0x74] ;  /* 0x00007400010f7983 */ /* 0x000ea20000300800 */
[----:B0-----:R-:W-:-:S03]  /*1d7a0*/  @!P3 IMAD.MOV.U32 R14, RZ, RZ, R6 ;  /* 0x000000ffff0eb224 */ /* 0x001fc600078e0006 */
[----:B--2---:R0:W-:Y:S02]  /*1d7b0*/  STS.U16 [R0+UR5+0x2000], R15 ;  /* 0x0020000f00007988 */ /* 0x0041e40008000405 */
[----:B0-----:R-:W-:Y:S01]  /*1d7c0*/  PRMT R0, RZ, 0x7610, R0 ;  /* 0x00007610ff007816 */ /* 0x001fe20000000000 */
[----:B------:R-:W-:-:S05]  /*1d7d0*/  @!P3 IMAD.MOV.U32 R15, RZ, RZ, R28 ;  /* 0x000000ffff0fb224 */ /* 0x000fca00078e001c */
[----:B------:R-:W2:Y:S04]  /*1d7e0*/  @!P3 LDG.E.U16 R0, desc[UR10][R14.64] ;  /* 0x0000000a0e00b981 */ /* 0x000ea8000c1e1500 */
[----:B------:R0:W-:Y:S04]  /*1d7f0*/  STL [R1+0x118], R29 ;  /* 0x0001181d01007387 */ /* 0x0001e80000100800 */
[----:B0-----:R-:W3:Y:S04]  /*1d800*/  LDL.LU R29, [R1+0x60] ;  /* 0x00006000011d7983 */ /* 0x001ee80000300800 */
[----:B------:R-:W3:Y:S04]  /*1d810*/  LDL R28, [R1+0xa24] ;  /* 0x000a2400011c7983 */ /* 0x000ee80000100800 */
[----:B------:R-:W3:Y:S04]  /*1d820*/  LDL.LU R6, [R1+0x5c] ;  /* 0x00005c0001067983 */ /* 0x000ee80000300800 */
[----:B--2---:R0:W-:Y:S04]  /*1d830*/  STL [R1+0x114], R0 ;  /* 0x0001140001007387 */ /* 0x0041e80000100800 */
[----:B------:R-:W2:Y:S04]  /*1d840*/  LDL R14, [R1+0xa60] ;  /* 0x000a6000010e7983 */ /* 0x000ea80000100800 */
[----:B------:R-:W2:Y:S01]  /*1d850*/  LDL R15, [R1+0xa64] ;  /* 0x000a6400010f7983 */ /* 0x000ea20000100800 */
[----:B0-----:R-:W0:Y:S02]  /*1d860*/  S2R R0, SR_TID.X ;  /* 0x0000000000007919 */ /* 0x001e240000002100 */
[----:B0-----:R-:W-:-:S05]  /*1d870*/  IMAD.SHL.U32 R0, R0, 0x2, RZ ;  /* 0x0000000200007824 */ /* 0x001fca00078e00ff */
[----:B------:R-:W-:-:S05]  /*1d880*/  LOP3.LUT R0, R0, 0x7e, RZ, 0xc0, !PT ;  /* 0x0000007e00007812 */ /* 0x000fca00078ec0ff */
[----:B----4-:R0:W-:Y:S02]  /*1d890*/  STS.U16 [R0+UR5+0x2200], R27 ;  /* 0x0022001b00007988 */ /* 0x0101e40008000405 */
[----:B0-----:R-:W-:Y:S02]  /*1d8a0*/  PRMT R0, RZ, 0x7610, R0 ;  /* 0x00007610ff007816 */ /* 0x001fe40000000000 */
[----:B------:R-:W4:Y:S01]  /*1d8b0*/  LDL.LU R27, [R1+0x58] ;  /* 0x00005800011b7983 */ /* 0x000f220000300800 */
        /* <DEDUP_REMOVED lines=10> */
[----:B---3--:R0:W-:Y:S04]  /*1d960*/  STS.U16 [R0+UR5+0x2400], R2 ;  /* 0x0024000200007988 */ /* 0x0081e80008000405 */
[----:B0-----:R-:W3:Y:S01]  /*1d970*/  LDL.LU R2, [R1+0x1578] ;  /* 0x0015780001027983 */ /* 0x001ee20000300800 */
[----:B--2---:R-:W-:-:S04]  /*1d980*/  @!P3 LOP3.LUT R15, R15, R14, RZ, 0x3c, !PT ;  /* 0x0000000e0f0fb212 */ /* 0x004fc800078e3cff */
[----:B------:R-:W-:-:S04]  /*1d990*/  @!P3 LOP3.LUT R14, R15, R14, RZ, 0x3c, !PT ;  /* 0x0000000e0f0eb212 */ /* 0x000fc800078e3cff */
[----:B------:R-:W-:Y:S02]  /*1d9a0*/  @!P3 LOP3.LUT R15, R15, R14, RZ, 0x3c, !PT ;  /* 0x0000000e0f0fb212 */ /* 0x000fe400078e3cff */
[----:B---3--:R-:W-:-:S06]  /*1d9b0*/  PRMT R2, RZ, 0x7610, R2 ;  /* 0x00007610ff027816 */ /* 0x008fcc0000000002 */
[----:B------:R-:W2:Y:S04]  /*1d9c0*/  @!P3 LDG.E.U16 R2, desc[UR10][R14.64] ;  /* 0x0000000a0e02b981 */ /* 0x000ea8000c1e1500 */
[----:B------:R-:W3:Y:S04]  /*1d9d0*/  LDL.LU R14, [R1+0x68] ;  /* 0x00006800010e7983 */ /* 0x000ee80000300800 */
[----:B------:R-:W4:Y:S01]  /*1d9e0*/  LDL R15, [R1+0xa20] ;  /* 0x000a2000010f7983 */ /* 0x000f220000100800 */
[----:B------:R-:W-:-:S03]  /*1d9f0*/  PRMT R7, RZ, 0x7610, R7 ;  /* 0x00007610ff077816 */ /* 0x000fc60000000007 */
[----:B--2---:R-:W-:Y:S04]  /*1da00*/  STL [R1+0x14f0], R2 ;  /* 0x0014f00201007387 */ /* 0x004fe80000100800 */
[----:B------:R-:W-:Y:S04]  /*1da10*/  STL [R1+0x14f4], R2 ;  /* 0x0014f40201007387 */ /* 0x000fe80000100800 */
[----:B---3--:R0:W-:Y:S04]  /*1da20*/  STS.U16 [R0+UR5+0x2600], R14 ;  /* 0x0026000e00007988 */ /* 0x0081e80008000405 */
[----:B------:R-:W-:Y:S01]  /*1da30*/  STL [R1+0x14f8], R2 ;  /* 0x0014f80201007387 */ /* 0x000fe20000100800 */
[----:B0-----:R-:W-:-:S05]  /*1da40*/  @!P3 IMAD.MOV.U32 R14, RZ, RZ, R28 ;  /* 0x000000ffff0eb224 */ /* 0x001fca00078e001c */
[----:B----4-:R0:W2:Y:S04]  /*1da50*/  @!P3 LDG.E.U16 R7, desc[UR10][R14.64] ;  /* 0x0000000a0e07b981 */ /* 0x0100a8000c1e1500 */
[----:B------:R-:W0:Y:S04]  /*1da60*/  LDL R14, [R1+0xa00] ;  /* 0x000a0000010e7983 */ /* 0x000e280000100800 */
[----:B------:R-:W0:Y:S04]  /*1da70*/  LDL R15, [R1+0xa04] ;  /* 0x000a0400010f7983 */ /* 0x000e280000100800 */
[----:B------:R1:W-:Y:S04]  /*1da80*/  STS.U16 [R0+UR5+0x2800], R4 ;  /* 0x0028000400007988 */ /* 0x0003e80008000405 */
[----:B------:R-:W3:Y:S01]  /*1da90*/  LDL.LU R28, [R1+0x50] ;  /* 0x00005000011c7983 */ /* 0x000ee20000300800 */
[----:B-1----:R-:W-:-:S02]  /*1daa0*/  PRMT R0, RZ, 0x7610, R0 ;  /* 0x00007610ff007816 */ /* 0x002fc40000000000 */
[----:B0-----:R-:W-:-:S04]  /*1dab0*/  @!P3 LOP3.LUT R15, R15, R14, RZ, 0x3c, !PT ;  /* 0x0000000e0f0fb212 */ /* 0x001fc800078e3cff */
[----:B------:R-:W-:-:S04]  /*1dac0*/  @!P3 LOP3.LUT R14, R15, R14, RZ, 0x3c, !PT ;  /* 0x0000000e0f0eb212 */ /* 0x000fc800078e3cff */
[----:B------:R-:W-:-:S05]  /*1dad0*/  @!P3 LOP3.LUT R15, R15, R14, RZ, 0x3c, !PT ;  /* 0x0000000e0f0fb212 */ /* 0x000fca00078e3cff */
[----:B------:R-:W4:Y:S04]  /*1dae0*/  @!P3 LDG.E.U16 R0, desc[UR10][R14.64] ;  /* 0x0000000a0e00b981 */ /* 0x000f28000c1e1500 */
[----:B--2---:R0:W-:Y:S04]  /*1daf0*/  STL [R1+0x108], R7 ;  /* 0x0001080701007387 */ /* 0x0041e80000100800 */
[----:B------:R-:W2:Y:S04]  /*1db00*/  LDL R4, [R1+0x9a4] ;  /* 0x0009a40001047983 */ /* 0x000ea80000100800 */
[----:B0-----:R-:W2:Y:S04]  /*1db10*/  LDL R7, [R1+0x9a0] ;  /* 0x0009a00001077983 */ /* 0x001ea80000100800 */
[----:B----4-:R0:W-:Y:S04]  /*1db20*/  STL [R1+0x104], R0 ;  /* 0x0001040001007387 */ /* 0x0101e80000100800 */
[----:B------:R-:W4:Y:S04]  /*1db30*/  LDL R14, [R1+0x9e0] ;  /* 0x0009e000010e7983 */ /* 0x000f280000100800 */
[----:B------:R-:W4:Y:S01]  /*1db40*/  LDL R15, [R1+0x9e4] ;  /* 0x0009e400010f7983 */ /* 0x000f220000100800 */
[----:B0-----:R-:W0:Y:S01]  /*1db50*/  S2R R0, SR_TID.X ;  /* 0x0000000000007919 */ /* 0x001e220000002100 */
[----:B------:R-:W-:Y:S01]  /*1db60*/  PRMT R8, RZ, 0x7610, R8 ;  /* 0x00007610ff087816 */ /* 0x000fe20000000008 */
[----:B0-----:R-:W-:-:S05]  /*1db70*/  IMAD.SHL.U32 R0, R0, 0x2, RZ ;  /* 0x0000000200007824 */ /* 0x001fca00078e00ff */
[----:B------:R-:W-:-:S05]  /*1db80*/  LOP3.LUT R0, R0, 0x7e, RZ, 0xc0, !PT ;  /* 0x0000007e00007812 */ /* 0x000fca00078ec0ff */
[----:B------:R0:W-:Y:S04]  /*1db90*/  STS.U16 [R0+UR5+0x2a00], R29 ;  /* 0x002a001d00007988 */ /* 0x0001e80008000405 */
[----:B0-----:R-:W2:Y:S01]  /*1dba0*/  LDL.LU R29, [R1+0x1574] ;  /* 0x00157400011d7983 */ /* 0x001ea20000300800 */
[----:B----4-:R-:W-:-:S04]  /*1dbb0*/  @!P3 LOP3.LUT R15, R15, R14, RZ, 0x3c, !PT ;  /* 0x0000000e0f0fb212 */ /* 0x010fc800078e3cff */
[----:B------:R-:W-:-:S04]  /*1dbc0*/  @!P3 LOP3.LUT R14, R15, R14, RZ, 0x3c, !PT ;  /* 0x0000000e0f0eb212 */ /* 0x000fc800078e3cff */
[----:B------:R-:W-:-:S05]  /*1dbd0*/  @!P3 LOP3.LUT R15, R15, R14, RZ, 0x3c, !PT ;  /* 0x0000000e0f0fb212 */ /* 0x000fca00078e3cff */
[----:B------:R0:W4:Y:S04]  /*1dbe0*/  @!P3 LDG.E.U16 R8, desc[UR10][R14.64] ;  /* 0x0000000a0e08b981 */ /* 0x000128000c1e1500 */
[----:B------:R-:W0:Y:S04]  /*1dbf0*/  LDL R14, [R1+0x9c0] ;  /* 0x0009c000010e7983 */ /* 0x000e280000100800 */
[----:B------:R-:W0:Y:S04]  /*1dc00*/  LDL R15, [R1+0x9c4] ;  /* 0x0009c400010f7983 */ /* 0x000e280000100800 */
[----:B------:R1:W-:Y:S02]  /*1dc10*/  STS.U16 [R0+UR5+0x2c00], R6 ;  /* 0x002c000600007988 */ /* 0x0003e40008000405 */
[----:B-1----:R-:W-:-:S02]  /*1dc20*/  PRMT R0, RZ, 0x7610, R0 ;  /* 0x00007610ff007816 */ /* 0x002fc40000000000 */
[----:B0-----:R-:W-:-:S04]  /*1dc30*/  @!P3 LOP3.LUT R15, R15, R14, RZ, 0x3c, !PT ;  /* 0x0000000e0f0fb212 */ /* 0x001fc800078e3cff */
[----:B------:R-:W-:-:S04]  /*1dc40*/  @!P3 LOP3.LUT R14, R15, R14, RZ, 0x3c, !PT ;  /* 0x0000000e0f0eb212 */ /* 0x000fc800078e3cff */
[----:B------:R-:W-:-:S05]  /*1dc50*/  @!P3 LOP3.LUT R15, R15, R14, RZ, 0x3c, !PT ;  /* 0x0000000e0f0fb212 */ /* 0x000fca00078e3cff */
[----:B------:R2:W3:Y:S04]  /*1dc60*/  @!P3 LDG.E.U16 R0, desc[UR10][R14.64] ;  /* 0x0000000a0e00b981 */ /* 0x0004e8000c1e1500 */
[----:B----4-:R0:W-:Y:S04]  /*1dc70*/  STL [R1+0x100], R8 ;  /* 0x0001000801007387 */ /* 0x0101e80000100800 */
[----:B------:R-:W4:Y:S04]  /*1dc80*/  LDL R6, [R1+0x984] ;  /* 0x0009840001067983 */ /* 0x000f280000100800 */
[----:B0-----:R-:W4:Y:S01]  /*1dc90*/  LDL R8, [R1+0x980] ;  /* 0x0009800001087983 */ /* 0x001f220000100800 */
[----:B------:R-:W-:Y:S01]  /*1dca0*/  PRMT R26, RZ, 0x7610, R26 ;  /* 0x00007610ff1a7816 */ /* 0x000fe2000000001a */
[----:B--2---:R-:W-:-:S02]  /*1dcb0*/  @!P3 IMAD.MOV.U32 R14, RZ, RZ, R4 ;  /* 0x000000ffff0eb224 */ /* 0x004fc400078e0004 */
[----:B------:R-:W-:-:S05]  /*1dcc0*/  @!P3 IMAD.MOV.U32 R15, RZ, RZ, R7 ;  /* 0x000000ffff0fb224 */ /* 0x000fca00078e0007 */
[----:B------:R4:W2:Y:S04]  /*1dcd0*/  @!P3 LDG.E.U16 R26, desc[UR10][R14.64] ;  /* 0x0000000a0e1ab981 */ /* 0x0008a8000c1e1500 */
[----:B---3--:R0:W-:Y:S02]  /*1dce0*/  STL [R1+0xfc], R0 ;  /* 0x0000fc0001007387 */ /* 0x0081e40000100800 */
[----:B0-----:R-:W0:Y:S02]  /*1dcf0*/  S2R R0, SR_TID.X ;  /* 0x0000000000007919 */ /* 0x001e240000002100 */
[----:B0-----:R-:W-:-:S05]  /*1dd00*/  IMAD.SHL.U32 R0, R0, 0x2, RZ ;  /* 0x0000000200007824 */ /* 0x001fca00078e00ff */
[----:B------:R-:W-:-:S05]  /*1dd10*/  LOP3.LUT R0, R0, 0x7e, RZ, 0xc0, !PT ;  /* 0x0000007e00007812 */ /* 0x000fca00078ec0ff */
[----:B------:R0:W-:Y:S04]  /*1dd20*/  STS.U16 [R0+UR5+0x2e00], R27 ;  /* 0x002e001b00007988 */ /* 0x0001e80008000405 */
[----:B0-----:R-:W3:Y:S04]  /*1dd30*/  LDL.LU R27, [R1+0x4c] ;  /* 0x00004c00011b7983 */ /* 0x001ee80000300800 */
[----:B------:R-:W2:Y:S04]  /*1dd40*/  LDL R7, [R1+0x960] ;  /* 0x0009600001077983 */ /* 0x000ea80000100800 */
[----:B------:R-:W2:Y:S04]  /*1dd50*/  LDL R4, [R1+0x964] ;  /* 0x0009640001047983 */ /* 0x000ea80000100800 */
[----:B------:R-:W2:Y:S01]  /*1dd60*/  LDL.LU R15, [R1+0x54] ;  /* 0x00005400010f7983 */ /* 0x000ea20000300800 */
[----:B------:R-:W-:Y:S01]  /*1dd70*/  PRMT R24, RZ, 0x7610, R24 ;  /* 0x00007610ff187816 */ /* 0x000fe20000000018 */
[----:B----4-:R-:W-:Y:S01]  /*1dd80*/  @!P3 IMAD.MOV.U32 R14, RZ, RZ, R6 ;  /* 0x000000ffff0eb224 */ /* 0x010fe200078e0006 */
[----:B------:R-:W-:Y:S01]  /*1dd90*/  PRMT R22, RZ, 0x7610, R22 ;  /* 0x00007610ff167816 */ /* 0x000fe20000000016 */
[----:B--2---:R0:W-:Y:S02]  /*1dda0*/  STS.U16 [R0+UR5+0x3000], R15 ;  /* 0x0030000f00007988 */ /* 0x0041e40008000405 */
[----:B0-----:R-:W-:-:S05]  /*1ddb0*/  @!P3 IMAD.MOV.U32 R15, RZ, RZ, R8 ;  /* 0x000000ffff0fb224 */ /* 0x001fca00078e0008 */
[----:B------:R0:W2:Y:S04]  /*1ddc0*/  @!P3 LDG.E.U16 R24, desc[UR10][R14.64] ;  /* 0x0000000a0e18b981 */ /* 0x0000a8000c1e1500 */
[----:B------:R-:W-:Y:S01]  /*1ddd0*/  STL [R1+0x14e8], R26 ;  /* 0x0014e81a01007387 */ /* 0x000fe20000100800 */
[----:B0-----:R-:W-:Y:S02]  /*1dde0*/  @!P3 IMAD.MOV.U32 R14, RZ, RZ, R4 ;  /* 0x000000ffff0eb224 */ /* 0x001fe400078e0004 */
[----:B------:R-:W-:Y:S01]  /*1ddf0*/  @!P3 IMAD.MOV.U32 R15, RZ, RZ, R7 ;  /* 0x000000ffff0fb224 */ /* 0x000fe200078e0007 */
[----:B------:R-:W-:Y:S04]  /*1de00*/  STL [R1+0x14ec], R26 ;  /* 0x0014ec1a01007387 */ /* 0x000fe80000100800 */
[----:B------:R-:W-:Y:S04]  /*1de10*/  STL [R1+0x14fc], R26 ;  /* 0x0014fc1a01007387 */ /* 0x000fe80000100800 */
[----:B------:R-:W4:Y:S04]  /*1de20*/  @!P3 LDG.E.U16 R22, desc[UR10][R14.64] ;  /* 0x0000000a0e16b981 */ /* 0x000f28000c1e1500 */
[----:B------:R-:W-:Y:S04]  /*1de30*/  STL [R1+0x1500], R26 ;  /* 0x0015001a01007387 */ /* 0x000fe80000100800 */
[----:B------:R-:W-:Y:S04]  /*1de40*/  STL [R1+0x1534], R26 ;  /* 0x0015341a01007387 */ /* 0x000fe80000100800 */
[----:B------:R0:W-:Y:S04]  /*1de50*/  STS.U16 [R0+UR5+0x3200], R28 ;  /* 0x0032001c00007988 */ /* 0x0001e80008000405 */
[----:B--2---:R-:W-:Y:S04]  /*1de60*/  STL [R1+0x1504], R24 ;  /* 0x0015041801007387 */ /* 0x004fe80000100800 */
[----:B------:R-:W-:Y:S04]  /*1de70*/  STL [R1+0x1508], R24 ;  /* 0x0015081801007387 */ /* 0x000fe80000100800 */
[----:B0-----:R-:W2:Y:S04]  /*1de80*/  LDL R28, [R1+0x940] ;  /* 0x00094000011c7983 */ /* 0x001ea80000100800 */
[----:B------:R-:W2:Y:S04]  /*1de90*/  LDL R6, [R1+0x944] ;  /* 0x0009440001067983 */ /* 0x000ea80000100800 */
[----:B------:R-:W2:Y:S04]  /*1dea0*/  LDL R7, [R1+0x920] ;  /* 0x0009200001077983 */ /* 0x000ea80000100800 */
[----:B------:R-:W2:Y:S04]  /*1deb0*/  LDL R4, [R1+0x924] ;  /* 0x0009240001047983 */ /* 0x000ea80000100800 */
[----:B------:R-:W2:Y:S04]  /*1dec0*/  LDL.LU R8, [R1+0x40] ;  /* 0x0000400001087983 */ /* 0x000ea80000300800 */
[----:B----4-:R-:W-:Y:S01]  /*1ded0*/  STL [R1+0x150c], R22 ;  /* 0x00150c1601007387 */ /* 0x010fe20000100800 */
[----:B------:R-:W-:-:S03]  /*1dee0*/  PRMT R20, RZ, 0x7610, R20 ;  /* 0x00007610ff147816 */ /* 0x000fc60000000014 */
[----:B------:R-:W-:Y:S04]  /*1def0*/  STL [R1+0x1510], R22 ;  /* 0x0015101601007387 */ /* 0x000fe80000100800 */
[----:B------:R-:W-:Y:S04]  /*1df00*/  STL [R1+0x1514], R22 ;  /* 0x0015141601007387 */ /* 0x000fe80000100800 */
[----:B------:R-:W-:Y:S04]  /*1df10*/  STL [R1+0x1518], R22 ;  /* 0x0015181601007387 */ /* 0x000fe80000100800 */
[----:B------:R-:W-:Y:S04]  /*1df20*/  STL [R1+0x151c], R22 ;  /* 0x00151c1601007387 */ /* 0x000fe80000100800 */
[----:B------:R-:W-:Y:S04]  /*1df30*/  STL [R1+0x1540], R22 ;  /* 0x0015401601007387 */ /* 0x000fe80000100800 */
[----:B------:R-:W-:Y:S04]  /*1df40*/  STL [R1+0x1544], R22 ;  /* 0x0015441601007387 */ /* 0x000fe80000100800 */
[----:B------:R-:W-:Y:S04]  /*1df50*/  STL [R1+0x1548], R22 ;  /* 0x0015481601007387 */ /* 0x000fe80000100800 */
[----:B---3--:R0:W-:Y:S04]  /*1df60*/  STS.U16 [R0+UR5+0x3400], R27 ;  /* 0x0034001b00007988 */ /* 0x0081e80008000405 */
[----:B0-----:R-:W3:Y:S01]  /*1df70*/  LDL.LU R27, [R1+0x3c] ;  /* 0x00003c00011b7983 */ /* 0x001ee20000300800 */
[----:B--2---:R-:W-:-:S02]  /*1df80*/  @!P3 IMAD.MOV.U32 R15, RZ, RZ, R28 ;  /* 0x000000ffff0fb224 */ /* 0x004fc400078e001c */
[----:B------:R-:W-:Y:S02]  /*1df90*/  @!P3 IMAD.MOV.U32 R14, RZ, RZ, R6 ;  /* 0x000000ffff0eb224 */ /* 0x000fe400078e0006 */
[----:B------:R-:W2:Y:S04]  /*1dfa0*/  LDL R6, [R1+0x904] ;  /* 0x0009040001067983 */ /* 0x000ea80000100800 */
[----:B------:R-:W4:Y:S04]  /*1dfb0*/  LDL.LU R28, [R1+0x38] ;  /* 0x00003800011c7983 */ /* 0x000f280000300800 */
[----:B------:R0:W2:Y:S04]  /*1dfc0*/  @!P3 LDG.E.U16 R20, desc[UR10][R14.64] ;  /* 0x0000000a0e14b981 */ /* 0x0000a8000c1e1500 */
[----:B------:R-:W3:Y:S01]  /*1dfd0*/  LDL.LU R15, [R1+0x48] ;  /* 0x00004800010f7983 */ /* 0x000ee20000300800 */
[----:B------:R-:W-:Y:S01]  /*1dfe0*/  PRMT R18, RZ, 0x7610, R18 ;  /* 0x00007610ff127816 */ /* 0x000fe20000000012 */
[----:B0-----:R-:W-:-:S02]  /*1dff0*/  @!P3 IMAD.MOV.U32 R14, RZ, RZ, R4 ;  /* 0x000000ffff0eb224 */ /* 0x001fc400078e0004 */
[----:B--2---:R-:W-:Y:S04]  /*1e000*/  STL [R1+0x1520], R20 ;  /* 0x0015201401007387 */ /* 0x004fe80000100800 */
[----:B------:R-:W-:Y:S04]  /*1e010*/  STL [R1+0x1524], R20 ;  /* 0x0015241401007387 */ /* 0x000fe80000100800 */
[----:B------:R-:W2:Y:S04]  /*1e020*/  LDL.LU R4, [R1+0x34] ;  /* 0x0000340001047983 */ /* 0x000ea80000300800 */
[----:B---3--:R0:W-:Y:S02]  /*1e030*/  STS.U16 [R0+UR5+0x3600], R15 ;  /* 0x0036000f00007988 */ /* 0x0081e40008000405 */
[----:B0-----:R-:W-:-:S02]  /*1e040*/  @!P3 IMAD.MOV.U32 R15, RZ, RZ, R7 ;  /* 0x000000ffff0fb224 */ /* 0x001fc400078e0007 */
[----:B------:R-:W3:Y:S04]  /*1e050*/  LDL.LU R7, [R1+0x30] ;  /* 0x0000300001077983 */ /* 0x000ee80000300800 */
        /* <DEDUP_REMOVED lines=8> */
[----:B0-----:R-:W-:-:S03]  /*1e0e0*/  @!P3 IMAD.MOV.U32 R14, RZ, RZ, R6 ;  /* 0x000000ffff0eb224 */ /* 0x001fc600078e0006 */
[----:B------:R-:W-:Y:S04]  /*1e0f0*/  STL [R1+0x154c], R18 ;  /* 0x00154c1201007387 */ /* 0x000fe80000100800 */
[----:B------:R-:W-:Y:S04]  /*1e100*/  STL [R1+0x1550], R18 ;  /* 0x0015501201007387 */ /* 0x000fe80000100800 */
[----:B------:R-:W2:Y:S04]  /*1e110*/  LDL.LU R6, [R1+0x2c] ;  /* 0x00002c0001067983 */ /* 0x000ea80000300800 */
[----:B----4-:R-:W3:Y:S04]  /*1e120*/  @!P3 LDG.E.U16 R16, desc[UR10][R14.64] ;  /* 0x0000000a0e10b981 */ /* 0x010ee8000c1e1500 */
[----:B------:R-:W4:Y:S04]  /*1e130*/  LDL R14, [R1+0x8e0] ;  /* 0x0008e000010e7983 */ /* 0x000f280000100800 */
[----:B------:R-:W4:Y:S01]  /*1e140*/  LDL R15, [R1+0x8e4] ;  /* 0x0008e400010f7983 */ /* 0x000f220000100800 */
[----:B------:R-:W-:-:S03]  /*1e150*/  PRMT R3, RZ, 0x7610, R3 ;  /* 0x00007610ff037816 */ /* 0x000fc60000000003 */
[----:B---3--:R-:W-:Y:S01]  /*1e160*/  STL [R1+0x1538], R16 ;  /* 0x0015381001007387 */ /* 0x008fe20000100800 */
[----:B----4-:R-:W-:-:S04]  /*1e170*/  @!P3 LOP3.LUT R15, R15, R14, RZ, 0x3c, !PT ;  /* 0x0000000e0f0fb212 */ /* 0x010fc800078e3cff */
[----:B------:R-:W-:-:S04]  /*1e180*/  @!P3 LOP3.LUT R14, R15, R14, RZ, 0x3c, !PT ;  /* 0x0000000e0f0eb212 */ /* 0x000fc800078e3cff */
[----:B------:R-:W-:Y:S01]  /*1e190*/  @!P3 LOP3.LUT R15, R15, R14, RZ, 0x3c, !PT ;  /* 0x0000000e0f0fb212 */ /* 0x000fe200078e3cff */
[----:B------:R-:W-:Y:S04]  /*1e1a0*/  STL [R1+0x153c], R16 ;  /* 0x00153c1001007387 */ /* 0x000fe80000100800 */
[----:B------:R0:W3:Y:S04]  /*1e1b0*/  @!P3 LDG.E.U16 R3, desc[UR10][R14.64] ;  /* 0x0000000a0e03b981 */ /* 0x0000e8000c1e1500 */
[----:B------:R-:W0:Y:S04]  /*1e1c0*/  LDL R14, [R1+0x8c0] ;  /* 0x0008c000010e7983 */ /* 0x000e280000100800 */
[----:B------:R-:W0:Y:S04]  /*1e1d0*/  LDL R15, [R1+0x8c4] ;  /* 0x0008c400010f7983 */ /* 0x000e280000100800 */
[----:B------:R1:W-:Y:S04]  /*1e1e0*/  STS.U16 [R0+UR5+0x3a00], R8 ;  /* 0x003a000800007988 */ /* 0x0003e80008000405 */
[----:B------:R4:W-:Y:S04]  /*1e1f0*/  STS.U16 [R0+UR5+0x3c00], R27 ;  /* 0x003c001b00007988 */ /* 0x0009e80008000405 */
[----:B-1----:R-:W2:Y:S01]  /*1e200*/  LDL R8, [R1+0x884] ;  /* 0x0008840001087983 */ /* 0x002ea20000100800 */
[----:B----4-:R-:W-:-:S03]  /*1e210*/  PRMT R0, RZ, 0x7610, R0 ;  /* 0x00007610ff007816 */ /* 0x010fc60000000000 */
[----:B------:R-:W4:Y:S01]  /*1e220*/  LDL.LU R27, [R1+0x24] ;  /* 0x00002400011b7983 */ /* 0x000f220000300800 */
[----:B0-----:R-:W-:-:S04]  /*1e230*/  @!P3 LOP3.LUT R15, R15, R14, RZ, 0x3c, !PT ;  /* 0x0000000e0f0fb212 */ /* 0x001fc800078e3cff */
        /* <DEDUP_REMOVED lines=17> */
[----:B------:R-:W2:Y:S01]  /*1e350*/  LDL R15, [R1+0x880] ;  /* 0x00088000010f7983 */ /* 0x000ea20000100800 */
[----:B0-----:R-:W0:Y:S01]  /*1e360*/  S2R R0, SR_TID.X ;  /* 0x0000000000007919 */ /* 0x001e220000002100 */
[----:B------:R-:W-:-:S02]  /*1e370*/  @!P3 IMAD.MOV.U32 R14, RZ, RZ, R8 ;  /* 0x000000ffff0eb224 */ /* 0x000fc400078e0008 */
[----:B0-----:R-:W-:-:S05]  /*1e380*/  IMAD.SHL.U32 R0, R0, 0x2, RZ ;  /* 0x0000000200007824 */ /* 0x001fca00078e00ff */
[----:B------:R-:W-:-:S05]  /*1e390*/  LOP3.LUT R0, R0, 0x7e, RZ, 0xc0, !PT ;  /* 0x0000007e00007812 */ /* 0x000fca00078ec0ff */
[----:B------:R0:W-:Y:S02]  /*1e3a0*/  STS.U16 [R0+UR5+0x4000], R4 ;  /* 0x0040000400007988 */ /* 0x0001e40008000405 */
[----:B0-----:R-:W-:Y:S02]  /*1e3b0*/  PRMT R0, RZ, 0x7610, R0 ;  /* 0x00007610ff007816 */ /* 0x001fe40000000000 */
[----:B------:R-:W3:Y:S04]  /*1e3c0*/  LDL R4, [R1+0x824] ;  /* 0x0008240001047983 */ /* 0x000ee80000100800 */
[----:B------:R-:W3:Y:S04]  /*1e3d0*/  LDL.LU R8, [R1+0x1c] ;  /* 0x00001c0001087983 */ /* 0x000ee80000300800 */
[----:B--2---:R-:W2:Y:S04]  /*1e3e0*/  @!P3 LDG.E.U16 R0, desc[UR10][R14.64] ;  /* 0x0000000a0e00b981 */ /* 0x004ea8000c1e1500 */
        /* <DEDUP_REMOVED lines=26> */
[----:B------:R-:W2:Y:S04]  /*1e590*/  LDL.LU R14, [R1+0x28] ;  /* 0x00002800010e7983 */ /* 0x000ea80000300800 */
[----:B------:R-:W3:Y:S04]  /*1e5a0*/  LDL R15, [R1+0x820] ;  /* 0x00082000010f7983 */ /* 0x000ee80000100800 */
[----:B--2---:R0:W-:Y:S02]  /*1e5b0*/  STS.U16 [R0+UR5+0x4600], R14 ;  /* 0x0046000e00007988 */ /* 0x0041e40008000405 */
[----:B0-----:R-:W-:Y:S01]  /*1e5c0*/  PRMT R0, RZ, 0x7610, R0 ;  /* 0x00007610ff007816 */ /* 0x001fe20000000000 */
[----:B---3--:R-:W-:-:S05]  /*1e5d0*/  @!P3 IMAD.MOV.U32 R14, RZ, RZ, R4 ;  /* 0x000000ffff0eb224 */ /* 0x008fca00078e0004 */
[----:B------:R-:W2:Y:S04]  /*1e5e0*/  @!P3 LDG.E.U16 R0, desc[UR10][R14.64] ;  /* 0x0000000a0e00b981 */ /* 0x000ea8000c1e1500 */
        /* <DEDUP_REMOVED lines=38> */
[----:B0-----:R-:W2:Y:S04]  /*1e850*/  LDL.LU R29, [R1] ;  /* 0x00000000011d7983 */ /* 0x001ea80000300800 */
[----:B------:R-:W2:Y:S04]  /*1e860*/  LDL.LU R8, [R1+0x1570] ;  /* 0x0015700001087983 */ /* 0x000ea80000300800 */
[----:B---3--:R0:W-:Y:S04]  /*1e870*/  STL [R1+0xd8], R0 ;  /* 0x0000d80001007387 */ /* 0x0081e80000100800 */
[----:B------:R-:W3:Y:S04]  /*1e880*/  LDL R14, [R1+0x7a0] ;  /* 0x0007a000010e7983 */ /* 0x000ee80000100800 */
[----:B------:R-:W3:Y:S01]  /*1e890*/  LDL R15, [R1+0x7a4] ;  /* 0x0007a400010f7983 */ /* 0x000ee20000100800 */
[----:B0-----:R-:W0:Y:S02]  /*1e8a0*/  S2R R0, SR_TID.X ;  /* 0x0000000000007919 */ /* 0x001e240000002100 */
[----:B0-----:R-:W-:-:S05]  /*1e8b0*/  IMAD.SHL.U32 R0, R0, 0x2, RZ ;  /* 0x0000000200007824 */ /* 0x001fca00078e00ff */
[----:B------:R-:W-:-:S05]  /*1e8c0*/  LOP3.LUT R0, R0, 0x7e, RZ, 0xc0, !PT ;  /* 0x0000007e00007812 */ /* 0x000fca00078ec0ff */
[----:B------:R0:W-:Y:S02]  /*1e8d0*/  STS.U16 [R0+UR5+0x4e00], R7 ;  /* 0x004e000700007988 */ /* 0x0001e40008000405 */
[----:B0-----:R-:W-:Y:S02]  /*1e8e0*/  PRMT R0, RZ, 0x7610, R0 ;  /* 0x00007610ff007816 */ /* 0x001fe40000000000 */
[----:B------:R-:W2:Y:S01]  /*1e8f0*/  LDL.LU R7, [R1+0x156c] ;  /* 0x00156c0001077983 */ /* 0x000ea20000300800 */
[----:B---3--:R-:W-:-:S04]  /*1e900*/  @!P3 LOP3.LUT R15, R15, R14, RZ, 0x3c, !PT ;  /* 0x0000000e0f0fb212 */ /* 0x008fc800078e3cff */
[----:B------:R-:W-:-:S04]  /*1e910*/  @!P3 LOP3.LUT R14, R15, R14, RZ, 0x3c, !PT ;  /* 0x0000000e0f0eb212 */ /* 0x000fc800078e3cff */
[----:B------:R-:W-:-:S05]  /*1e920*/  @!P3 LOP3.LUT R15, R15, R14, RZ, 0x3c, !PT ;  /* 0x0000000e0f0fb212 */ /* 0x000fca00078e3cff */
[----:B------:R-:W3:Y:S04]  /*1e930*/  @!P3 LDG.E.U16 R0, desc[UR10][R14.64] ;  /* 0x0000000a0e00b981 */ /* 0x000ee8000c1e1500 */
        /* <DEDUP_REMOVED lines=27> */
[----:B------:R-:W0:Y:S01]  /*1eaf0*/  LDL R15, [R1+0x744] ;  /* 0x00074400010f7983 */ /* 0x000e220000100800 */
[----:B------:R-:W-:-:S03]  /*1eb00*/  PRMT R21, RZ, 0x7610, R21 ;  /* 0x00007610ff157816 */ /* 0x000fc60000000015 */
[----:B------:R1:W-:Y:S04]  /*1eb10*/  STS.U16 [R0+UR5+0x5400], R4 ;  /* 0x0054000400007988 */ /* 0x0003e80008000405 */
[----:B-1----:R-:W2:Y:S01]  /*1eb20*/  LDL.LU R4, [R1+0x1560] ;  /* 0x0015600001047983 */ /* 0x002ea20000300800 */
[----:B0-----:R-:W-:-:S04]  /*1eb30*/  @!P3 LOP3.LUT R15, R15, R14, RZ, 0x3c, !PT ;  /* 0x0000000e0f0fb212 */ /* 0x001fc800078e3cff */
[----:B------:R-:W-:-:S04]  /*1eb40*/  @!P3 LOP3.LUT R14, R15, R14, RZ, 0x3c, !PT ;  /* 0x0000000e0f0eb212 */ /* 0x000fc800078e3cff */
[----:B------:R-:W-:-:S05]  /*1eb50*/  @!P3 LOP3.LUT R15, R15, R14, RZ, 0x3c, !PT ;  /* 0x0000000e0f0fb212 */ /* 0x000fca00078e3cff */
[----:B------:R0:W2:Y:S04]  /*1eb60*/  @!P3 LDG.E.U16 R21, desc[UR10][R14.64] ;  /* 0x0000000a0e15b981 */ /* 0x0000a8000c1e1500 */
[----:B------:R-:W0:Y:S04]  /*1eb70*/  LDL R14, [R1+0x720] ;  /* 0x00072000010e7983 */ /* 0x000e280000100800 */
[----:B------:R-:W0:Y:S01]  /*1eb80*/  LDL R15, [R1+0x724] ;  /* 0x00072400010f7983 */ /* 0x000e220000100800 */
[----:B------:R-:W-:-:S03]  /*1eb90*/  PRMT R23, RZ, 0x7610, R23 ;  /* 0x00007610ff177816 */ /* 0x000fc60000000017 */
[----:B----4-:R1:W-:Y:S04]  /*1eba0*/  STS.U16 [R0+UR5+0x5600], R27 ;  /* 0x0056001b00007988 */ /* 0x0103e80008000405 */
[----:B-1----:R-:W4:Y:S01]  /*1ebb0*/  LDL.LU R27, [R1+0x155c] ;  /* 0x00155c00011b7983 */ /* 0x002f220000300800 */
[----:B0-----:R-:W-:-:S04]  /*1ebc0*/  @!P3 LOP3.LUT R15, R15, R14, RZ, 0x3c, !PT ;  /* 0x0000000e0f0fb212 */ /* 0x001fc800078e3cff */
[----:B------:R-:W-:-:S04]  /*1ebd0*/  @!P3 LOP3.LUT R14, R15, R14, RZ, 0x3c, !PT ;  /* 0x0000000e0f0eb212 */ /* 0x000fc800078e3cff */
[----:B------:R-:W-:-:S05]  /*1ebe0*/  @!P3 LOP3.LUT R15, R15, R14, RZ, 0x3c, !PT ;  /* 0x0000000e0f0fb212 */ /* 0x000fca00078e3cff */
[----:B------:R0:W2:Y:S04]  /*1ebf0*/  @!P3 LDG.E.U16 R23, desc[UR10][R14.64] ;  /* 0x0000000a0e17b981 */ /* 0x0000a8000c1e1500 */
        /* <DEDUP_REMOVED lines=8> */
[----:B------:R0:W3:Y:S04]  /*1ec80*/  @!P3 LDG.E.U16 R25, desc[UR10][R14.64] ;  /* 0x0000000a0e19b981 */ /* 0x0000e8000c1e1500 */
[----:B------:R-:W0:Y:S04]  /*1ec90*/  LDL R14, [R1+0x6e0] ;  /* 0x0006e000010e7983 */ /* 0x000e280000100800 */
[----:B------:R-:W0:Y:S01]  /*1eca0*/  LDL R15, [R1+0x6e4] ;  /* 0x0006e400010f7983 */ /* 0x000e220000100800 */
[----:B------:R-:W-:-:S03]  /*1ecb0*/  PRMT R26, RZ, 0x7610, R26 ;  /* 0x00007610ff1a7816 */ /* 0x000fc6000000001a */
[----:B--2---:R1:W-:Y:S04]  /*1ecc0*/  STS.U16 [R0+UR5+0x5a00], R29 ;  /* 0x005a001d00007988 */ /* 0x0043e80008000405 */
[----:B-1----:R-:W2:Y:S01]  /*1ecd0*/  LDL.LU R29, [R1+0x1554] ;  /* 0x00155400011d7983 */ /* 0x002ea20000300800 */
[----:B0-----:R-:W-:-:S04]  /*1ece0*/  @!P3 LOP3.LUT R15, R15, R14, RZ, 0x3c, !PT ;  /* 0x0000000e0f0fb212 */ /* 0x001fc800078e3cff */
[----:B------:R-:W-:-:S04]  /*1ecf0*/  @!P3 LOP3.LUT R14, R15, R14, RZ, 0x3c, !PT ;  /* 0x0000000e0f0eb212 */ /* 0x000fc800078e3cff */
[----:B------:R-:W-:-:S05]  /*1ed00*/  @!P3 LOP3.LUT R15, R15, R14, RZ, 0x3c, !PT ;  /* 0x0000000e0f0fb212 */ /* 0x000fca00078e3cff */
[----:B------:R-:W3:Y:S04]  /*1ed10*/  @!P3 LDG.E.U16 R26, desc[UR10][R14.64] ;  /* 0x0000000a0e1ab981 */ /* 0x000ee8000c1e1500 */
[----:B------:R-:W4:Y:S04]  /*1ed20*/  LDL R14, [R1+0x6c0] ;  /* 0x0006c000010e7983 */ /* 0x000f280000100800 */
[----:B------:R-:W4:Y:S04]  /*1ed30*/  LDL R15, [R1+0x6c4] ;  /* 0x0006c400010f7983 */ /* 0x000f280000100800 */
[----:B--2---:R0:W-:Y:S02]  /*1ed40*/  STS.U16 [R0+UR5+0x5c00], R29 ;  /* 0x005c001d00007988 */ /* 0x0041e40008000405 */
[----:B0-----:R-:W-:-:S02]  /*1ed50*/  PRMT R29, RZ, 0x7610, R29 ;  /* 0x00007610ff1d7816 */ /* 0x001fc4000000001d */
[----:B---3--:R0:W-:Y:S04]  /*1ed60*/  STL [R1+0xcc], R26 ;  /* 0x0000cc1a01007387 */ /* 0x0081e80000100800 */
[----:B------:R1:W-:Y:S04]  /*1ed70*/  STS.U16 [R0+UR5+0x5e00], R28 ;  /* 0x005e001c00007988 */ /* 0x0003e80008000405 */
[----:B0-----:R-:W2:Y:S01]  /*1ed80*/  LDL R26, [R1+0x644] ;  /* 0x00064400011a7983 */ /* 0x001ea20000100800 */
[----:B----4-:R-:W-:-:S04]  /*1ed90*/  @!P3 LOP3.LUT R15, R15, R14, RZ, 0x3c, !PT ;  /* 0x0000000e0f0fb212 */ /* 0x010fc800078e3cff */
[----:B------:R-:W-:-:S04]  /*1eda0*/  @!P3 LOP3.LUT R14, R15, R14, RZ, 0x3c, !PT ;  /* 0x0000000e0f0eb212 */ /* 0x000fc800078e3cff */
[----:B------:R-:W-:-:S05]  /*1edb0*/  @!P3 LOP3.LUT R15, R15, R14, RZ, 0x3c, !PT ;  /* 0x0000000e0f0fb212 */ /* 0x000fca00078e3cff */
[----:B------:R0:W3:Y:S04]  /*1edc0*/  @!P3 LDG.E.U16 R29, desc[UR10][R14.64] ;  /* 0x0000000a0e1db981 */ /* 0x0000e8000c1e1500 */
[----:B------:R-:W0:Y:S04]  /*1edd0*/  LDL R14, [R1+0x6a0] ;  /* 0x0006a000010e7983 */ /* 0x000e280000100800 */
[----:B------:R-:W0:Y:S01]  /*1ede0*/  LDL R15, [R1+0x6a4] ;  /* 0x0006a400010f7983 */ /* 0x000e220000100800 */
[----:B-1----:R-:W-:Y:S02]  /*1edf0*/  PRMT R0, RZ, 0x7610, R0 ;  /* 0x00007610ff007816 */ /* 0x002fe40000000000 */
[----:B0-----:R-:W-:-:S04]  /*1ee00*/  @!P3 LOP3.LUT R15, R15, R14, RZ, 0x3c, !PT ;  /* 0x0000000e0f0fb212 */ /* 0x001fc800078e3cff */
[----:B------:R-:W-:-:S04]  /*1ee10*/  @!P3 LOP3.LUT R14, R15, R14, RZ, 0x3c, !PT ;  /* 0x0000000e0f0eb212 */ /* 0x000fc800078e3cff */
[----:B------:R-:W-:-:S05]  /*1ee20*/  @!P3 LOP3.LUT R15, R15, R14, RZ, 0x3c, !PT ;  /* 0x0000000e0f0fb212 */ /* 0x000fca00078e3cff */
[----:B------:R-:W4:Y:S04]  /*1ee30*/  @!P3 LDG.E.U16 R0, desc[UR10][R14.64] ;  /* 0x0000000a0e00b981 */ /* 0x000f28000c1e1500 */
[----:B----4-:R0:W-:Y:S04]  /*1ee40*/  STL [R1+0xc8], R0 ;  /* 0x0000c80001007387 */ /* 0x0101e80000100800 */
[----:B------:R-:W4:Y:S04]  /*1ee50*/  LDL R14, [R1+0x680] ;  /* 0x00068000010e7983 */ /* 0x000f280000100800 */
[----:B------:R-:W4:Y:S01]  /*1ee60*/  LDL R15, [R1+0x684] ;  /* 0x00068400010f7983 */ /* 0x000f220000100800 */
[----:B0-----:R-:W0:Y:S02]  /*1ee70*/  S2R R0, SR_TID.X ;  /* 0x0000000000007919 */ /* 0x001e240000002100 */
[----:B0-----:R-:W-:-:S05]  /*1ee80*/  IMAD.SHL.U32 R0, R0, 0x2, RZ ;  /* 0x0000000200007824 */ /* 0x001fca00078e00ff */
[----:B------:R-:W-:-:S05]  /*1ee90*/  LOP3.LUT R0, R0, 0x7e, RZ, 0xc0, !PT ;  /* 0x0000007e00007812 */ /* 0x000fca00078ec0ff */
[----:B------:R0:W-:Y:S02]  /*1eea0*/  STS.U16 [R0+UR5+0x6000], R27 ;  /* 0x0060001b00007988 */ /* 0x0001e40008000405 */
[----:B0-----:R-:W-:Y:S02]  /*1eeb0*/  PRMT R0, RZ, 0x7610, R0 ;  /* 0x00007610ff007816 */ /* 0x001fe40000000000 */
[----:B----4-:R-:W-:-:S04]  /*1eec0*/  @!P3 LOP3.LUT R15, R15, R14, RZ, 0x3c, !PT ;  /* 0x0000000e0f0fb212 */ /* 0x010fc800078e3cff */
        /* <DEDUP_REMOVED lines=11> */
[----:B------:R-:W2:Y:S01]  /*1ef80*/  LDL R4, [R1+0x640] ;  /* 0x0006400001047983 */ /* 0x000ea20000100800 */
[----:B----4-:R-:W-:-:S04]  /*1ef90*/  @!P3 LOP3.LUT R15, R15, R14, RZ, 0x3c, !PT ;  /* 0x0000000e0f0fb212 */ /* 0x010fc800078e3cff */
[----:B------:R-:W-:-:S04]  /*1efa0*/  @!P3 LOP3.LUT R14, R15, R14, RZ, 0x3c, !PT ;  /* 0x0000000e0f0eb212 */ /* 0x000fc800078e3cff */
[----:B------:R-:W-:-:S05]  /*1efb0*/  @!P3 LOP3.LUT R15, R15, R14, RZ, 0x3c, !PT ;  /* 0x0000000e0f0fb212 */ /* 0x000fca00078e3cff */
[----:B------:R-:W4:Y:S04]  /*1efc0*/  @!P3 LDG.E.U16 R0, desc[UR10][R14.64] ;  /* 0x0000000a0e00b981 */ /* 0x000f28000c1e1500 */
[----:B----4-:R0:W-:Y:S02]  /*1efd0*/  STL [R1+0xb0], R0 ;  /* 0x0000b00001007387 */ /* 0x0101e40000100800 */
[----:B0-----:R-:W0:Y:S02]  /*1efe0*/  S2R R0, SR_TID.X ;  /* 0x0000000000007919 */ /* 0x001e240000002100 */
[----:B0-----:R-:W-:-:S05]  /*1eff0*/  IMAD.SHL.U32 R0, R0, 0x2, RZ ;  /* 0x0000000200007824 */ /* 0x001fca00078e00ff */
[----:B------:R-:W-:-:S05]  /*1f000*/  LOP3.LUT R0, R0, 0x7e, RZ, 0xc0, !PT ;  /* 0x0000007e00007812 */ /* 0x000fca00078ec0ff */
[----:B------:R0:W-:Y:S02]  /*1f010*/  STS.U16 [R0+UR5+0x6400], R5 ;  /* 0x0064000500007988 */ /* 0x0001e40008000405 */
[----:B0-----:R-:W-:Y:S01]  /*1f020*/  PRMT R0, RZ, 0x7610, R0 ;  /* 0x00007610ff007816 */ /* 0x001fe20000000000 */
[----:B--2---:R-:W-:Y:S02]  /*1f030*/  @!P3 IMAD.MOV.U32 R5, RZ, RZ, R4 ;  /* 0x000000ffff05b224 */ /* 0x004fe400078e0004 */
[----:B------:R-:W-:Y:S02]  /*1f040*/  @!P3 IMAD.MOV.U32 R4, RZ, RZ, R26 ;  /* 0x000000ffff04b224 */ /* 0x000fe400078e001a */
[----:B------:R-:W2:Y:S04]  /*1f050*/  LDL R26, [R1+0xdc0] ;  /* 0x000dc000011a7983 */ /* 0x000ea80000100800 */
        /* <DEDUP_REMOVED lines=25> */
[----:B----4-:R-:W-:Y:S04]  /*1f1f0*/  STL [R1+0xa4], R0 ;  /* 0x0000a40001007387 */ /* 0x010fe80000100800 */
[----:B------:R-:W4:Y:S04]  /*1f200*/  LDL R4, [R1+0x5f0] ;  /* 0x0005f00001047983 */ /* 0x000f280000100800 */
[----:B------:R-:W4:Y:S01]  /*1f210*/  LDL R5, [R1+0xd8c] ;  /* 0x000d8c0001057983 */ /* 0x000f220000100800 */
[----:B------:R-:W-:-:S02]  /*1f220*/  PRMT R24, RZ, 0x7610, R24 ;  /* 0x00007610ff187816 */ /* 0x000fc40000000018 */
[----:B----4-:R-:W-:-:S04]  /*1f230*/  @!P3 LOP3.LUT R5, R5, R4, RZ, 0x3c, !PT ;  /* 0x000000040505b212 */ /* 0x010fc800078e3cff */
[----:B------:R-:W-:-:S04]  /*1f240*/  @!P3 LOP3.LUT R4, R5, R4, RZ, 0x3c, !PT ;  /* 0x000000040504b212 */ /* 0x000fc800078e3cff */
[----:B------:R-:W-:-:S05]  /*1f250*/  @!P3 LOP3.LUT R5, R5, R4, RZ, 0x3c, !PT ;  /* 0x000000040505b212 */ /* 0x000fca00078e3cff */
[----:B------:R2:W4:Y:S04]  /*1f260*/  @!P3 LDG.E.U16 R24, desc[UR10][R4.64] ;  /* 0x0000000a0418b981 */ /* 0x000528000c1e1500 */
[----:B------:R-:W3:Y:S01]  /*1f270*/  LDL R5, [R1+0xd70] ;  /* 0x000d700001057983 */ /* 0x000ee20000100800 */
[----:B------:R-:W-:Y:S01]  /*1f280*/  PRMT R2, RZ, 0x7610, R2 ;  /* 0x00007610ff027816 */ /* 0x000fe20000000002 */
[----:B--2---:R-:W-:Y:S02]  /*1f290*/  @!P3 IMAD.MOV.U32 R4, RZ, RZ, R26 ;  /* 0x000000ffff04b224 */ /* 0x004fe400078e001a */
[----:B----4-:R0:W-:Y:S04]  /*1f2a0*/  STL [R1+0xa0], R24 ;  /* 0x0000a01801007387 */ /* 0x0101e80000100800 */
[----:B0-----:R-:W2:Y:S04]  /*1f2b0*/  LDL.LU R24, [R1+0xb4] ;  /* 0x0000b40001187983 */ /* 0x001ea80000300800 */
[----:B---3--:R-:W3:Y:S01]  /*1f2c0*/  @!P3 LDG.E.U16 R2, desc[UR10][R4.64] ;  /* 0x0000000a0402b981 */ /* 0x008ee2000c1e1500 */
[----:B------:R-:W-:-:S03]  /*1f2d0*/  PRMT R15, RZ, 0x7610, R15 ;  /* 0x00007610ff0f7816 */ /* 0x000fc6000000000f */
[----:B------:R-:W4:Y:S04]  /*1f2e0*/  LDL R26, [R1+0xd3c] ;  /* 0x000d3c00011a7983 */ /* 0x000f280000100800 */
[----:B------:R-:W2:Y:S04]  /*1f2f0*/  LDL R4, [R1+0xd90] ;  /* 0x000d900001047983 */ /* 0x000ea80000100800 */
[----:B------:R-:W2:Y:S04]  /*1f300*/  LDL R5, [R1+0xdb0] ;  /* 0x000db00001057983 */ /* 0x000ea80000100800 */
[----:B---3--:R0:W-:Y:S04]  /*1f310*/  STL [R1+0x9c], R2 ;  /* 0x00009c0201007387 */ /* 0x0081e80000100800 */
[----:B0-----:R-:W3:Y:S01]  /*1f320*/  LDL.LU R2, [R1+0xbc] ;  /* 0x0000bc0001027983 */ /* 0x001ee20000300800 */
[----:B--2---:R-:W-:-:S04]  /*1f330*/  @!P3 LOP3.LUT R5, R5, R4, RZ, 0x3c, !PT ;  /* 0x000000040505b212 */ /* 0x004fc800078e3cff */
[----:B------:R-:W-:-:S04]  /*1f340*/  @!P3 LOP3.LUT R4, R5, R4, RZ, 0x3c, !PT ;  /* 0x000000040504b212 */ /* 0x000fc800078e3cff */
[----:B------:R-:W-:-:S05]  /*1f350*/  @!P3 LOP3.LUT R5, R5, R4, RZ, 0x3c, !PT ;  /* 0x000000040505b212 */ /* 0x000fca00078e3cff */
[----:B------:R-:W2:Y:S04]  /*1f360*/  @!P3 LDG.E.U16 R15, desc[UR10][R4.64] ;  /* 0x0000000a040fb981 */ /* 0x000ea8000c1e1500 */
[----:B------:R-:W3:Y:S04]  /*1f370*/  LDL R4, [R1+0x5dc] ;  /* 0x0005dc0001047983 */ /* 0x000ee80000100800 */
[----:B------:R-:W3:Y:S01]  /*1f380*/  LDL R5, [R1+0xd64] ;  /* 0x000d640001057983 */ /* 0x000ee20000100800 */
[----:B------:R-:W-:-:S03]  /*1f390*/  PRMT R18, RZ, 0x7610, R18 ;  /* 0x00007610ff127816 */ /* 0x000fc60000000012 */
[----:B--2---:R0:W-:Y:S04]  /*1f3a0*/  STL [R1+0x98], R15 ;  /* 0x0000980f01007387 */ /* 0x0041e80000100800 */
[----:B0-----:R-:W2:Y:S01]  /*1f3b0*/  LDL.LU R15, [R1+0xc0] ;  /* 0x0000c000010f7983 */ /* 0x001ea20000300800 */
[----:B---3--:R-:W-:-:S04]  /*1f3c0*/  @!P3 LOP3.LUT R5, R5, R4, RZ, 0x3c, !PT ;  /* 0x000000040505b212 */ /* 0x008fc800078e3cff */
[----:B------:R-:W-:-:S04]  /*1f3d0*/  @!P3 LOP3.LUT R4, R5, R4, RZ, 0x3c, !PT ;  /* 0x000000040504b212 */ /* 0x000fc800078e3cff */
[----:B------:R-:W-:-:S05]  /*1f3e0*/  @!P3 LOP3.LUT R5, R5, R4, RZ, 0x3c, !PT ;  /* 0x000000040505b212 */ /* 0x000fca00078e3cff */
[----:B------:R-:W3:Y:S04]  /*1f3f0*/  @!P3 LDG.E.U16 R18, desc[UR10][R4.64] ;  /* 0x0000000a0412b981 */ /* 0x000ee8000c1e1500 */
[----:B------:R-:W2:Y:S04]  /*1f400*/  LDL R4, [R1+0x5cc] ;  /* 0x0005cc0001047983 */ /* 0x000ea80000100800 */
[----:B------:R-:W2:Y:S01]  /*1f410*/  LDL R5, [R1+0xd54] ;  /* 0x000d540001057983 */ /* 0x000ea20000100800 */
[----:B------:R-:W-:-:S03]  /*1f420*/  PRMT R22, RZ, 0x7610, R22 ;  /* 0x00007610ff167816 */ /* 0x000fc60000000016 */
[----:B---3--:R0:W-:Y:S04]  /*1f430*/  STL [R1+0x94], R18 ;  /* 0x0000941201007387 */ /* 0x0081e80000100800 */
[----:B0-----:R-:W3:Y:S01]  /*1f440*/  LDL.LU R18, [R1+0xc4] ;  /* 0x0000c40001127983 */ /* 0x001ee20000300800 */
[----:B--2---:R-:W-:-:S04]  /*1f450*/  @!P3 LOP3.LUT R5, R5, R4, RZ, 0x3c, !PT ;  /* 0x000000040505b212 */ /* 0x004fc800078e3cff */
[----:B------:R-:W-:-:S04]  /*1f460*/  @!P3 LOP3.LUT R4, R5, R4, RZ, 0x3c, !PT ;  /* 0x000000040504b212 */ /* 0x000fc800078e3cff */
[----:B------:R-:W-:-:S05]  /*1f470*/  @!P3 LOP3.LUT R5, R5, R4, RZ, 0x3c, !PT ;  /* 0x000000040505b212 */ /* 0x000fca00078e3cff */
[----:B------:R4:W2:Y:S04]  /*1f480*/  @!P3 LDG.E.U16 R22, desc[UR10][R4.64] ;  /* 0x0000000a0416b981 */ /* 0x0008a8000c1e1500 */
[----:B------:R-:W3:Y:S01]  /*1f490*/  LDL R5, [R1+0xd38] ;  /* 0x000d380001057983 */ /* 0x000ee20000100800 */
[----:B------:R-:W-:Y:S01]  /*1f4a0*/  PRMT R20, RZ, 0x7610, R20 ;  /* 0x00007610ff147816 */ /* 0x000fe20000000014 */
[----:B----4-:R-:W-:Y:S01]  /*1f4b0*/  @!P3 IMAD.MOV.U32 R4, RZ, RZ, R26 ;  /* 0x000000ffff04b224 */ /* 0x010fe200078e001a */
[----:B------:R-:W0:Y:S01]  /*1f4c0*/  S2R R0, SR_TID.X ;  /* 0x0000000000007919 */ /* 0x000e220000002100 */
[----:B--2---:R1:W-:Y:S04]  /*1f4d0*/  STL [R1+0x90], R22 ;  /* 0x0000901601007387 */ /* 0x0043e80000100800 */
[----:B-1----:R-:W2:Y:S04]  /*1f4e0*/  LDL.LU R22, [R1+0x174] ;  /* 0x0001740001167983 */ /* 0x002ea80000300800 */
[----:B---3--:R1:W3:Y:S04]  /*1f4f0*/  @!P3 LDG.E.U16 R20, desc[UR10][R4.64] ;  /* 0x0000000a0414b981 */ /* 0x0082e8000c1e1500 */
[----:B------:R-:W1:Y:S04]  /*1f500*/  LDL R4, [R1+0xd18] ;  /* 0x000d180001047983 */ /* 0x000e680000100800 */
[----:B------:R-:W1:Y:S01]  /*1f510*/  LDL R5, [R1+0xd1c] ;  /* 0x000d1c0001057983 */ /* 0x000e620000100800 */
[----:B0-----:R-:W-:-:S05]  /*1f520*/  IMAD.SHL.U32 R0, R0, 0x2, RZ ;  /* 0x0000000200007824 */ /* 0x001fca00078e00ff */
[----:B------:R-:W-:-:S05]  /*1f530*/  LOP3.LUT R0, R0, 0x7e, RZ, 0xc0, !PT ;  /* 0x0000007e00007812 */ /* 0x000fca00078ec0ff */
[----:B------:R-:W-:Y:S04]  /*1f540*/  STS.U16 [R0+UR5+0x6a00], R8 ;  /* 0x006a000800007988 */ /* 0x000fe80008000405 */
[----:B------:R-:W-:Y:S04]  /*1f550*/  STS.U16 [R0+UR5+0x6c00], R12 ;  /* 0x006c000c00007988 */ /* 0x000fe80008000405 */
[----:B------:R-:W-:Y:S04]  /*1f560*/  STS.U16 [R0+UR5+0x6e00], R11 ;  /* 0x006e000b00007988 */ /* 0x000fe80008000405 */
[----:B------:R-:W-:Y:S04]  /*1f570*/  STS.U16 [R0+UR5+0x7000], R10 ;  /* 0x0070000a00007988 */ /* 0x000fe80008000405 */
[----:B------:R-:W-:Y:S04]  /*1f580*/  STS.U16 [R0+UR5+0x7200], R9 ;  /* 0x0072000900007988 */ /* 0x000fe80008000405 */
[----:B------:R-:W-:Y:S04]  /*1f590*/  STS.U16 [R0+UR5+0x7400], R13 ;  /* 0x0074000d00007988 */ /* 0x000fe80008000405 */
[----:B------:R0:W-:Y:S02]  /*1f5a0*/  STS.U16 [R0+UR5+0x7600], R17 ;  /* 0x0076001100007988 */ /* 0x0001e40008000405 */
[----:B0-----:R-:W-:-:S02]  /*1f5b0*/  PRMT R0, RZ, 0x7610, R0 ;  /* 0x00007610ff007816 */ /* 0x001fc40000000000 */
[----:B-1----:R-:W-:-:S04]  /*1f5c0*/  @!P3 LOP3.LUT R5, R5, R4, RZ, 0x3c, !PT ;  /* 0x000000040505b212 */ /* 0x002fc800078e3cff */
[----:B------:R-:W-:-:S04]  /*1f5d0*/  @!P3 LOP3.LUT R4, R5, R4, RZ, 0x3c, !PT ;  /* 0x000000040504b212 */ /* 0x000fc800078e3cff */
[----:B------:R-:W-:-:S05]  /*1f5e0*/  @!P3 LOP3.LUT R5, R5, R4, RZ, 0x3c, !PT ;  /* 0x000000040505b212 */ /* 0x000fca00078e3cff */
[----:B------:R-:W4:Y:S04]  /*1f5f0*/  @!P3 LDG.E.U16 R0, desc[UR10][R4.64] ;  /* 0x0000000a0400b981 */ /* 0x000f28000c1e1500 */
[----:B---3--:R0:W-:Y:S04]  /*1f600*/  STL [R1+0x8c], R20 ;  /* 0x00008c1401007387 */ /* 0x0081e80000100800 */
[----:B0-----:R-:W3:Y:S04]  /*1f610*/  LDL R20, [R1+0xcbc] ;  /* 0x000cbc0001147983 */ /* 0x001ee80000100800 */
[----:B------:R-:W2:Y:S04]  /*1f620*/  LDL.LU R26, [R1+0x170] ;  /* 0x00017000011a7983 */ /* 0x000ea80000300800 */
        /* <DEDUP_REMOVED lines=8> */
[----:B------:R-:W2:Y:S01]  /*1f6b0*/  LDL.LU R24, [R1+0x16c] ;  /* 0x00016c0001187983 */ /* 0x000ea20000300800 */
        /* <DEDUP_REMOVED lines=18> */
[----:B------:R-:W4:Y:S01]  /*1f7e0*/  LDL R5, [R1+0xcb8] ;  /* 0x000cb80001057983 */ /* 0x000f220000100800 */
[----:B0-----:R-:W0:Y:S01]  /*1f7f0*/  S2R R0, SR_TID.X ;  /* 0x0000000000007919 */ /* 0x001e220000002100 */
[----:B---3--:R-:W-:-:S02]  /*1f800*/  @!P3 IMAD.MOV.U32 R4, RZ, RZ, R20 ;  /* 0x000000ffff04b224 */ /* 0x008fc400078e0014 */
[----:B------:R-:W3:Y:S01]  /*1f810*/  LDL.LU R20, [R1+0x164] ;  /* 0x0001640001147983 */ /* 0x000ee20000300800 */
[----:B0-----:R-:W-:-:S05]  /*1f820*/  IMAD.SHL.U32 R0, R0, 0x2, RZ ;  /* 0x0000000200007824 */ /* 0x001fca00078e00ff */
[----:B------:R-:W-:-:S05]  /*1f830*/  LOP3.LUT R0, R0, 0x7e, RZ, 0xc0, !PT ;  /* 0x0000007e00007812 */ /* 0x000fca00078ec0ff */
[----:B------:R0:W-:Y:S02]  /*1f840*/  STS.U16 [R0+UR5+0x7c00], R15 ;  /* 0x007c000f00007988 */ /* 0x0001e40008000405 */
[----:B0-----:R-:W-:-:S06]  /*1f850*/  PRMT R0, RZ, 0x7610, R0 ;  /* 0x00007610ff007816 */ /* 0x001fcc0000000000 */
[----:B----4-:R-:W4:Y:S04]  /*1f860*/  @!P3 LDG.E.U16 R0, desc[UR10][R4.64] ;  /* 0x0000000a0400b981 */ /* 0x010f28000c1e1500 */
[----:B----4-:R0:W-:Y:S04]  /*1f870*/  STL [R1+0x7c], R0 ;  /* 0x00007c0001007387 */ /* 0x0101e80000100800 */
[----:B------:R-:W4:Y:S04]  /*1f880*/  LDL R4, [R1+0xc98] ;  /* 0x000c980001047983 */ /* 0x000f280000100800 */
[----:B------:R-:W4:Y:S01]  /*1f890*/  LDL R5, [R1+0xc9c] ;  /* 0x000c9c0001057983 */ /* 0x000f220000100800 */
[----:B0-----:R-:W0:Y:S02]  /*1f8a0*/  S2R R0, SR_TID.X ;  /* 0x0000000000007919 */ /* 0x001e240000002100 */
[----:B0-----:R-:W-:-:S05]  /*1f8b0*/  IMAD.SHL.U32 R0, R0, 0x2, RZ ;  /* 0x0000000200007824 */ /* 0x001fca00078e00ff */
[----:B------:R-:W-:-:S05]  /*1f8c0*/  LOP3.LUT R0, R0, 0x7e, RZ, 0xc0, !PT ;  /* 0x0000007e00007812 */ /* 0x000fca00078ec0ff */
[----:B------:R0:W-:Y:S04]  /*1f8d0*/  STS.U16 [R0+UR5+0x7e00], R18 ;  /* 0x007e001200007988 */ /* 0x0001e80008000405 */
[----:B0-----:R-:W2:Y:S01]  /*1f8e0*/  LDL.LU R18, [R1+0x1550] ;  /* 0x0015500001127983 */ /* 0x001ea20000300800 */
[----:B----4-:R-:W-:-:S04]  /*1f8f0*/  @!P3 LOP3.LUT R5, R5, R4, RZ, 0x3c, !PT ;  /* 0x000000040505b212 */ /* 0x010fc800078e3cff */
[----:B------:R-:W-:-:S04]  /*1f900*/  @!P3 LOP3.LUT R4, R5, R4, RZ, 0x3c, !PT ;  /* 0x000000040504b212 */ /* 0x000fc800078e3cff */
[----:B------:R-:W-:Y:S02]  /*1f910*/  @!P3 LOP3.LUT R5, R5, R4, RZ, 0x3c, !PT ;  /* 0x000000040505b212 */ /* 0x000fe400078e3cff */
[----:B--2---:R-:W-:-:S06]  /*1f920*/  PRMT R18, RZ, 0x7610, R18 ;  /* 0x00007610ff127816 */ /* 0x004fcc0000000012 */
[----:B------:R-:W2:Y:S01]  /*1f930*/  @!P3 LDG.E.U16 R18, desc[UR10][R4.64] ;  /* 0x0000000a0412b981 */ /* 0x000ea2000c1e1500 */
[----:B------:R-:W0:Y:S02]  /*1f940*/  S2R R15, SR_TID.X ;  /* 0x00000000000f7919 */ /* 0x000e240000002100 */
[----:B0-----:R-:W-:-:S05]  /*1f950*/  IMAD.SHL.U32 R15, R15, 0x2, RZ ;  /* 0x000000020f0f7824 */ /* 0x001fca00078e00ff */
[----:B------:R-:W-:-:S04]  /*1f960*/  LOP3.LUT R15, R15, 0x7e, RZ, 0xc0, !PT ;  /* 0x0000007e0f0f7812 */ /* 0x000fc800078ec0ff */
[----:B------:R-:W-:-:S05]  /*1f970*/  LOP3.LUT R15, R15, 0x10, RZ, 0x3c, !PT ;  /* 0x000000100f0f7812 */ /* 0x000fca00078e3cff */
[----:B------:R-:W-:Y:S04]  /*1f980*/  STS.U16 [R15+UR5+0x80], R22 ;  /* 0x000080160f007988 */ /* 0x000fe80008000405 */
[----:B--2---:R0:W-:Y:S04]  /*1f990*/  STL [R1+0x78], R18 ;  /* 0x0000781201007387 */ /* 0x0041e80000100800 */
[----:B0-----:R-:W2:Y:S04]  /*1f9a0*/  LDL.LU R18, [R1+0x154c] ;  /* 0x00154c0001127983 */ /* 0x001ea80000300800 */
[----:B------:R-:W4:Y:S04]  /*1f9b0*/  LDL R4, [R1+0xc78] ;  /* 0x000c780001047983 */ /* 0x000f280000100800 */
[----:B------:R-:W4:Y:S04]  /*1f9c0*/  LDL R5, [R1+0xc7c] ;  /* 0x000c7c0001057983 */ /* 0x000f280000100800 */
[----:B------:R-:W2:Y:S01]  /*1f9d0*/  LDL.LU R22, [R1+0x1548] ;  /* 0x0015480001167983 */ /* 0x000ea20000300800 */
[----:B----4-:R-:W-:-:S04]  /*1f9e0*/  @!P3 LOP3.LUT R5, R5, R4, RZ, 0x3c, !PT ;  /* 0x000000040505b212 */ /* 0x010fc800078e3cff */
[C---:B------:R-:W-:Y:S02]  /*1f9f0*/  @!P3 LOP3.LUT R4, R5.reuse, R4, RZ, 0x3c, !PT ;  /* 0x000000040504b212 */ /* 0x040fe400078e3cff */
[----:B--2---:R-:W-:Y:S02]  /*1fa00*/  PRMT R22, RZ, 0x7610, R22 ;  /* 0x00007610ff167816 */ /* 0x004fe40000000016 */
[----:B------:R-:W-:-:S05]  /*1fa10*/  @!P3 LOP3.LUT R5, R5, R4, RZ, 0x3c, !PT ;  /* 0x000000040505b212 */ /* 0x000fca00078e3cff */
[----:B------:R-:W2:Y:S04]  /*1fa20*/  @!P3 LDG.E.U16 R22, desc[UR10][R4.64] ;  /* 0x0000000a0416b981 */ /* 0x000ea8000c1e1500 */
[----:B--2---:R0:W-:Y:S04]  /*1fa30*/  STL [R1+0x74], R22 ;  /* 0x0000741601007387 */ /* 0x0041e80000100800 */
[----:B0-----:R-:W2:Y:S04]  /*1fa40*/  LDL.LU R22, [R1+0x1544] ;  /* 0x0015440001167983 */ /* 0x001ea80000300800 */
[----:B------:R-:W4:Y:S04]  /*1fa50*/  LDL R4, [R1+0xc58] ;  /* 0x000c580001047983 */ /* 0x000f280000100800 */
[----:B------:R-:W4:Y:S01]  /*1fa60*/  LDL R5, [R1+0xc5c] ;  /* 0x000c5c0001057983 */ /* 0x000f220000100800 */
[----:B------:R-:W-:-:S03]  /*1fa70*/  PRMT R18, RZ, 0x7610, R18 ;  /* 0x00007610ff127816 */ /* 0x000fc60000000012 */
[----:B------:R0:W-:Y:S04]  /*1fa80*/  STS.U16 [R15+UR5+0x280], R26 ;  /* 0x0002801a0f007988 */ /* 0x0001e80008000405 */
[----:B0-----:R-:W2:Y:S01]  /*1fa90*/  LDL.LU R26, [R1+0x158] ;  /* 0x00015800011a7983 */ /* 0x001ea20000300800 */
[----:B----4-:R-:W-:-:S04]  /*1faa0*/  @!P3 LOP3.LUT R5, R5, R4, RZ, 0x3c, !PT ;  /* 0x000000040505b212 */ /* 0x010fc800078e3cff */
[----:B------:R-:W-:-:S04]  /*1fab0*/  @!P3 LOP3.LUT R4, R5, R4, RZ, 0x3c, !PT ;  /* 0x000000040504b212 */ /* 0x000fc800078e3cff */
[----:B------:R-:W-:-:S05]  /*1fac0*/  @!P3 LOP3.LUT R5, R5, R4, RZ, 0x3c, !PT ;  /* 0x000000040505b212 */ /* 0x000fca00078e3cff */
[----:B------:R-:W4:Y:S04]  /*1fad0*/  @!P3 LDG.E.U16 R18, desc[UR10][R4.64] ;  /* 0x0000000a0412b981 */ /* 0x000f28000c1e1500 */
[----:B------:R-:W2:Y:S04]  /*1fae0*/  LDL R4, [R1+0xc38] ;  /* 0x000c380001047983 */ /* 0x000ea80000100800 */
[----:B------:R-:W2:Y:S01]  /*1faf0*/  LDL R5, [R1+0xc3c] ;  /* 0x000c3c0001057983 */ /* 0x000ea20000100800 */
[----:B------:R-:W-:-:S03]  /*1fb00*/  PRMT R12, RZ, 0x7610, R12 ;  /* 0x00007610ff0c7816 */ /* 0x000fc6000000000c */
[----:B------:R0:W-:Y:S04]  /*1fb10*/  STS.U16 [R15+UR5+0x480], R24 ;  /* 0x000480180f007988 */ /* 0x0001e80008000405 */
[----:B0-----:R-:W3:Y:S04]  /*1fb20*/  LDL R24, [R1+0xbdc] ;  /* 0x000bdc0001187983 */ /* 0x001ee80000100800 */
[----:B----4-:R0:W-:Y:S04]  /*1fb30*/  STL [R1+0x70], R18 ;  /* 0x0000701201007387 */ /* 0x0101e80000100800 */
[----:B0-----:R-:W4:Y:S01]  /*1fb40*/  LDL.LU R18, [R1+0x154] ;  /* 0x0001540001127983 */ /* 0x001f220000300800 */
        /* <DEDUP_REMOVED lines=12> */
[----:B------:R1:W-:Y:S04]  /*1fc10*/  STS.U16 [R15+UR5+0x680], R2 ;  /* 0x000680020f007988 */ /* 0x0003e80008000405 */
[----:B0-----:R-:W2:Y:S04]  /*1fc20*/  LDL R12, [R1+0xbbc] ;  /* 0x000bbc00010c7983 */ /* 0x001ea80000100800 */
[----:B-1----:R-:W2:Y:S04]  /*1fc30*/  LDL.LU R2, [R1+0x150] ;  /* 0x0001500001027983 */ /* 0x002ea80000300800 */
[----:B---3--:R0:W-:Y:S04]  /*1fc40*/  STL [R1+0x68], R22 ;  /* 0x0000681601007387 */ /* 0x0081e80000100800 */
[----:B0-----:R-:W3:Y:S04]  /*1fc50*/  LDL.LU R22, [R1+0x1540] ;  /* 0x0015400001167983 */ /* 0x001ee80000300800 */
[----:B------:R-:W2:Y:S04]  /*1fc60*/  LDL R4, [R1+0xbf8] ;  /* 0x000bf80001047983 */ /* 0x000ea80000100800 */
[----:B------:R-:W2:Y:S04]  /*1fc70*/  LDL R5, [R1+0xbfc] ;  /* 0x000bfc0001057983 */ /* 0x000ea80000100800 */
[----:B------:R0:W-:Y:S04]  /*1fc80*/  STS.U16 [R15+UR5+0x880], R20 ;  /* 0x000880140f007988 */ /* 0x0001e80008000405 */
[----:B0-----:R-:W4:Y:S01]  /*1fc90*/  LDL.LU R20, [R1+0x14c] ;  /* 0x00014c0001147983 */ /* 0x001f220000300800 */
[----:B---3--:R-:W-:-:S02]  /*1fca0*/  PRMT R22, RZ, 0x7610, R22 ;  /* 0x00007610ff167816 */ /* 0x008fc40000000016 */
[----:B--2---:R-:W-:-:S04]  /*1fcb0*/  @!P3 LOP3.LUT R5, R5, R4, RZ, 0x3c, !PT ;  /* 0x000000040505b212 */ /* 0x004fc800078e3cff */
[----:B------:R-:W-:-:S04]  /*1fcc0*/  @!P3 LOP3.LUT R4, R5, R4, RZ, 0x3c, !PT ;  /* 0x000000040504b212 */ /* 0x000fc800078e3cff */
[----:B------:R-:W-:-:S05]  /*1fcd0*/  @!P3 LOP3.LUT R5, R5, R4, RZ, 0x3c, !PT ;  /* 0x000000040505b212 */ /* 0x000fca00078e3cff */
[----:B------:R0:W2:Y:S04]  /*1fce0*/  @!P3 LDG.E.U16 R22, desc[UR10][R4.64] ;  /* 0x0000000a0416b981 */ /* 0x0000a8000c1e1500 */
[----:B------:R-:W3:Y:S04]  /*1fcf0*/  LDL.LU R4, [R1+0x160] ;  /* 0x0001600001047983 */ /* 0x000ee80000300800 */
[----:B------:R-:W2:Y:S01]  /*1fd00*/  LDL R5, [R1+0xbd8] ;  /* 0x000bd80001057983 */ /* 0x000ea20000100800 */
[----:B------:R-:W-:-:S03]  /*1fd10*/  PRMT R16, RZ, 0x7610, R16 ;  /* 0x00007610ff107816 */ /* 0x000fc60000000010 */
[----:B---3--:R0:W-:Y:S02]  /*1fd20*/  STS.U16 [R15+UR5+0xa80], R4 ;  /* 0x000a80040f007988 */ /* 0x0081e40008000405 */
[----:B0-----:R-:W-:-:S05]  /*1fd30*/  @!P3 IMAD.MOV.U32 R4, RZ, RZ, R24 ;  /* 0x000000ffff04b224 */ /* 0x001fca00078e0018 */
[----:B--2---:R-:W2:Y:S04]  /*1fd40*/  @!P3 LDG.E.U16 R16, desc[UR10][R4.64] ;  /* 0x0000000a0410b981 */ /* 0x004ea8000c1e1500 */
[----:B------:R0:W-:Y:S04]  /*1fd50*/  STL [R1+0x64], R22 ;  /* 0x0000641601007387 */ /* 0x0001e80000100800 */
[----:B0-----:R-:W3:Y:S04]  /*1fd60*/  LDL.LU R22, [R1+0x148] ;  /* 0x0001480001167983 */ /* 0x001ee80000300800 */
[----:B------:R-:W3:Y:S04]  /*1fd70*/  LDL.LU R24, [R1+0x144] ;  /* 0x0001440001187983 */ /* 0x000ee80000300800 */
[----:B--2---:R0:W-:Y:S04]  /*1fd80*/  STL [R1+0x60], R16 ;  /* 0x0000601001007387 */ /* 0x0041e80000100800 */
[----:B0-----:R-:W2:Y:S04]  /*1fd90*/  LDL.LU R16, [R1+0x153c] ;  /* 0x00153c0001107983 */ /* 0x001ea80000300800 */
[----:B------:R-:W3:Y:S04]  /*1fda0*/  LDL.LU R4, [R1+0x15c] ;  /* 0x00015c0001047983 */ /* 0x000ee80000300800 */
[----:B------:R-:W4:Y:S01]  /*1fdb0*/  LDL R5, [R1+0xbb8] ;  /* 0x000bb80001057983 */ /* 0x000f220000100800 */
[----:B--2---:R-:W-:-:S03]  /*1fdc0*/  PRMT R16, RZ, 0x7610, R16 ;  /* 0x00007610ff107816 */ /* 0x004fc60000000010 */
[----:B---3--:R0:W-:Y:S02]  /*1fdd0*/  STS.U16 [R15+UR5+0xc80], R4 ;  /* 0x000c80040f007988 */ /* 0x0081e40008000405 */
[----:B0-----:R-:W-:Y:S02]  /*1fde0*/  @!P3 IMAD.MOV.U32 R4, RZ, RZ, R12 ;  /* 0x000000ffff04b224 */ /* 0x001fe400078e000c */
[----:B------:R-:W2:Y:S04]  /*1fdf0*/  LDL.LU R12, [R1+0x140] ;  /* 0x00014000010c7983 */ /* 0x000ea80000300800 */
[----:B----4-:R-:W3:Y:S04]  /*1fe00*/  @!P3 LDG.E.U16 R16, desc[UR10][R4.64] ;  /* 0x0000000a0410b981 */ /* 0x010ee8000c1e1500 */
[----:B------:R-:W-:Y:S04]  /*1fe10*/  STS.U16 [R15+UR5+0xe80], R26 ;  /* 0x000e801a0f007988 */ /* 0x000fe80008000405 */
[----:B---3--:R0:W-:Y:S04]  /*1fe20*/  STL [R1+0x5c], R16 ;  /* 0x00005c1001007387 */ /* 0x0081e80000100800 */
[----:B0-----:R-:W3:Y:S04]  /*1fe30*/  LDL.LU R16, [R1+0x1538] ;  /* 0x0015380001107983 */ /* 0x001ee80000300800 */
        /* <DEDUP_REMOVED lines=8> */
[----:B------:R-:W-:Y:S04]  /*1fec0*/  STS.U16 [R15+UR5+0x1080], R18 ;  /* 0x001080120f007988 */ /* 0x000fe80008000405 */
[----:B------:R-:W4:Y:S04]  /*1fed0*/  LDL R4, [R1+0xb78] ;  /* 0x000b780001047983 */ /* 0x000f280000100800 */
[----:B------:R-:W4:Y:S04]  /*1fee0*/  LDL R5, [R1+0xb7c] ;  /* 0x000b7c0001057983 */ /* 0x000f280000100800 */
[----:B--2---:R0:W-:Y:S04]  /*1fef0*/  STL [R1+0x58], R26 ;  /* 0x0000581a01007387 */ /* 0x0041e80000100800 */
[----:B0-----:R-:W2:Y:S04]  /*1ff00*/  LDL.LU R26, [R1+0x13c] ;  /* 0x00013c00011a7983 */ /* 0x001ea80000300800 */
[----:B------:R-:W2:Y:S01]  /*1ff10*/  LDL.LU R18, [R1+0x1530] ;  /* 0x0015300001127983 */ /* 0x000ea20000300800 */
[----:B----4-:R-:W-:-:S04]  /*1ff20*/  @!P3 LOP3.LUT R5, R5, R4, RZ, 0x3c, !PT ;  /* 0x000000040505b212 */ /* 0x010fc800078e3cff */
[----:B------:R-:W-:-:S04]  /*1ff30*/  @!P3 LOP3.LUT R4, R5, R4, RZ, 0x3c, !PT ;  /* 0x000000040504b212 */ /* 0x000fc800078e3cff */
[----:B------:R-:W-:Y:S02]  /*1ff40*/  @!P3 LOP3.LUT R5, R5, R4, RZ, 0x3c, !PT ;  /* 0x000000040505b212 */ /* 0x000fe400078e3cff */
[----:B--2---:R-:W-:-:S06]  /*1ff50*/  PRMT R18, RZ, 0x7610, R18 ;  /* 0x00007610ff127816 */ /* 0x004fcc0000000012 */
[----:B------:R-:W2:Y:S04]  /*1ff60*/  @!P3 LDG.E.U16 R18, desc[UR10][R4.64] ;  /* 0x0000000a0412b981 */ /* 0x000ea8000c1e1500 */
[----:B--2---:R0:W-:Y:S04]  /*1ff70*/  STL [R1+0x54], R18 ;  /* 0x0000541201007387 */ /* 0x0041e80000100800 */
[----:B0-----:R-:W2:Y:S04]  /*1ff80*/  LDL.LU R18, [R1+0x152c] ;  /* 0x00152c0001127983 */ /* 0x001ea80000300800 */
[----:B------:R-:W4:Y:S04]  /*1ff90*/  LDL R4, [R1+0xb58] ;  /* 0x000b580001047983 */ /* 0x000f280000100800 */
[----:B------:R-:W4:Y:S01]  /*1ffa0*/  LDL R5, [R1+0xb5c] ;  /* 0x000b5c0001057983 */ /* 0x000f220000100800 */
[----:B--2---:R-:W-:-:S02]  /*1ffb0*/  PRMT R18, RZ, 0x7610, R18 ;  /* 0x00007610ff127816 */ /* 0x004fc40000000012 */
[----:B----4-:R-:W-:-:S04]  /*1ffc0*/  @!P3 LOP3.LUT R5, R5, R4, RZ, 0x3c, !PT ;  /* 0x000000040505b212 */ /* 0x010fc800078e3cff */
[----:B------:R-:W-:-:S04]  /*1ffd0*/  @!P3 LOP3.LUT R4, R5, R4, RZ, 0x3c, !PT ;  /* 0x000000040504b212 */ /* 0x000fc800078e3cff */
[----:B------:R-:W-:-:S05]  /*1ffe0*/  @!P3 LOP3.LUT R5, R5, R4, RZ, 0x3c, !PT ;  /* 0x000000040505b212 */ /* 0x000fca00078e3cff */
[----:B------:R-:W2:Y:S04]  /*1fff0*/  @!P3 LDG.E.U16 R18, desc[UR10][R4.64] ;  /* 0x0000000a0412b981 */ /* 0x000ea8000c1e1500 */
[----:B------:R0:W-:Y:S04]  /*20000*/  STS.U16 [R15+UR5+0x1280], R2 ;  /* 0x001280020f007988 */ /* 0x0001e80008000405 */
[----:B0-----:R-:W4:Y:S04]  /*20010*/  LDL.LU R2, [R1+0x138] ;  /* 0x0001380001027983 */ /* 0x001f280000300800 */
[----:B------:R-:W-:Y:S04]  /*20020*/  STS.U16 [R15+UR5+0x1480], R20 ;  /* 0x001480140f007988 */ /* 0x000fe80008000405 */
[----:B--2---:R0:W-:Y:S04]  /*20030*/  STL [R1+0x50], R18 ;  /* 0x0000501201007387 */ /* 0x0041e80000100800 */
[----:B0-----:R-:W2:Y:S04]  /*20040*/  LDL.LU R18, [R1+0x1528] ;  /* 0x0015280001127983 */ /* 0x001ea80000300800 */
[----:B------:R-:W2:Y:S04]  /*20050*/  LDL R4, [R1+0xb38] ;  /* 0x000b380001047983 */ /* 0x000ea80000100800 */
[----:B------:R-:W2:Y:S04]  /*20060*/  LDL R5, [R1+0xb3c] ;  /* 0x000b3c0001057983 */ /* 0x000ea80000100800 */
[----:B------:R-:W3:Y:S01]  /*20070*/  LDL.LU R20, [R1+0x1524] ;  /* 0x0015240001147983 */ /* 0x000ee20000300800 */
[----:B--2---:R-:W-:-:S04]  /*20080*/  @!P3 LOP3.LUT R5, R5, R4, RZ, 0x3c, !PT ;  /* 0x000000040505b212 */ /* 0x004fc800078e3cff */
[C---:B------:R-:W-:Y:S02]  /*20090*/  @!P3 LOP3.LUT R4, R5.reuse, R4, RZ, 0x3c, !PT ;  /* 0x000000040504b212 */ /* 0x040fe400078e3cff */
[----:B---3--:R-:W-:Y:S02]  /*200a0*/  PRMT R20, RZ, 0x7610, R20 ;  /* 0x00007610ff147816 */ /* 0x008fe40000000014 */
[----:B------:R-:W-:-:S05]  /*200b0*/  @!P3 LOP3.LUT R5, R5, R4, RZ, 0x3c, !PT ;  /* 0x000000040505b212 */ /* 0x000fca00078e3cff */
[----:B------:R-:W2:Y:S04]  /*200c0*/  @!P3 LDG.E.U16 R20, desc[UR10][R4.64] ;  /* 0x0000000a0414b981 */ /* 0x000ea8000c1e1500 */
[----:B------:R-:W-:Y:S04]  /*200d0*/  STS.U16 [R15+UR5+0x1680], R22 ;  /* 0x001680160f007988 */ /* 0x000fe80008000405 */
[----:B--2---:R0:W-:Y:S04]  /*200e0*/  STL [R1+0x4c], R20 ;  /* 0x00004c1401007387 */ /* 0x0041e80000100800 */
[----:B0-----:R-:W2:Y:S04]  /*200f0*/  LDL.LU R20, [R1+0x1520] ;  /* 0x0015200001147983 */ /* 0x001ea80000300800 */
[----:B------:R-:W3:Y:S04]  /*20100*/  LDL R4, [R1+0xb18] ;  /* 0x000b180001047983 */ /* 0x000ee80000100800 */
[----:B------:R-:W3:Y:S04]  /*20110*/  LDL R5, [R1+0xb1c] ;  /* 0x000b1c0001057983 */ /* 0x000ee80000100800 */
[----:B------:R-:W2:Y:S01]  /*20120*/  LDL.LU R22, [R1+0x151c] ;  /* 0x00151c0001167983 */ /* 0x000ea20000300800 */
[----:B---3--:R-:W-:-:S04]  /*20130*/  @!P3 LOP3.LUT R5, R5, R4, RZ, 0x3c, !PT ;  /* 0x000000040505b212 */ /* 0x008fc800078e3cff */
[C---:B------:R-:W-:Y:S02]  /*20140*/  @!P3 LOP3.LUT R4, R5.reuse, R4, RZ, 0x3c, !PT ;  /* 0x000000040504b212 */ /* 0x040fe400078e3cff */
[----:B--2---:R-:W-:Y:S02]  /*20150*/  PRMT R22, RZ, 0x7610, R22 ;  /* 0x00007610ff167816 */ /* 0x004fe40000000016 */
[----:B------:R-:W-:-:S05]  /*20160*/  @!P3 LOP3.LUT R5, R5, R4, RZ, 0x3c, !PT ;  /* 0x000000040505b212 */ /* 0x000fca00078e3cff */
[----:B------:R-:W2:Y:S04]  /*20170*/  @!P3 LDG.E.U16 R22, desc[UR10][R4.64] ;  /* 0x0000000a0416b981 */ /* 0x000ea8000c1e1500 */
[----:B--2---:R0:W-:Y:S04]  /*20180*/  STL [R1+0x48], R22 ;  /* 0x0000481601007387 */ /* 0x0041e80000100800 */
[----:B0-----:R-:W2:Y:S04]  /*20190*/  LDL.LU R22, [R1+0x1518] ;  /* 0x0015180001167983 */ /* 0x001ea80000300800 */
[----:B------:R-:W3:Y:S04]  /*201a0*/  LDL R4, [R1+0xaf8] ;  /* 0x000af80001047983 */ /* 0x000ee80000100800 */
[----:B------:R-:W3:Y:S01]  /*201b0*/  LDL R5, [R1+0xafc] ;  /* 0x000afc0001057983 */ /* 0x000ee20000100800 */
[----:B------:R-:W-:-:S03]  /*201c0*/  PRMT R11, RZ, 0x7610, R11 ;  /* 0x00007610ff0b7816 */ /* 0x000fc6000000000b */
[----:B------:R0:W-:Y:S04]  /*201d0*/  STS.U16 [R15+UR5+0x1880], R24 ;  /* 0x001880180f007988 */ /* 0x0001e80008000405 */
        /* <DEDUP_REMOVED lines=8> */
[----:B------:R0:W-:Y:S04]  /*20260*/  STS.U16 [R15+UR5+0x1a80], R12 ;  /* 0x001a800c0f007988 */ /* 0x0001e80008000405 */
[----:B0-----:R-:W4:Y:S04]  /*20270*/  LDL R12, [R1+0xa7c] ;  /* 0x000a7c00010c7983 */ /* 0x001f280000100800 */
[----:B---3--:R0:W-:Y:S04]  /*20280*/  STL [R1+0x44], R11 ;  /* 0x0000440b01007387 */ /* 0x0081e80000100800 */
[----:B0-----:R-:W3:Y:S01]  /*20290*/  LDL.LU R11, [R1+0x128] ;  /* 0x00012800010b7983 */ /* 0x001ee20000300800 */
        /* <DEDUP_REMOVED lines=18> */
[----:B------:R-:W2:Y:S01]  /*203c0*/  LDL R5, [R1+0xa9c] ;  /* 0x000a9c0001057983 */ /* 0x000ea20000100800 */
[----:B------:R-:W-:-:S03]  /*203d0*/  PRMT R13, RZ, 0x7610, R13 ;  /* 0x00007610ff0d7816 */ /* 0x000fc6000000000d */
[----:B----4-:R0:W-:Y:S04]  /*203e0*/  STS.U16 [R15+UR5+0x1e80], R2 ;  /* 0x001e80020f007988 */ /* 0x0101e80008000405 */
[----:B0-----:R-:W4:Y:S01]  /*203f0*/  LDL.LU R2, [R1+0x120] ;  /* 0x0001200001027983 */ /* 0x001f220000300800 */
[----:B--2---:R-:W-:-:S04]  /*20400*/  @!P3 LOP3.LUT R5, R5, R4, RZ, 0x3c, !PT ;  /* 0x000000040505b212 */ /* 0x004fc800078e3cff */
[----:B------:R-:W-:-:S04]  /*20410*/  @!P3 LOP3.LUT R4, R5, R4, RZ, 0x3c, !PT ;  /* 0x000000040504b212 */ /* 0x000fc800078e3cff */
[----:B------:R-:W-:-:S05]  /*20420*/  @!P3 LOP3.LUT R5, R5, R4, RZ, 0x3c, !PT ;  /* 0x000000040505b212 */ /* 0x000fca00078e3cff */
[----:B------:R0:W2:Y:S04]  /*20430*/  @!P3 LDG.E.U16 R13, desc[UR10][R4.64] ;  /* 0x0000000a040db981 */ /* 0x0000a8000c1e1500 */
[----:B------:R-:W2:Y:S04]  /*20440*/  LDL.LU R4, [R1+0x134] ;  /* 0x0001340001047983 */ /* 0x000ea80000300800 */
[----:B------:R-:W4:Y:S01]  /*20450*/  LDL R5, [R1+0xa78] ;  /* 0x000a780001057983 */ /* 0x000f220000100800 */
[----:B---3--:R-:W-:-:S03]  /*20460*/  PRMT R22, RZ, 0x7610, R22 ;  /* 0x00007610ff167816 */ /* 0x008fc60000000016 */
[----:B--2---:R0:W-:Y:S02]  /*20470*/  STS.U16 [R15+UR5+0x2080], R4 ;  /* 0x002080040f007988 */ /* 0x0041e40008000405 */
[----:B0-----:R-:W-:-:S05]  /*20480*/  @!P3 IMAD.MOV.U32 R4, RZ, RZ, R12 ;  /* 0x000000ffff04b224 */ /* 0x001fca00078e000c */
[----:B----4-:R-:W2:Y:S04]  /*20490*/  @!P3 LDG.E.U16 R22, desc[UR10][R4.64] ;  /* 0x0000000a0416b981 */ /* 0x010ea8000c1e1500 */
[----:B------:R0:W-:Y:S04]  /*204a0*/  STL [R1+0x38], R13 ;  /* 0x0000380d01007387 */ /* 0x0001e80000100800 */
[----:B0-----:R-:W3:Y:S04]  /*204b0*/  LDL.LU R13, [R1+0x11c] ;  /* 0x00011c00010d7983 */ /* 0x001ee80000300800 */
[----:B------:R-:W4:Y:S04]  /*204c0*/  LDL.LU R12, [R1+0x118] ;  /* 0x00011800010c7983 */ /* 0x000f280000300800 */
        /* <DEDUP_REMOVED lines=24> */
[----:B------:R-:W-:-:S02]  /*20650*/  PRMT R10, RZ, 0x7610, R10 ;  /* 0x00007610ff0a7816 */ /* 0x000fc4000000000a */
[----:B----4-:R-:W-:-:S04]  /*20660*/  @!P3 LOP3.LUT R5, R5, R4, RZ, 0x3c, !PT ;  /* 0x000000040505b212 */ /* 0x010fc800078e3cff */
[----:B------:R-:W-:-:S04]  /*20670*/  @!P3 LOP3.LUT R4, R5, R4, RZ, 0x3c, !PT ;  /* 0x000000040504b212 */ /* 0x000fc800078e3cff */
[----:B------:R-:W-:-:S05]  /*20680*/  @!P3 LOP3.LUT R5, R5, R4, RZ, 0x3c, !PT ;  /* 0x000000040505b212 */ /* 0x000fca00078e3cff */
[----:B------:R-:W4:Y:S04]  /*20690*/  @!P3 LDG.E.U16 R10, desc[UR10][R4.64] ;  /* 0x0000000a040ab981 */ /* 0x000f28000c1e1500 */
[----:B------:R0:W-:Y:S04]  /*206a0*/  STS.U16 [R15+UR5+0x2680], R11 ;  /* 0x0026800b0f007988 */ /* 0x0001e80008000405 */
[----:B0-----:R-:W2:Y:S04]  /*206b0*/  LDL.LU R11, [R1+0x110] ;  /* 0x00011000010b7983 */ /* 0x001ea80000300800 */
[----:B------:R-:W2:Y:S04]  /*206c0*/  LDL R4, [R1+0x9f8] ;  /* 0x0009f80001047983 */ /* 0x000ea80000100800 */
[----:B------:R-:W2:Y:S04]  /*206d0*/  LDL R5, [R1+0x9fc] ;  /* 0x0009fc0001057983 */ /* 0x000ea80000100800 */
[----:B------:R-:W-:Y:S04]  /*206e0*/  STS.U16 [R15+UR5+0x2880], R26 ;  /* 0x0028801a0f007988 */ /* 0x000fe80008000405 */
[----:B----4-:R0:W-:Y:S04]  /*206f0*/  STL [R1+0x28], R10 ;  /* 0x0000280a01007387 */ /* 0x0101e80000100800 */
[----:B0-----:R-:W4:Y:S04]  /*20700*/  LDL R10, [R1+0x99c] ;  /* 0x00099c00010a7983 */ /* 0x001f280000100800 */
[----:B------:R-:W3:Y:S01]  /*20710*/  LDL.LU R26, [R1+0x1500] ;  /* 0x00150000011a7983 */ /* 0x000ee20000300800 */
[----:B--2---:R-:W-:-:S04]  /*20720*/  @!P3 LOP3.LUT R5, R5, R4, RZ, 0x3c, !PT ;  /* 0x000000040505b212 */ /* 0x004fc800078e3cff */
[----:B------:R-:W-:-:S04]  /*20730*/  @!P3 LOP3.LUT R4, R5, R4, RZ, 0x3c, !PT ;  /* 0x000000040504b212 */ /* 0x000fc800078e3cff */
[----:B------:R-:W-:Y:S02]  /*20740*/  @!P3 LOP3.LUT R5, R5, R4, RZ, 0x3c, !PT ;  /* 0x000000040505b212 */ /* 0x000fe400078e3cff */
[----:B---3--:R-:W-:-:S06]  /*20750*/  PRMT R26, RZ, 0x7610, R26 ;  /* 0x00007610ff1a7816 */ /* 0x008fcc000000001a */
        /* <DEDUP_REMOVED lines=21> */
[----:B------:R0:W-:Y:S04]  /*208b0*/  STS.U16 [R15+UR5+0x2c80], R13 ;  /* 0x002c800d0f007988 */ /* 0x0001e80008000405 */
[----:B0-----:R-:W3:Y:S04]  /*208c0*/  LDL.LU R13, [R1+0x104] ;  /* 0x00010400010d7983 */ /* 0x001ee80000300800 */
[----:B--2---:R0:W-:Y:S04]  /*208d0*/  STL [R1+0x1c], R2 ;  /* 0x00001c0201007387 */ /* 0x0041e80000100800 */
[----:B0-----:R-:W2:Y:S04]  /*208e0*/  LDL.LU R2, [R1+0x14f0] ;  /* 0x0014f00001027983 */ /* 0x001ea80000300800 */
[----:B------:R-:W2:Y:S01]  /*208f0*/  LDL R5, [R1+0x998] ;  /* 0x0009980001057983 */ /* 0x000ea20000100800 */
[----:B------:R-:W-:Y:S01]  /*20900*/  PRMT R6, RZ, 0x7610, R6 ;  /* 0x00007610ff067816 */ /* 0x000fe20000000006 */
[----:B----4-:R-:W-:-:S02]  /*20910*/  @!P3 IMAD.MOV.U32 R4, RZ, RZ, R10 ;  /* 0x000000ffff04b224 */ /* 0x010fc400078e000a */
[----:B------:R0:W-:Y:S04]  /*20920*/  STS.U16 [R15+UR5+0x2e80], R12 ;  /* 0x002e800c0f007988 */ /* 0x0001e80008000405 */
[----:B0-----:R-:W4:Y:S01]  /*20930*/  LDL.LU R12, [R1+0x100] ;  /* 0x00010000010c7983 */ /* 0x001f220000300800 */
[----:B------:R-:W-:-:S03]  /*20940*/  PRMT R9, RZ, 0x7610, R9 ;  /* 0x00007610ff097816 */ /* 0x000fc60000000009 */
[----:B------:R-:W3:Y:S04]  /*20950*/  LDL R10, [R1+0x918] ;  /* 0x00091800010a7983 */ /* 0x000ee80000100800 */
[----:B--2---:R-:W2:Y:S04]  /*20960*/  @!P3 LDG.E.U16 R6, desc[UR10][R4.64] ;  /* 0x0000000a0406b981 */ /* 0x004ea8000c1e1500 */
[----:B------:R-:W3:Y:S04]  /*20970*/  LDL R4, [R1+0x978] ;  /* 0x0009780001047983 */ /* 0x000ee80000100800 */
[----:B------:R-:W3:Y:S04]  /*20980*/  LDL R5, [R1+0x97c] ;  /* 0x00097c0001057983 */ /* 0x000ee80000100800 */
[----:B------:R-:W-:Y:S04]  /*20990*/  STS.U16 [R15+UR5+0x3080], R14 ;  /* 0x0030800e0f007988 */ /* 0x000fe80008000405 */
[----:B--2---:R0:W-:Y:S04]  /*209a0*/  STL [R1+0x18], R6 ;  /* 0x0000180601007387 */ /* 0x0041e80000100800 */
[----:B0-----:R-:W2:Y:S01]  /*209b0*/  LDL R6, [R1+0x91c] ;  /* 0x00091c0001067983 */ /* 0x001ea20000100800 */
[----:B---3--:R-:W-:-:S03]  /*209c0*/  @!P3 LOP3.LUT R5, R5, R4, RZ, 0x3c, !PT ;  /* 0x000000040505b212 */ /* 0x008fc600078e3cff */
[----:B------:R-:W3:Y:S01]  /*209d0*/  LDL.LU R14, [R1+0xfc] ;  /* 0x0000fc00010e7983 */ /* 0x000ee20000300800 */
[----:B------:R-:W-:-:S04]  /*209e0*/  @!P3 LOP3.LUT R4, R5, R4, RZ, 0x3c, !PT ;  /* 0x000000040504b212 */ /* 0x000fc800078e3cff */
[----:B------:R-:W-:-:S05]  /*209f0*/  @!P3 LOP3.LUT R5, R5, R4, RZ, 0x3c, !PT ;  /* 0x000000040505b212 */ /* 0x000fca00078e3cff */
[----:B------:R-:W2:Y:S04]  /*20a00*/  @!P3 LDG.E.U16 R9, desc[UR10][R4.64] ;  /* 0x0000000a0409b981 */ /* 0x000ea8000c1e1500 */
[----:B------:R-:W3:Y:S04]  /*20a10*/  LDL R4, [R1+0x958] ;  /* 0x0009580001047983 */ /* 0x000ee80000100800 */
[----:B------:R-:W3:Y:S01]  /*20a20*/  LDL R5, [R1+0x95c] ;  /* 0x00095c0001057983 */ /* 0x000ee20000100800 */
[----:B------:R-:W-:-:S03]  /*20a30*/  PRMT R8, RZ, 0x7610, R8 ;  /* 0x00007610ff087816 */ /* 0x000fc60000000008 */
[----:B------:R0:W-:Y:S04]  /*20a40*/  STS.U16 [R15+UR5+0x3280], R11 ;  /* 0x0032800b0f007988 */ /* 0x0001e80008000405 */
[----:B0-----:R-:W4:Y:S04]  /*20a50*/  LDL R11, [R1+0x8f8] ;  /* 0x0008f800010b7983 */ /* 0x001f280000100800 */
[----:B--2---:R0:W-:Y:S01]  /*20a60*/  STL [R1+0x14], R9 ;  /* 0x0000140901007387 */ /* 0x0041e20000100800 */
[----:B---3--:R-:W-:-:S03]  /*20a70*/  @!P3 LOP3.LUT R5, R5, R4, RZ, 0x3c, !PT ;  /* 0x000000040505b212 */ /* 0x008fc600078e3cff */
[----:B0-----:R-:W2:Y:S01]  /*20a80*/  LDL R9, [R1+0x8fc] ;  /* 0x0008fc0001097983 */ /* 0x001ea20000100800 */
[----:B------:R-:W-:-:S04]  /*20a90*/  @!P3 LOP3.LUT R4, R5, R4, RZ, 0x3c, !PT ;  /* 0x000000040504b212 */ /* 0x000fc800078e3cff */
[----:B------:R-:W-:-:S05]  /*20aa0*/  @!P3 LOP3.LUT R5, R5, R4, RZ, 0x3c, !PT ;  /* 0x000000040505b212 */ /* 0x000fca00078e3cff */
[----:B------:R0:W3:Y:S04]  /*20ab0*/  @!P3 LDG.E.U16 R8, desc[UR10][R4.64] ;  /* 0x0000000a0408b981 */ /* 0x0000e8000c1e1500 */
[----:B------:R-:W0:Y:S04]  /*20ac0*/  LDL R4, [R1+0x938] ;  /* 0x0009380001047983 */ /* 0x000e280000100800 */
[----:B------:R-:W0:Y:S01]  /*20ad0*/  LDL R5, [R1+0x93c] ;  /* 0x00093c0001057983 */ /* 0x000e220000100800 */
[----:B------:R-:W-:Y:S02]  /*20ae0*/  PRMT R26, RZ, 0x7610, R26 ;  /* 0x00007610ff1a7816 */ /* 0x000fe4000000001a */
[----:B0-----:R-:W-:-:S04]  /*20af0*/  @!P3 LOP3.LUT R5, R5, R4, RZ, 0x3c, !PT ;  /* 0x000000040505b212 */ /* 0x001fc800078e3cff */
[----:B------:R-:W-:-:S04]  /*20b00*/  @!P3 LOP3.LUT R4, R5, R4, RZ, 0x3c, !PT ;  /* 0x000000040504b212 */ /* 0x000fc800078e3cff */
[----:B------:R-:W-:-:S05]  /*20b10*/  @!P3 LOP3.LUT R5, R5, R4, RZ, 0x3c, !PT ;  /* 0x000000040505b212 */ /* 0x000fca00078e3cff */
[----:B------:R-:W2:Y:S04]  /*20b20*/  @!P3 LDG.E.U16 R26, desc[UR10][R4.64] ;  /* 0x0000000a041ab981 */ /* 0x000ea8000c1e1500 */
[----:B------:R0:W-:Y:S04]  /*20b30*/  STS.U16 [R15+UR5+0x3480], R2 ;  /* 0x003480020f007988 */ /* 0x0001e80008000405 */
[----:B---3--:R1:W-:Y:S04]  /*20b40*/  STL [R1+0x10], R8 ;  /* 0x0000100801007387 */ /* 0x0083e80000100800 */
[----:B0-----:R-:W3:Y:S04]  /*20b50*/  LDL R2, [R1+0x8dc] ;  /* 0x0008dc0001027983 */ /* 0x001ee80000100800 */
[----:B-1----:R-:W3:Y:S04]  /*20b60*/  LDL R8, [R1+0x8d8] ;  /* 0x0008d80001087983 */ /* 0x002ee80000100800 */
[----:B--2---:R0:W-:Y:S04]  /*20b70*/  STL [R1+0xc], R26 ;  /* 0x00000c1a01007387 */ /* 0x0041e80000100800 */
[----:B0-----:R-:W2:Y:S04]  /*20b80*/  LDL.LU R26, [R1+0x14ec] ;  /* 0x0014ec00011a7983 */ /* 0x001ea80000300800 */
[----:B------:R-:W3:Y:S01]  /*20b90*/  LDL.LU R5, [R1+0x108] ;  /* 0x0001080001057983 */ /* 0x000ee20000300800 */
[----:B------:R-:W-:Y:S01]  /*20ba0*/  @!P3 IMAD.MOV.U32 R4, RZ, RZ, R6 ;  /* 0x000000ffff04b224 */ /* 0x000fe200078e0006 */
[----:B------:R-:W-:-:S02]  /*20bb0*/  PRMT R7, RZ, 0x7610, R7 ;  /* 0x00007610ff077816 */ /* 0x000fc40000000007 */
[----:B------:R-:W4:Y:S01]  /*20bc0*/  LDL R6, [R1+0x8bc] ;  /* 0x0008bc0001067983 */ /* 0x000f220000100800 */
[----:B--2---:R-:W-:-:S03]  /*20bd0*/  PRMT R26, RZ, 0x7610, R26 ;  /* 0x00007610ff1a7816 */ /* 0x004fc6000000001a */
[----:B---3--:R0:W-:Y:S02]  /*20be0*/  STS.U16 [R15+UR5+0x3680], R5 ;  /* 0x003680050f007988 */ /* 0x0081e40008000405 */
[----:B0-----:R-:W-:Y:S02]  /*20bf0*/  @!P3 IMAD.MOV.U32 R5, RZ, RZ, R10 ;  /* 0x000000ffff05b224 */ /* 0x001fe400078e000a */
[----:B------:R-:W2:Y:S04]  /*20c00*/  LDL R10, [R1+0x8b8] ;  /* 0x0008b800010a7983 */ /* 0x000ea80000100800 */
[----:B------:R0:W3:Y:S02]  /*20c10*/  @!P3 LDG.E.U16 R26, desc[UR10][R4.64] ;  /* 0x0000000a041ab981 */ /* 0x0000e4000c1e1500 */
[----:B0-----:R-:W-:-:S02]  /*20c20*/  @!P3 IMAD.MOV.U32 R4, RZ, RZ, R9 ;  /* 0x000000ffff04b224 */ /* 0x001fc400078e0009 */
[----:B----4-:R-:W-:-:S05]  /*20c30*/  @!P3 IMAD.MOV.U32 R5, RZ, RZ, R11 ;  /* 0x000000ffff05b224 */ /* 0x010fca00078e000b */
[----:B------:R0:W4:Y:S01]  /*20c40*/  @!P3 LDG.E.U16 R7, desc[UR10][R4.64] ;  /* 0x0000000a0407b981 */ /* 0x000122000c1e1500 */
[----:B------:R-:W-:Y:S01]  /*20c50*/  PRMT R0, RZ, 0x7610, R0 ;  /* 0x00007610ff007816 */ /* 0x000fe20000000000 */
[----:B0-----:R-:W-:Y:S02]  /*20c60*/  @!P3 IMAD.MOV.U32 R4, RZ, RZ, R2 ;  /* 0x000000ffff04b224 */ /* 0x001fe400078e0002 */
[----:B------:R-:W-:-:S05]  /*20c70*/  @!P3 IMAD.MOV.U32 R5, RZ, RZ, R8 ;  /* 0x000000ffff05b224 */ /* 0x000fca00078e0008 */
[----:B------:R0:W2:Y:S01]  /*20c80*/  @!P3 LDG.E.U16 R0, desc[UR10][R4.64] ;  /* 0x0000000a0400b981 */ /* 0x0000a2000c1e1500 */
[----:B------:R-:W-:Y:S01]  /*20c90*/  PRMT R28, RZ, 0x7610, R28 ;  /* 0x00007610ff1c7816 */ /* 0x000fe2000000001c */
[----:B0-----:R-:W-:Y:S02]  /*20ca0*/  @!P3 IMAD.MOV.U32 R4, RZ, RZ, R6 ;  /* 0x000000ffff04b224 */ /* 0x001fe400078e0006 */
[----:B---3--:R0:W-:Y:S04]  /*20cb0*/  STL [R1+0x8], R26 ;  /* 0x0000081a01007387 */ /* 0x0081e80000100800 */
[----:B0-----:R-:W3:Y:S04]  /*20cc0*/  LDL.LU R26, [R1+0x14e8] ;  /* 0x0014e800011a7983 */ /* 0x001ee80000300800 */
[----:B------:R-:W3:Y:S04]  /*20cd0*/  LDL R9, [R1+0x898] ;  /* 0x0008980001097983 */ /* 0x000ee80000100800 */
[----:B----4-:R0:W-:Y:S04]  /*20ce0*/  STL [R1+0x4], R7 ;  /* 0x0000040701007387 */ /* 0x0101e80000100800 */
[----:B------:R-:W4:Y:S04]  /*20cf0*/  LDL R8, [R1+0x878] ;  /* 0x0008780001087983 */ /* 0x000f280000100800 */
[----:B------:R-:W4:Y:S04]  /*20d00*/  LDL R2, [R1+0x87c] ;  /* 0x00087c0001027983 */ /* 0x000f280000100800 */
[----:B0-----:R-:W4:Y:S01]  /*20d10*/  LDL R7, [R1+0x89c] ;  /* 0x00089c0001077983 */ /* 0x001f220000100800 */
[----:B--2---:R-:W-:-:S05]  /*20d20*/  @!P3 IMAD.MOV.U32 R5, RZ, RZ, R10 ;  /* 0x000000ffff05b224 */ /* 0x004fca00078e000a */
[----:B------:R0:W2:Y:S04]  /*20d30*/  @!P3 LDG.E.U16 R28, desc[UR10][R4.64] ;  /* 0x0000000a041cb981 */ /* 0x0000a8000c1e1500 */
[----:B------:R-:W-:Y:S04]  /*20d40*/  STS.U16 [R15+UR5+0x3880], R13 ;  /* 0x0038800d0f007988 */ /* 0x000fe80008000405 */
[----:B------:R-:W-:Y:S04]  /*20d50*/  STS.U16 [R15+UR5+0x3a80], R12 ;  /* 0x003a800c0f007988 */ /* 0x000fe80008000405 */
[----:B------:R-:W-:Y:S04]  /*20d60*/  STS.U16 [R15+UR5+0x3c80], R14 ;  /* 0x003c800e0f007988 */ /* 0x000fe80008000405 */
[----:B------:R1:W-:Y:S04]  /*20d70*/  STL [R1+0x146c], R0 ;  /* 0x00146c0001007387 */ /* 0x0003e80000100800 */
[----:B------:R-:W2:Y:S04]  /*20d80*/  LDL R6, [R1+0x858] ;  /* 0x0008580001067983 */ /* 0x000ea80000100800 */
[----:B-1----:R-:W2:Y:S04]  /*20d90*/  LDL R0, [R1+0x85c] ;  /* 0x00085c0001007983 */ /* 0x002ea80000100800 */
[----:B---3--:R1:W-:Y:S01]  /*20da0*/  STS.U16 [R15+UR5+0x3e80], R26 ;  /* 0x003e801a0f007988 */ /* 0x0083e20008000405 */
[----:B0-----:R-:W-:-:S03]  /*20db0*/  @!P3 IMAD.MOV.U32 R5, RZ, RZ, R9 ;  /* 0x000000ffff05b224 */ /* 0x001fc600078e0009 */
[----:B------:R0:W-:Y:S01]  /*20dc0*/  STS.U16 [R15+UR5+0x4080], R24 ;  /* 0x004080180f007988 */ /* 0x0001e20008000405 */
[----:B-1----:R-:W-:Y:S02]  /*20dd0*/  PRMT R26, RZ, 0x7610, R26 ;  /* 0x00007610ff1a7816 */ /* 0x002fe4000000001a */
[----:B0-----:R-:W-:Y:S01]  /*20de0*/  PRMT R24, RZ, 0x7610, R24 ;  /* 0x00007610ff187816 */ /* 0x001fe20000000018 */
[----:B----4-:R-:W-:-:S05]  /*20df0*/  @!P3 IMAD.MOV.U32 R4, RZ, RZ, R7 ;  /* 0x000000ffff04b224 */ /* 0x010fca00078e0007 */
[----:B------:R0:W3:Y:S02]  /*20e00*/  @!P3 LDG.E.U16 R26, desc[UR10][R4.64] ;  /* 0x0000000a041ab981 */ /* 0x0000e4000c1e1500 */
[----:B0-----:R-:W-:Y:S02]  /*20e10*/  @!P3 IMAD.MOV.U32 R4, RZ, RZ, R2 ;  /* 0x000000ffff04b224 */ /* 0x001fe400078e0002 */
[----:B------:R-:W-:-:S05]  /*20e20*/  @!P3 IMAD.MOV.U32 R5, RZ, RZ, R8 ;  /* 0x000000ffff05b224 */ /* 0x000fca00078e0008 */
[----:B------:R0:W4:Y:S04]  /*20e30*/  @!P3 LDG.E.U16 R24, desc[UR10][R4.64] ;  /* 0x0000000a0418b981 */ /* 0x000128000c1e1500 */
[----:B--2---:R-:W-:Y:S04]  /*20e40*/  STL [R1+0x1470], R28 ;  /* 0x0014701c01007387 */ /* 0x004fe80000100800 */
[----:B------:R-:W2:Y:S04]  /*20e50*/  LDL R9, [R1+0x838] ;  /* 0x0008380001097983 */ /* 0x000ea80000100800 */
[----:B------:R-:W2:Y:S01]  /*20e60*/  LDL R7, [R1+0x83c] ;  /* 0x00083c0001077983 */ /* 0x000ea20000100800 */
[----:B0-----:R-:W-:-:S02]  /*20e70*/  @!P3 IMAD.MOV.U32 R4, RZ, RZ, R0 ;  /* 0x000000ffff04b224 */ /* 0x001fc400078e0000 */
[----:B------:R-:W-:Y:S01]  /*20e80*/  @!P3 IMAD.MOV.U32 R5, RZ, RZ, R6 ;  /* 0x000000ffff05b224 */ /* 0x000fe200078e0006 */
[----:B------:R0:W-:Y:S04]  /*20e90*/  STS.U16 [R15+UR5+0x4280], R22 ;  /* 0x004280160f007988 */ /* 0x0001e80008000405 */
[----:B------:R1:W-:Y:S01]  /*20ea0*/  STS.U16 [R15+UR5+0x4480], R20 ;  /* 0x004480140f007988 */ /* 0x0003e20008000405 */
[----:B0-----:R-:W-:Y:S02]  /*20eb0*/  PRMT R22, RZ, 0x7610, R22 ;  /* 0x00007610ff167816 */ /* 0x001fe40000000016 */
[----:B-1----:R-:W-:-:S04]  /*20ec0*/  PRMT R20, RZ, 0x7610, R20 ;  /* 0x00007610ff147816 */ /* 0x002fc80000000014 */
[----:B------:R2:W2:Y:S04]  /*20ed0*/  @!P3 LDG.E.U16 R22, desc[UR10][R4.64] ;  /* 0x0000000a0416b981 */ /* 0x0004a8000c1e1500 */
[----:B---3--:R-:W-:Y:S04]  /*20ee0*/  STL [R1+0x1474], R26 ;  /* 0x0014741a01007387 */ /* 0x008fe80000100800 */
[----:B------:R-:W3:Y:S04]  /*20ef0*/  LDL R8, [R1+0x818] ;  /* 0x0008180001087983 */ /* 0x000ee80000100800 */
[----:B------:R-:W3:Y:S04]  /*20f00*/  LDL R2, [R1+0x81c] ;  /* 0x00081c0001027983 */ /* 0x000ee80000100800 */
[----:B----4-:R-:W-:Y:S04]  /*20f10*/  STL [R1+0x1478], R24 ;  /* 0x0014781801007387 */ /* 0x010fe80000100800 */
[----:B------:R-:W4:Y:S04]  /*20f20*/  LDL R6, [R1+0x7f8] ;  /* 0x0007f80001067983 */ /* 0x000f280000100800 */
[----:B------:R-:W4:Y:S01]  /*20f30*/  LDL R0, [R1+0x7fc] ;  /* 0x0007fc0001007983 */ /* 0x000f220000100800 */
[----:B--2---:R-:W-:-:S02]  /*20f40*/  @!P3 IMAD.MOV.U32 R5, RZ, RZ, R9 ;  /* 0x000000ffff05b224 */ /* 0x004fc400078e0009 */
[----:B------:R-:W-:-:S05]  /*20f50*/  @!P3 IMAD.MOV.U32 R4, RZ, RZ, R7 ;  /* 0x000000ffff04b224 */ /* 0x000fca00078e0007 */
[----:B------:R3:W2:Y:S04]  /*20f60*/  @!P3 LDG.E.U16 R20, desc[UR10][R4.64] ;  /* 0x0000000a0414b981 */ /* 0x0006a8000c1e1500 */
[----:B------:R0:W-:Y:S04]  /*20f70*/  STS.U16 [R15+UR5+0x4680], R18 ;  /* 0x004680120f007988 */ /* 0x0001e80008000405 */
[----:B------:R1:W-:Y:S01]  /*20f80*/  STS.U16 [R15+UR5+0x4880], R16 ;  /* 0x004880100f007988 */ /* 0x0003e20008000405 */
[----:B0-----:R-:W-:Y:S02]  /*20f90*/  PRMT R18, RZ, 0x7610, R18 ;  /* 0x00007610ff127816 */ /* 0x001fe40000000012 */
[----:B-1----:R-:W-:Y:S01]  /*20fa0*/  PRMT R16, RZ, 0x7610, R16 ;  /* 0x00007610ff107816 */ /* 0x002fe20000000010 */
[----:B------:R-:W-:Y:S04]  /*20fb0*/  STL [R1+0x147c], R22 ;  /* 0x00147c1601007387 */ /* 0x000fe80000100800 */
[----:B------:R-:W2:Y:S01]  /*20fc0*/  LDL.LU R7, [R1+0xf8] ;  /* 0x0000f80001077983 */ /* 0x000ea20000300800 */
[----:B---3--:R-:W-:-:S02]  /*20fd0*/  @!P3 IMAD.MOV.U32 R5, RZ, RZ, R8 ;  /* 0x000000ffff05b224 */ /* 0x008fc400078e0008 */
[----:B------:R-:W-:-:S05]  /*20fe0*/  @!P3 IMAD.MOV.U32 R4, RZ, RZ, R2 ;  /* 0x000000ffff04b224 */ /* 0x000fca00078e0002 */
[----:B------:R4:W3:Y:S02]  /*20ff0*/  @!P3 LDG.E.U16 R18, desc[UR10][R4.64] ;  /* 0x0000000a0412b981 */ /* 0x0008e4000c1e1500 */
[----:B----4-:R-:W-:Y:S02]  /*21000*/  @!P3 IMAD.MOV.U32 R5, RZ, RZ, R6 ;  /* 0x000000ffff05b224 */ /* 0x010fe400078e0006 */
[----:B------:R-:W-:-:S05]  /*21010*/  @!P3 IMAD.MOV.U32 R4, RZ, RZ, R0 ;  /* 0x000000ffff04b224 */ /* 0x000fca00078e0000 */
[----:B------:R-:W4:Y:S04]  /*21020*/  @!P3 LDG.E.U16 R16, desc[UR10][R4.64] ;  /* 0x0000000a0410b981 */ /* 0x000f28000c1e1500 */
[----:B--2---:R-:W-:Y:S04]  /*21030*/  STL [R1+0x1480], R20 ;  /* 0x0014801401007387 */ /* 0x004fe80000100800 */
[----:B------:R-:W2:Y:S04]  /*21040*/  LDL R9, [R1+0x7d8] ;  /* 0x0007d80001097983 */ /* 0x000ea80000100800 */
[----:B------:R-:W2:Y:S01]  /*21050*/  LDL R8, [R1+0x7dc] ;  /* 0x0007dc0001087983 */ /* 0x000ea20000100800 */
[----:B------:R-:W0:Y:S03]  /*21060*/  S2R R2, SR_TID.X ;  /* 0x0000000000027919 */ /* 0x000e260000002100 */
[----:B------:R-:W2:Y:S01]  /*21070*/  LDL.LU R13, [R1+0xf4] ;  /* 0x0000f400010d7983 */ /* 0x000ea20000300800 */
[----:B0-----:R-:W-:-:S03]  /*21080*/  IMAD.SHL.U32 R2, R2, 0x2, RZ ;  /* 0x0000000202027824 */ /* 0x001fc600078e00ff */
[----:B---3--:R-:W-:Y:S04]  /*21090*/  STL [R1+0x1484], R18 ;  /* 0x0014841201007387 */ /* 0x008fe80000100800 */
[----:B------:R-:W3:Y:S04]  /*210a0*/  LDL.LU R14, [R1+0xf0] ;  /* 0x0000f000010e7983 */ /* 0x000ee80000300800 */
[----:B------:R-:W3:Y:S04]  /*210b0*/  LDL R6, [R1+0x7b8] ;  /* 0x0007b80001067983 */ /* 0x000ee80000100800 */
[----:B------:R-:W3:Y:S04]  /*210c0*/  LDL R0, [R1+0x7bc] ;  /* 0x0007bc0001007983 */ /* 0x000ee80000100800 */
[----:B------:R-:W3:Y:S04]  /*210d0*/  LDL R12, [R1+0x798] ;  /* 0x00079800010c7983 */ /* 0x000ee80000100800 */
[----:B------:R-:W3:Y:S04]  /*210e0*/  LDL R10, [R1+0x79c] ;  /* 0x00079c00010a7983 */ /* 0x000ee80000100800 */
[----:B------:R-:W3:Y:S04]  /*210f0*/  LDL.LU R15, [R1+0xec] ;  /* 0x0000ec00010f7983 */ /* 0x000ee80000300800 */
[----:B----4-:R0:W-:Y:S02]  /*21100*/  STL [R1+0x1488], R16 ;  /* 0x0014881001007387 */ /* 0x0101e40000100800 */
[----:B0-----:R-:W-:-:S04]  /*21110*/  LOP3.LUT R16, R2, 0x7e, RZ, 0xc0, !PT ;  /* 0x0000007e02107812 */ /* 0x001fc800078ec0ff */
[----:B------:R-:W-:Y:S01]  /*21120*/  LOP3.LUT R16, R16, 0x10, RZ, 0x3c, !PT ;  /* 0x0000001010107812 */ /* 0x000fe200078e3cff */
[----:B--2---:R-:W-:Y:S02]  /*21130*/  @!P3 IMAD.MOV.U32 R4, RZ, RZ, R8 ;  /* 0x000000ffff04b224 */ /* 0x004fe400078e0008 */
[----:B------:R-:W-:Y:S01]  /*21140*/  @!P3 IMAD.MOV.U32 R5, RZ, RZ, R9 ;  /* 0x000000ffff05b224 */ /* 0x000fe200078e0009 */
[----:B------:R-:W2:Y:S04]  /*21150*/  LDL R8, [R1+0x77c] ;  /* 0x00077c0001087983 */ /* 0x000ea80000100800 */
[----:B------:R0:W-:Y:S04]  /*21160*/  STS.U16 [R16+UR5+0x4a80], R3 ;  /* 0x004a800310007988 */ /* 0x0001e80008000405 */
[----:B------:R-:W2:Y:S01]  /*21170*/  LDL R9, [R1+0x778] ;  /* 0x0007780001097983 */ /* 0x000ea20000100800 */
[----:B0-----:R-:W-:-:S03]  /*21180*/  PRMT R3, RZ, 0x7610, R3 ;  /* 0x00007610ff037816 */ /* 0x001fc60000000003 */
[----:B------:R3:W-:Y:S04]  /*21190*/  STS.U16 [R16+UR5+0x4c80], R7 ;  /* 0x004c800710007988 */ /* 0x0007e80008000405 */
[----:B------:R-:W4:Y:S04]  /*211a0*/  LDL.LU R11, [R1+0xe8] ;  /* 0x0000e800010b7983 */ /* 0x000f280000300800 */
[----:B------:R0:W2:Y:S02]  /*211b0*/  @!P3 LDG.E.U16 R3, desc[UR10][R4.64] ;  /* 0x0000000a0403b981 */ /* 0x0000a4000c1e1500 */
[----:B0-----:R-:W-:-:S02]  /*211c0*/  PRMT R4, RZ, 0x7610, R4 ;  /* 0x00007610ff047816 */ /* 0x001fc40000000004 */
[----:B------:R-:W-:Y:S01]  /*211d0*/  PRMT R5, RZ, 0x7610, R5 ;  /* 0x00007610ff057816 */ /* 0x000fe20000000005 */
[----:B---3--:R-:W-:Y:S02]  /*211e0*/  @!P3 IMAD.MOV.U32 R7, RZ, RZ, R6 ;  /* 0x000000ffff07b224 */ /* 0x008fe400078e0006 */
[----:B------:R-:W-:-:S05]  /*211f0*/  @!P3 IMAD.MOV.U32 R6, RZ, RZ, R0 ;  /* 0x000000ffff06b224 */ /* 0x000fca00078e0000 */
[----:B------:R0:W3:Y:S02]  /*21200*/  @!P3 LDG.E.U16 R4, desc[UR10][R6.64] ;  /* 0x0000000a0604b981 */ /* 0x0000e4000c1e1500 */
[----:B0-----:R-:W-:Y:S02]  /*21210*/  @!P3 IMAD.MOV.U32 R6, RZ, RZ, R10 ;  /* 0x000000ffff06b224 */ /* 0x001fe400078e000a */
[----:B------:R-:W-:-:S05]  /*21220*/  @!P3 IMAD.MOV.U32 R7, RZ, RZ, R12 ;  /* 0x000000ffff07b224 */ /* 0x000fca00078e000c */
[----:B------:R0:W4:Y:S04]  /*21230*/  @!P3 LDG.E.U16 R5, desc[UR10][R6.64] ;  /* 0x0000000a0605b981 */ /* 0x000128000c1e1500 */
[----:B--2---:R1:W-:Y:S04]  /*21240*/  STL [R1+0x148c], R3 ;  /* 0x00148c0301007387 */ /* 0x0043e80000100800 */
[----:B------:R-:W2:Y:S04]  /*21250*/  LDL R0, [R1+0x75c] ;  /* 0x00075c0001007983 */ /* 0x000ea80000100800 */
[----:B-1----:R-:W2:Y:S01]  /*21260*/  LDL R3, [R1+0x758] ;  /* 0x0007580001037983 */ /* 0x002ea20000100800 */
[----:B0-----:R-:W-:-:S02]  /*21270*/  PRMT R6, RZ, 0x7610, R6 ;  /* 0x00007610ff067816 */ /* 0x001fc40000000006 */
[----:B------:R-:W-:Y:S01]  /*21280*/  PRMT R7, RZ, 0x7610, R7 ;  /* 0x00007610ff077816 */ /* 0x000fe20000000007 */
[----:B------:R-:W2:Y:S04]  /*21290*/  LDL.LU R26, [R1+0xe4] ;  /* 0x0000e400011a7983 */ /* 0x000ea80000300800 */
[----:B------:R2:W2:Y:S04]  /*212a0*/  @!P3 LDG.E.U16 R6, desc[UR10][R8.64] ;  /* 0x0000000a0806b981 */ /* 0x0004a8000c1e1500 */
[----:B---3--:R0:W-:Y:S04]  /*212b0*/  STL [R1+0x1490], R4 ;  /* 0x0014900401007387 */ /* 0x0081e80000100800 */
[----:B------:R-:W3:Y:S04]  /*212c0*/  LDL.LU R12, [R1+0xe0] ;  /* 0x0000e000010c7983 */ /* 0x000ee80000300800 */
[----:B----4-:R1:W-:Y:S04]  /*212d0*/  STL [R1+0x1494], R5 ;  /* 0x0014940501007387 */ /* 0x0103e80000100800 */
[----:B0-----:R-:W4:Y:S04]  /*212e0*/  LDL R4, [R1+0x73c] ;  /* 0x00073c0001047983 */ /* 0x001f280000100800 */
[----:B-1----:R-:W3:Y:S01]  /*212f0*/  LDL R5, [R1+0x738] ;  /* 0x0007380001057983 */ /* 0x002ee20000100800 */
[----:B--2---:R-:W-:-:S02]  /*21300*/  @!P3 IMAD.MOV.U32 R8, RZ, RZ, R0 ;  /* 0x000000ffff08b224 */ /* 0x004fc400078e0000 */
[----:B------:R-:W-:-:S05]  /*21310*/  @!P3 IMAD.MOV.U32 R9, RZ, RZ, R3 ;  /* 0x000000ffff09b224 */ /* 0x000fca00078e0003 */
[----:B------:R0:W2:Y:S04]  /*21320*/  @!P3 LDG.E.U16 R7, desc[UR10][R8.64] ;  /* 0x0000000a0807b981 */ /* 0x0000a8000c1e1500 */
[----:B------:R-:W-:Y:S04]  /*21330*/  STS.U16 [R16+UR5+0x4e80], R13 ;  /* 0x004e800d10007988 */ /* 0x000fe80008000405 */
[----:B------:R1:W-:Y:S04]  /*21340*/  STS.U16 [R16+UR5+0x5080], R14 ;  /* 0x0050800e10007988 */ /* 0x0003e80008000405 */
[----:B-1----:R-:W2:Y:S04]  /*21350*/  LDL.LU R14, [R1+0xdc] ;  /* 0x0000dc00010e7983 */ /* 0x002ea80000300800 */
[----:B------:R1:W-:Y:S04]  /*21360*/  STL [R1+0x1498], R6 ;  /* 0x0014980601007387 */ /* 0x0003e80000100800 */
[----:B------:R-:W2:Y:S01]  /*21370*/  LDL R13, [R1+0x718] ;  /* 0x00071800010d7983 */ /* 0x000ea20000100800 */
[----:B0-----:R-:W-:-:S03]  /*21380*/  PRMT R8, RZ, 0x7610, R8 ;  /* 0x00007610ff087816 */ /* 0x001fc60000000008 */
[----:B------:R0:W-:Y:S04]  /*21390*/  STS.U16 [R16+UR5+0x5280], R15 ;  /* 0x0052800f10007988 */ /* 0x0001e80008000405 */
[----:B-1----:R-:W2:Y:S04]  /*213a0*/  LDL R6, [R1+0x71c] ;  /* 0x00071c0001067983 */ /* 0x002ea80000100800 */
[----:B------:R-:W2:Y:S04]  /*213b0*/  LDL R0, [R1+0x6fc] ;  /* 0x0006fc0001007983 */ /* 0x000ea80000100800 */
[----:B0-----:R-:W2:Y:S04]  /*213c0*/  LDL.LU R15, [R1+0xd8] ;  /* 0x0000d800010f7983 */ /* 0x001ea80000300800 */
[----:B------:R-:W2:Y:S04]  /*213d0*/  LDL.LU R28, [R1+0xd4] ;  /* 0x0000d400011c7983 */ /* 0x000ea80000300800 */
[----:B------:R3:W-:Y:S01]  /*213e0*/  STS.U16 [R16+UR5+0x5480], R11 ;  /* 0x0054800b10007988 */ /* 0x0007e20008000405 */
[----:B----4-:R-:W-:-:S02]  /*213f0*/  @!P3 IMAD.MOV.U32 R10, RZ, RZ, R4 ;  /* 0x000000ffff0ab224 */ /* 0x010fc400078e0004 */
[----:B---3--:R-:W-:-:S05]  /*21400*/  @!P3 IMAD.MOV.U32 R11, RZ, RZ, R5 ;  /* 0x000000ffff0bb224 */ /* 0x008fca00078e0005 */
[----:B------:R0:W3:Y:S04]  /*21410*/  @!P3 LDG.E.U16 R8, desc[UR10][R10.64] ;  /* 0x0000000a0a08b981 */ /* 0x0000e8000c1e1500 */
[----:B--2---:R-:W-:Y:S04]  /*21420*/  STL [R1+0x149c], R7 ;  /* 0x00149c0701007387 */ /* 0x004fe80000100800 */
[----:B------:R-:W2:Y:S01]  /*21430*/  LDL R3, [R1+0x6f8] ;  /* 0x0006f80001037983 */ /* 0x000ea20000100800 */
[----:B------:R-:W-:-:S03]  /*21440*/  PRMT R9, RZ, 0x7610, R9 ;  /* 0x00007610ff097816 */ /* 0x000fc60000000009 */
[----:B------:R-:W-:Y:S01]  /*21450*/  STS.U16 [R16+UR5+0x5680], R26 ;  /* 0x0056801a10007988 */ /* 0x000fe20008000405 */
[----:B0-----:R-:W-:Y:S02]  /*21460*/  @!P3 IMAD.MOV.U32 R11, RZ, RZ, R13 ;  /* 0x000000ffff0bb224 */ /* 0x001fe400078e000d */
[----:B------:R-:W-:Y:S01]  /*21470*/  @!P3 IMAD.MOV.U32 R10, RZ, RZ, R6 ;  /* 0x000000ffff0ab224 */ /* 0x000fe200078e0006 */
[----:B------:R-:W4:Y:S04]  /*21480*/  LDL R4, [R1+0x6dc] ;  /* 0x0006dc0001047983 */ /* 0x000f280000100800 */
[----:B------:R0:W4:Y:S04]  /*21490*/  @!P3 LDG.E.U16 R9, desc[UR10][R10.64] ;  /* 0x0000000a0a09b981 */ /* 0x000128000c1e1500 */
[----:B------:R1:W-:Y:S01]  /*214a0*/  STS.U16 [R16+UR5+0x5880], R12 ;  /* 0x0058800c10007988 */ /* 0x0003e20008000405 */
[----:B0-----:R-:W-:Y:S01]  /*214b0*/  PRMT R10, RZ, 0x7610, R10 ;  /* 0x00007610ff0a7816 */ /* 0x001fe2000000000a */
[----:B-1----:R-:W-:-:S02]  /*214c0*/  @!P3 IMAD.MOV.U32 R12, RZ, RZ, R0 ;  /* 0x000000ffff0cb224 */ /* 0x002fc400078e0000 */
[----:B---3--:R-:W-:Y:S04]  /*214d0*/  STL [R1+0x14a0], R8 ;  /* 0x0014a00801007387 */ /* 0x008fe80000100800 */
[----:B------:R-:W3:Y:S04]  /*214e0*/  LDL R5, [R1+0x6d8] ;  /* 0x0006d80001057983 */ /* 0x000ee80000100800 */
[----:B------:R-:W3:Y:S04]  /*214f0*/  LDL.LU R26, [R1+0xd0] ;  /* 0x0000d000011a7983 */ /* 0x000ee80000300800 */
[----:B------:R-:W3:Y:S04]  /*21500*/  LDL R7, [R1+0x6b8] ;  /* 0x0006b80001077983 */ /* 0x000ee80000100800 */
[----:B------:R-:W3:Y:S01]  /*21510*/  LDL R6, [R1+0x6bc] ;  /* 0x0006bc0001067983 */ /* 0x000ee20000100800 */
[----:B--2---:R-:W-:-:S05]  /*21520*/  @!P3 IMAD.MOV.U32 R13, RZ, RZ, R3 ;  /* 0x000000ffff0db224 */ /* 0x004fca00078e0003 */
[----:B------:R0:W2:Y:S01]  /*21530*/  @!P3 LDG.E.U16 R10, desc[UR10][R12.64] ;  /* 0x0000000a0c0ab981 */ /* 0x0000a2000c1e1500 */
[----:B------:R-:W-:-:S03]  /*21540*/  PRMT R11, RZ, 0x7610, R11 ;  /* 0x00007610ff0b7816 */ /* 0x000fc6000000000b */
[----:B----4-:R-:W-:Y:S04]  /*21550*/  STL [R1+0x14a4], R9 ;  /* 0x0014a40901007387 */ /* 0x010fe80000100800 */
[----:B------:R-:W4:Y:S04]  /*21560*/  LDL R3, [R1+0x698] ;  /* 0x0006980001037983 */ /* 0x000f280000100800 */
[----:B------:R-:W4:Y:S01]  /*21570*/  LDL R0, [R1+0x69c] ;  /* 0x00069c0001007983 */ /* 0x000f220000100800 */
[----:B0-----:R-:W-:-:S03]  /*21580*/  @!P3 IMAD.MOV.U32 R12, RZ, RZ, R4 ;  /* 0x000000ffff0cb224 */ /* 0x001fc600078e0004 */
[----:B------:R-:W-:Y:S04]  /*21590*/  STS.U16 [R16+UR5+0x5a80], R14 ;  /* 0x005a800e10007988 */ /* 0x000fe80008000405 */
[----:B------:R0:W-:Y:S01]  /*215a0*/  STS.U16 [R16+UR5+0x5c80], R15 ;  /* 0x005c800f10007988 */ /* 0x0001e20008000405 */
[----:B---3--:R-:W-:-:S05]  /*215b0*/  @!P3 IMAD.MOV.U32 R13, RZ, RZ, R5 ;  /* 0x000000ffff0db224 */ /* 0x008fca00078e0005 */
[----:B------:R1:W3:Y:S01]  /*215c0*/  @!P3 LDG.E.U16 R11, desc[UR10][R12.64] ;  /* 0x0000000a0c0bb981 */ /* 0x0002e2000c1e1500 */
[----:B0-----:R-:W-:Y:S02]  /*215d0*/  @!P3 IMAD.MOV.U32 R15, RZ, RZ, R7 ;  /* 0x000000ffff0fb224 */ /* 0x001fe400078e0007 */
[----:B------:R-:W-:Y:S01]  /*215e0*/  @!P3 IMAD.MOV.U32 R14, RZ, RZ, R6 ;  /* 0x000000ffff0eb224 */ /* 0x000fe200078e0006 */
[----:B-1----:R-:W-:-:S06]  /*215f0*/  PRMT R12, RZ, 0x7610, R12 ;  /* 0x00007610ff0c7816 */ /* 0x002fcc000000000c */
[----:B------:R4:W3:Y:S04]  /*21600*/  @!P3 LDG.E.U16 R12, desc[UR10][R14.64] ;  /* 0x0000000a0e0cb981 */ /* 0x0008e8000c1e1500 */
[----:B--2---:R0:W-:Y:S04]  /*21610*/  STL [R1+0x14a8], R10 ;  /* 0x0014a80a01007387 */ /* 0x0041e80000100800 */
[----:B------:R-:W2:Y:S04]  /*21620*/  LDL R5, [R1+0x678] ;  /* 0x0006780001057983 */ /* 0x000ea80000100800 */
[----:B------:R-:W2:Y:S01]  /*21630*/  LDL R4, [R1+0x67c] ;  /* 0x00067c0001047983 */ /* 0x000ea20000100800 */
[----:B------:R-:W-:-:S02]  /*21640*/  PRMT R13, RZ, 0x7610, R13 ;  /* 0x00007610ff0d7816 */ /* 0x000fc4000000000d */
[----:B------:R-:W-:Y:S01]  /*21650*/  PRMT R17, RZ, 0x7610, R17 ;  /* 0x00007610ff117816 */ /* 0x000fe20000000011 */
[----:B----4-:R-:W-:Y:S02]  /*21660*/  @!P3 IMAD.MOV.U32 R15, RZ, RZ, R3 ;  /* 0x000000ffff0fb224 */ /* 0x010fe400078e0003 */
[----:B------:R-:W-:-:S05]  /*21670*/  @!P3 IMAD.MOV.U32 R14, RZ, RZ, R0 ;  /* 0x000000ffff0eb224 */ /* 0x000fca00078e0000 */
[----:B------:R2:W4:Y:S04]  /*21680*/  @!P3 LDG.E.U16 R13, desc[UR10][R14.64] ;  /* 0x0000000a0e0db981 */ /* 0x000528000c1e1500 */
[----:B---3--:R-:W-:Y:S04]  /*21690*/  STL [R1+0x14ac], R11 ;  /* 0x0014ac0b01007387 */ /* 0x008fe80000100800 */
[----:B------:R-:W-:Y:S04]  /*216a0*/  STL [R1+0x14b0], R12 ;  /* 0x0014b00c01007387 */ /* 0x000fe80000100800 */
[----:B------:R-:W3:Y:S04]  /*216b0*/  LDL R3, [R1+0x658] ;  /* 0x0006580001037983 */ /* 0x000ee80000100800 */
[----:B------:R-:W3:Y:S04]  /*216c0*/  LDL R0, [R1+0x65c] ;  /* 0x00065c0001007983 */ /* 0x000ee80000100800 */
[----:B------:R1:W-:Y:S04]  /*216d0*/  STS.U16 [R16+UR5+0x5e80], R28 ;  /* 0x005e801c10007988 */ /* 0x0003e80008000405 */
[----:B0-----:R-:W3:Y:S04]  /*216e0*/  LDL R10, [R1+0x63c] ;  /* 0x00063c00010a7983 */ /* 0x001ee80000100800 */
[----:B-1----:R-:W3:Y:S01]  /*216f0*/  LDL.LU R28, [R1+0xcc] ;  /* 0x0000cc00011c7983 */ /* 0x002ee20000300800 */
[----:B--2---:R-:W-:-:S02]  /*21700*/  @!P3 IMAD.MOV.U32 R15, RZ, RZ, R5 ;  /* 0x000000ffff0fb224 */ /* 0x004fc400078e0005 */
[----:B------:R-:W-:-:S05]  /*21710*/  @!P3 IMAD.MOV.U32 R14, RZ, RZ, R4 ;  /* 0x000000ffff0eb224 */ /* 0x000fca00078e0004 */
[----:B------:R3:W2:Y:S04]  /*21720*/  @!P3 LDG.E.U16 R17, desc[UR10][R14.64] ;  /* 0x0000000a0e11b981 */ /* 0x0006a8000c1e1500 */
[----:B----4-:R-:W-:Y:S04]  /*21730*/  STL [R1+0x14b4], R13 ;  /* 0x0014b40d01007387 */ /* 0x010fe80000100800 */
[----:B------:R-:W4:Y:S04]  /*21740*/  LDL R11, [R1+0x638] ;  /* 0x00063800010b7983 */ /* 0x000f280000100800 */
[----:B------:R-:W4:Y:S04]  /*21750*/  LDL R9, [R1+0x618] ;  /* 0x0006180001097983 */ /* 0x000f280000100800 */
[----:B------:R-:W4:Y:S04]  /*21760*/  LDL R8, [R1+0x61c] ;  /* 0x00061c0001087983 */ /* 0x000f280000100800 */
[----:B------:R-:W4:Y:S04]  /*21770*/  LDL R7, [R1+0x5fc] ;  /* 0x0005fc0001077983 */ /* 0x000f280000100800 */
[----:B------:R-:W4:Y:S01]  /*21780*/  LDL R6, [R1+0xd74] ;  /* 0x000d740001067983 */ /* 0x000f220000100800 */
[----:B---3--:R-:W-:-:S02]  /*21790*/  @!P3 IMAD.MOV.U32 R15, RZ, RZ, R3 ;  /* 0x000000ffff0fb224 */ /* 0x008fc400078e0003 */
[----:B------:R-:W-:Y:S01]  /*217a0*/  @!P3 IMAD.MOV.U32 R14, RZ, RZ, R0 ;  /* 0x000000ffff0eb224 */ /* 0x000fe200078e0000 */
[----:B--2---:R-:W-:Y:S04]  /*217b0*/  STL [R1+0x14b8], R17 ;  /* 0x0014b81101007387 */ /* 0x004fe80000100800 */
[----:B------:R-:W2:Y:S04]  /*217c0*/  LDL R5, [R1+0x5ec] ;  /* 0x0005ec0001057983 */ /* 0x000ea80000100800 */
[----:B------:R-:W3:Y:S04]  /*217d0*/  LDL R4, [R1+0xd94] ;  /* 0x000d940001047983 */ /* 0x000ee80000100800 */
[----:B------:R-:W3:Y:S04]  /*217e0*/  LDL R3, [R1+0xd78] ;  /* 0x000d780001037983 */ /* 0x000ee80000100800 */
[----:B------:R-:W3:Y:S04]  /*217f0*/  LDL R0, [R1+0xdbc] ;  /* 0x000dbc0001007983 */ /* 0x000ee80000100800 */
[----:B------:R-:W-:Y:S04]  /*21800*/  STS.U16 [R16+UR5+0x6080], R26 ;  /* 0x0060801a10007988 */ /* 0x000fe80008000405 */
[----:B------:R0:W-:Y:S04]  /*21810*/  STS.U16 [R16+UR5+0x6280], R19 ;  /* 0x0062801310007988 */ /* 0x0001e80008000405 */
[----:B------:R1:W-:Y:S01]  /*21820*/  STS.U16 [R16+UR5+0x6480], R21 ;  /* 0x0064801510007988 */ /* 0x0003e20008000405 */
[----:B0-----:R-:W-:-:S02]  /*21830*/  PRMT R19, RZ, 0x7610, R19 ;  /* 0x00007610ff137816 */ /* 0x001fc40000000013 */
[----:B-1----:R-:W-:-:S04]  /*21840*/  PRMT R21, RZ, 0x7610, R21 ;  /* 0x00007610ff157816 */ /* 0x002fc80000000015 */
[----:B------:R0:W3:Y:S04]  /*21850*/  @!P3 LDG.E.U16 R19, desc[UR10][R14.64] ;  /* 0x0000000a0e13b981 */ /* 0x0000e8000c1e1500 */
[----:B------:R1:W-:Y:S01]  /*21860*/  STS.U16 [R16+UR5+0x6680], R23 ;  /* 0x0066801710007988 */ /* 0x0003e20008000405 */
[----:B0-----:R-:W-:Y:S02]  /*21870*/  @!P3 IMAD.MOV.U32 R14, RZ, RZ, R10 ;  /* 0x000000ffff0eb224 */ /* 0x001fe400078e000a */
[----:B----4-:R-:W-:Y:S01]  /*21880*/  @!P3 IMAD.MOV.U32 R15, RZ, RZ, R11 ;  /* 0x000000ffff0fb224 */ /* 0x010fe200078e000b */
[----:B-1----:R-:W-:-:S04]  /*21890*/  PRMT R23, RZ, 0x7610, R23 ;  /* 0x00007610ff177816 */ /* 0x002fc80000000017 */
[----:B------:R0:W4:Y:S04]  /*218a0*/  @!P3 LDG.E.U16 R21, desc[UR10][R14.64] ;  /* 0x0000000a0e15b981 */ /* 0x000128000c1e1500 */
[----:B------:R1:W-:Y:S01]  /*218b0*/  STS.U16 [R16+UR5+0x6880], R25 ;  /* 0x0068801910007988 */ /* 0x0003e20008000405 */
[----:B0-----:R-:W-:Y:S02]  /*218c0*/  @!P3 IMAD.MOV.U32 R14, RZ, RZ, R8 ;  /* 0x000000ffff0eb224 */ /* 0x001fe400078e0008 */
[----:B------:R-:W-:Y:S01]  /*218d0*/  @!P3 IMAD.MOV.U32 R15, RZ, RZ, R9 ;  /* 0x000000ffff0fb224 */ /* 0x000fe200078e0009 */
[----:B-1----:R-:W-:-:S04]  /*218e0*/  PRMT R25, RZ, 0x7610, R25 ;  /* 0x00007610ff197816 */ /* 0x002fc80000000019 */
[----:B------:R0:W4:Y:S01]  /*218f0*/  @!P3 LDG.E.U16 R23, desc[UR10][R14.64] ;  /* 0x0000000a0e17b981 */ /* 0x000122000c1e1500 */
[----:B------:R-:W-:Y:S01]  /*21900*/  PRMT R27, RZ, 0x7610, R27 ;  /* 0x00007610ff1b7816 */ /* 0x000fe2000000001b */
[----:B0-----:R-:W-:Y:S02]  /*21910*/  @!P3 IMAD.MOV.U32 R14, RZ, RZ, R6 ;  /* 0x000000ffff0eb224 */ /* 0x001fe400078e0006 */
[----:B------:R-:W-:-:S05]  /*21920*/  @!P3 IMAD.MOV.U32 R15, RZ, RZ, R7 ;  /* 0x000000ffff0fb224 */ /* 0x000fca00078e0007 */
[----:B------:R2:W4:Y:S04]  /*21930*/  @!P3 LDG.E.U16 R25, desc[UR10][R14.64] ;  /* 0x0000000a0e19b981 */ /* 0x000528000c1e1500 */
[----:B------:R-:W-:Y:S04]  /*21940*/  STS.U16 [R16+UR5+0x6a80], R28 ;  /* 0x006a801c10007988 */ /* 0x000fe80008000405 */
[----:B------:R0:W-:Y:S02]  /*21950*/  STS.U16 [R16+UR5+0x6c80], R29 ;  /* 0x006c801d10007988 */ /* 0x0001e40008000405 */
[----:B0-----:R-:W-:Y:S01]  /*21960*/  PRMT R29, RZ, 0x7610, R29 ;  /* 0x00007610ff1d7816 */ /* 0x001fe2000000001d */
[----:B--2---:R-:W-:-:S02]  /*21970*/  @!P3 IMAD.MOV.U32 R15, RZ, RZ, R5 ;  /* 0x000000ffff0fb224 */ /* 0x004fc400078e0005 */
[----:B---3--:R-:W-:-:S05]  /*21980*/  @!P3 IMAD.MOV.U32 R14, RZ, RZ, R4 ;  /* 0x000000ffff0eb224 */ /* 0x008fca00078e0004 */
[----:B------:R0:W2:Y:S02]  /*21990*/  @!P3 LDG.E.U16 R27, desc[UR10][R14.64] ;  /* 0x0000000a0e1bb981 */ /* 0x0000a4000c1e1500 */
[----:B0-----:R-:W-:Y:S02]  /*219a0*/  @!P3 IMAD.MOV.U32 R14, RZ, RZ, R0 ;  /* 0x000000ffff0eb224 */ /* 0x001fe400078e0000 */
[----:B------:R-:W-:-:S05]  /*219b0*/  @!P3 IMAD.MOV.U32 R15, RZ, RZ, R3 ;  /* 0x000000ffff0fb224 */ /* 0x000fca00078e0003 */
[----:B------:R-:W3:Y:S04]  /*219c0*/  @!P3 LDG.E.U16 R29, desc[UR10][R14.64] ;  /* 0x0000000a0e1db981 */ /* 0x000ee8000c1e1500 */
[----:B------:R-:W-:Y:S04]  /*219d0*/  STL [R1+0x14bc], R19 ;  /* 0x0014bc1301007387 */ /* 0x000fe80000100800 */
[----:B----4-:R-:W-:Y:S04]  /*219e0*/  STL [R1+0x14c0], R21 ;  /* 0x0014c01501007387 */ /* 0x010fe80000100800 */
[----:B------:R-:W-:Y:S04]  /*219f0*/  STL [R1+0x14c4], R23 ;  /* 0x0014c41701007387 */ /* 0x000fe80000100800 */
[----:B------:R-:W-:Y:S04]  /*21a00*/  STL [R1+0x14c8], R25 ;  /* 0x0014c81901007387 */ /* 0x000fe80000100800 */
[----:B--2---:R-:W-:Y:S04]  /*21a10*/  STL [R1+0x14cc], R27 ;  /* 0x0014cc1b01007387 */ /* 0x004fe80000100800 */
[----:B------:R-:W2:Y:S04]  /*21a20*/  LDL.LU R10, [R1+0xc8] ;  /* 0x0000c800010a7983 */ /* 0x000ea80000300800 */
[----:B------:R-:W4:Y:S04]  /*21a30*/  LDL.LU R9, [R1+0xb8] ;  /* 0x0000b80001097983 */ /* 0x000f280000300800 */
[----:B------:R-:W2:Y:S04]  /*21a40*/  LDL.LU R8, [R1+0xb0] ;  /* 0x0000b00001087983 */ /* 0x000ea80000300800 */
        /* <DEDUP_REMOVED lines=12> */
[----:B---3--:R-:W-:Y:S04]  /*21b10*/  STL [R1+0x14d0], R29 ;  /* 0x0014d01d01007387 */ /* 0x008fe80000100800 */
        /* <DEDUP_REMOVED lines=14> */
[----:B0-----:R-:W3:Y:S04]  /*21c00*/  LDL.LU R14, [R1+0x70] ;  /* 0x00007000010e7983 */ /* 0x001ee80000300800 */
[----:B---3--:R0:W-:Y:S04]  /*21c10*/  STL [R1+0x14dc], R14 ;  /* 0x0014dc0e01007387 */ /* 0x0081e80000100800 */
[----:B0-----:R-:W3:Y:S04]  /*21c20*/  LDL.LU R14, [R1+0x74] ;  /* 0x00007400010e7983 */ /* 0x001ee80000300800 */
[----:B---3--:R0:W-:Y:S04]  /*21c30*/  STL [R1+0x14e0], R14 ;  /* 0x0014e00e01007387 */ /* 0x0081e80000100800 */
[----:B0-----:R-:W3:Y:S01]  /*21c40*/  LDL.LU R14, [R1+0x78] ;  /* 0x00007800010e7983 */ /* 0x001ee20000300800 */
[----:B------:R-:W-:-:S03]  /*21c50*/  LOP3.LUT R2, R2, 0x7e, RZ, 0xc0, !PT ;  /* 0x0000007e02027812 */ /* 0x000fc600078ec0ff */
[----:B--2---:R-:W-:Y:S04]  /*21c60*/  STS.U16 [R16+UR5+0x6e80], R10 ;  /* 0x006e800a10007988 */ /* 0x004fe80008000405 */
[----:B----4-:R-:W-:Y:S01]  /*21c70*/  STS.U16 [R16+UR5+0x7080], R9 ;  /* 0x0070800910007988 */ /* 0x010fe20008000405 */
[----:B------:R-:W-:-:S03]  /*21c80*/  LOP3.LUT R2, R2, 0x20, RZ, 0x3c, !PT ;  /* 0x0000002002027812 */ /* 0x000fc600078e3cff */
[----:B------:R-:W-:Y:S04]  /*21c90*/  STS.U16 [R16+UR5+0x7280], R8 ;  /* 0x0072800810007988 */ /* 0x000fe80008000405 */
[----:B---3--:R0:W-:Y:S04]  /*21ca0*/  STL [R1+0x14e4], R14 ;  /* 0x0014e40e01007387 */ /* 0x0081e80000100800 */
[----:B0-----:R-:W2:Y:S04]  /*21cb0*/  LDL.LU R14, [R1+0x7c] ;  /* 0x00007c00010e7983 */ /* 0x001ea80000300800 */
[----:B------:R-:W3:Y:S04]  /*21cc0*/  LDL.LU R15, [R1+0x6c] ;  /* 0x00006c00010f7983 */ /* 0x000ee80000300800 */
[----:B------:R-:W4:Y:S04]  /*21cd0*/  LDL.LU R29, [R1+0x68] ;  /* 0x00006800011d7983 */ /* 0x000f280000300800 */
        /* <DEDUP_REMOVED lines=11> */
[----:B------:R0:W-:Y:S04]  /*21d90*/  STS.U16 [R16+UR5+0x7480], R7 ;  /* 0x0074800710007988 */ /* 0x0001e80008000405 */
[----:B------:R-:W3:Y:S04]  /*21da0*/  LDL.LU R8, [R1+0x38] ;  /* 0x0000380001087983 */ /* 0x000ee80000300800 */
[----:B------:R1:W-:Y:S04]  /*21db0*/  STS.U16 [R16+UR5+0x7680], R6 ;  /* 0x0076800610007988 */ /* 0x0003e80008000405 */
[----:B0-----:R-:W3:Y:S04]  /*21dc0*/  LDL.LU R7, [R1+0x34] ;  /* 0x0000340001077983 */ /* 0x001ee80000300800 */
[----:B------:R0:W-:Y:S04]  /*21dd0*/  STS.U16 [R16+UR5+0x7880], R5 ;  /* 0x0078800510007988 */ /* 0x0001e80008000405 */
[----:B-1----:R-:W3:Y:S04]  /*21de0*/  LDL.LU R6, [R1+0x30] ;  /* 0x0000300001067983 */ /* 0x002ee80000300800 */
        /* <DEDUP_REMOVED lines=19> */
[----:B-1----:R-:W3:Y:S04]  /*21f20*/  LDL.LU R0, [R1+0x4] ;  /* 0x0000040001007983 */ /* 0x002ee80000300800 */
[----:B--2---:R0:W-:Y:S04]  /*21f30*/  STS.U16 [R2+UR5+0xd00], R14 ;  /* 0x000d000e02007988 */ /* 0x0041e80008000405 */
[----:B0-----:R-:W2:Y:S04]  /*21f40*/  LDL.LU R14, [R1+0x14e4] ;  /* 0x0014e400010e7983 */ /* 0x001ea80000300800 */
[----:B--2---:R0:W-:Y:S04]  /*21f50*/  STS.U16 [R2+UR5+0xf00], R14 ;  /* 0x000f000e02007988 */ /* 0x0041e80008000405 */
[----:B0-----:R-:W2:Y:S04]  /*21f60*/  LDL.LU R14, [R1+0x14e0] ;  /* 0x0014e000010e7983 */ /* 0x001ea80000300800 */
[----:B--2---:R0:W-:Y:S04]  /*21f70*/  STS.U16 [R2+UR5+0x1100], R14 ;  /* 0x0011000e02007988 */ /* 0x0041e80008000405 */
[----:B0-----:R-:W2:Y:S04]  /*21f80*/  LDL.LU R14, [R1+0x14dc] ;  /* 0x0014dc00010e7983 */ /* 0x001ea80000300800 */
[----:B--2---:R0:W-:Y:S04]  /*21f90*/  STS.U16 [R2+UR5+0x1300], R14 ;  /* 0x0013000e02007988 */ /* 0x0041e80008000405 */
[----:B---3--:R1:W-:Y:S04]  /*21fa0*/  STS.U16 [R2+UR5+0x1500], R15 ;  /* 0x0015000f02007988 */ /* 0x0083e80008000405 */
[----:B----4-:R2:W-:Y:S04]  /*21fb0*/  STS.U16 [R2+UR5+0x1700], R29 ;  /* 0x0017001d02007988 */ /* 0x0105e80008000405 */
[----:B0-----:R-:W3:Y:S04]  /*21fc0*/  LDL.LU R14, [R1+0x14d8] ;  /* 0x0014d800010e7983 */ /* 0x001ee80000300800 */
[----:B-1----:R-:W4:Y:S04]  /*21fd0*/  LDL.LU R15, [R1+0x14d4] ;  /* 0x0014d400010f7983 */ /* 0x002f280000300800 */
[----:B--2---:R-:W2:Y:S04]  /*21fe0*/  LDL.LU R29, [R1+0x14d0] ;  /* 0x0014d000011d7983 */ /* 0x004ea80000300800 */
[----:B------:R0:W-:Y:S04]  /*21ff0*/  STS.U16 [R2+UR5+0x1900], R27 ;  /* 0x0019001b02007988 */ /* 0x0001e80008000405 */
[----:B------:R1:W-:Y:S04]  /*22000*/  STS.U16 [R2+UR5+0x1b00], R25 ;  /* 0x001b001902007988 */ /* 0x0003e80008000405 */
[----:B------:R1:W-:Y:S04]  /*22010*/  STS.U16 [R2+UR5+0x1d00], R23 ;  /* 0x001d001702007988 */ /* 0x0003e80008000405 */
[----:B0-----:R-:W2:Y:S04]  /*22020*/  LDL.LU R27, [R1+0x14cc] ;  /* 0x0014cc00011b7983 */ /* 0x001ea80000300800 */
[----:B-1----:R-:W2:Y:S04]  /*22030*/  LDL.LU R25, [R1+0x14c8] ;  /* 0x0014c80001197983 */ /* 0x002ea80000300800 */
[----:B------:R-:W2:Y:S04]  /*22040*/  LDL.LU R23, [R1+0x14c4] ;  /* 0x0014c40001177983 */ /* 0x000ea80000300800 */
        /* <DEDUP_REMOVED lines=43> */
[----:B0-----:R-:W2:Y:S04]  /*22300*/  LDL.LU R0, [R1+0x146c] ;  /* 0x00146c0001007983 */ /* 0x001ea80000300800 */
[----:B--2---:R0:W-:Y:S04]  /*22310*/  STS.U16 [R2+UR5+0x4b00], R0 ;  /* 0x004b000002007988 */ /* 0x0041e80008000405 */
[----:B------:R-:W-:Y:S04]  /*22320*/  STS.U16 [R2+UR5+0x4d00], R28 ;  /* 0x004d001c02007988 */ /* 0x000fe80008000405 */
[----:B------:R-:W-:Y:S04]  /*22330*/  STS.U16 [R2+UR5+0x4f00], R26 ;  /* 0x004f001a02007988 */ /* 0x000fe80008000405 */
[----:B------:R-:W-:Y:S04]  /*22340*/  STS.U16 [R2+UR5+0x5100], R24 ;  /* 0x0051001802007988 */ /* 0x000fe80008000405 */
[----:B------:R-:W-:Y:S04]  /*22350*/  STS.U16 [R2+UR5+0x5300], R22 ;  /* 0x0053001602007988 */ /* 0x000fe80008000405 */
[----:B------:R-:W-:Y:S04]  /*22360*/  STS.U16 [R2+UR5+0x5500], R20 ;  /* 0x0055001402007988 */ /* 0x000fe80008000405 */
[----:B------:R-:W-:Y:S04]  /*22370*/  STS.U16 [R2+UR5+0x5700], R18 ;  /* 0x0057001202007988 */ /* 0x000fe80008000405 */
[----:B------:R-:W-:Y:S04]  /*22380*/  STS.U16 [R2+UR5+0x5900], R16 ;  /* 0x0059001002007988 */ /* 0x000fe80008000405 */
[----:B------:R-:W-:Y:S04]  /*22390*/  STS.U16 [R2+UR5+0x5b00], R3 ;  /* 0x005b000302007988 */ /* 0x000fe80008000405 */
[----:B------:R1:W-:Y:S04]  /*223a0*/  STS.U16 [R2+UR5+0x5d00], R4 ;  /* 0x005d000402007988 */ /* 0x0003e80008000405 */
[----:B0-----:R-:W2:Y:S04]  /*223b0*/  LDL.LU R0, [R1+0xda0] ;  /* 0x000da00001007983 */ /* 0x001ea80000300800 */
[----:B------:R0:W-:Y:S04]  /*223c0*/  STS.U16 [R2+UR5+0x5f00], R5 ;  /* 0x005f000502007988 */ /* 0x0001e80008000405 */
[----:B-1----:R-:W2:Y:S04]  /*223d0*/  LDL R4, [R1+0xd60] ;  /* 0x000d600001047983 */ /* 0x002ea80000100800 */
[----:B0-----:R-:W2:Y:S01]  /*223e0*/  LDL R5, [R1+0x5d8] ;  /* 0x0005d80001057983 */ /* 0x001ea20000100800 */
[----:B---3--:R-:W-:-:S03]  /*223f0*/  PRMT R14, RZ, 0x7610, R14 ;  /* 0x00007610ff0e7816 */ /* 0x008fc6000000000e */
[----:B------:R-:W-:Y:S04]  /*22400*/  STS.U16 [R2+UR5+0x6100], R6 ;  /* 0x0061000602007988 */ /* 0x000fe80008000405 */
[----:B------:R-:W-:Y:S04]  /*22410*/  STS.U16 [R2+UR5+0x6300], R7 ;  /* 0x0063000702007988 */ /* 0x000fe80008000405 */
[----:B------:R-:W-:Y:S04]  /*22420*/  STS.U16 [R2+UR5+0x6500], R8 ;  /* 0x0065000802007988 */ /* 0x000fe80008000405 */
[----:B--2---:R-:W2:Y:S04]  /*22430*/  @!P3 LDG.E.U16 R14, desc[UR10][R4.64] ;  /* 0x0000000a040eb981 */ /* 0x004ea8000c1e1500 */
        /* <DEDUP_REMOVED lines=12> */
[----:B0-----:R-:W3:Y:S04]  /*22500*/  LDL.LU R2, [R1+0x1468] ;  /* 0x0014680001027983 */ /* 0x001ee80000300800 */
[----:B--2---:R0:W-:Y:S04]  /*22510*/  STL [R1+0x9c], R14 ;  /* 0x00009c0e01007387 */ /* 0x0041e80000100800 */
[----:B0-----:R-:W2:Y:S04]  /*22520*/  LDL.LU R14, [R1+0x1464] ;  /* 0x00146400010e7983 */ /* 0x001ea80000300800 */
[----:B------:R-:W2:Y:S04]  /*22530*/  LDL R4, [R1+0x5c8] ;  /* 0x0005c80001047983 */ /* 0x000ea80000100800 */
[----:B------:R-:W2:Y:S01]  /*22540*/  LDL R5, [R1+0xd50] ;  /* 0x000d500001057983 */ /* 0x000ea20000100800 */
[----:B---3--:R-:W-:-:S02]  /*22550*/  PRMT R2, RZ, 0x7610, R2 ;  /* 0x00007610ff027816 */ /* 0x008fc40000000002 */
[----:B--2---:R-:W-:-:S04]  /*22560*/  @!P3 LOP3.LUT R5, R5, R4, RZ, 0x3c, !PT ;  /* 0x000000040505b212 */ /* 0x004fc800078e3cff */
[----:B------:R-:W-:-:S04]  /*22570*/  @!P3 LOP3.LUT R4, R5, R4, RZ, 0x3c, !PT ;  /* 0x000000040504b212 */ /* 0x000fc800078e3cff */
[----:B------:R-:W-:-:S05]  /*22580*/  @!P3 LOP3.LUT R5, R5, R4, RZ, 0x3c, !PT ;  /* 0x000000040505b212 */ /* 0x000fca00078e3cff */
[----:B------:R-:W2:Y:S04]  /*22590*/  @!P3 LDG.E.U16 R2, desc[UR10][R4.64] ;  /* 0x0000000a0402b981 */ /* 0x000ea8000c1e1500 */
[----:B--2---:R0:W-:Y:S04]  /*225a0*/  STL [R1+0x98], R2 ;  /* 0x0000980201007387 */ /* 0x0041e80000100800 */
[----:B0-----:R-:W2:Y:S04]  /*225b0*/  LDL.LU R2, [R1+0x1460] ;  /* 0x0014600001027983 */ /* 0x001ea80000300800 */
[----:B------:R-:W3:Y:S04]  /*225c0*/  LDL R4, [R1+0xd30] ;  /* 0x000d300001047983 */ /* 0x000ee80000100800 */
[----:B------:R-:W3:Y:S01]  /*225d0*/  LDL R5, [R1+0xd34] ;  /* 0x000d340001057983 */ /* 0x000ee20000100800 */
[----:B----4-:R-:W-:-:S02]  /*225e0*/  PRMT R15, RZ, 0x7610, R15 ;  /* 0x00007610ff0f7816 */ /* 0x010fc4000000000f */
[----:B---3--:R-:W-:-:S04]  /*225f0*/  @!P3 LOP3.LUT R5, R5, R4, RZ, 0x3c, !PT ;  /* 0x000000040505b212 */ /* 0x008fc800078e3cff */
[----:B------:R-:W-:-:S04]  /*22600*/  @!P3 LOP3.LUT R4, R5, R4, RZ, 0x3c, !PT ;  /* 0x000000040504b212 */ /* 0x000fc800078e3cff */
[----:B------:R-:W-:-:S05]  /*22610*/  @!P3 LOP3.LUT R5, R5, R4, RZ, 0x3c, !PT ;  /* 0x000000040505b212 */ /* 0x000fca00078e3cff */
[----:B------:R-:W3:Y:S04]  /*22620*/  @!P3 LDG.E.U16 R15, desc[UR10][R4.64] ;  /* 0x0000000a040fb981 */ /* 0x000ee8000c1e1500 */
[----:B---3--:R0:W-:Y:S04]  /*22630*/  STL [R1+0x94], R15 ;  /* 0x0000940f01007387 */ /* 0x0081e80000100800 */
[----:B0-----:R-:W3:Y:S04]  /*22640*/  LDL.LU R15, [R1+0x145c] ;  /* 0x00145c00010f7983 */ /* 0x001ee80000300800 */
[----:B------:R-:W4:Y:S04]  /*22650*/  LDL R4, [R1+0xd10] ;  /* 0x000d100001047983 */ /* 0x000f280000100800 */
[----:B------:R-:W4:Y:S01]  /*22660*/  LDL R5, [R1+0xd14] ;  /* 0x000d140001057983 */ /* 0x000f220000100800 */
[----:B--2---:R-:W-:-:S02]  /*22670*/  PRMT R2, RZ, 0x7610, R2 ;  /* 0x00007610ff027816 */ /* 0x004fc40000000002 */
[----:B----4-:R-:W-:-:S04]  /*22680*/  @!P3 LOP3.LUT R5, R5, R4, RZ, 0x3c, !PT ;  /* 0x000000040505b212 */ /* 0x010fc800078e3cff */
[----:B------:R-:W-:-:S04]  /*22690*/  @!P3 LOP3.LUT R4, R5, R4, RZ, 0x3c, !PT ;  /* 0x000000040504b212 */ /* 0x000fc800078e3cff */
[----:B------:R-:W-:-:S05]  /*226a0*/  @!P3 LOP3.LUT R5, R5, R4, RZ, 0x3c, !PT ;  /* 0x000000040505b212 */ /* 0x000fca00078e3cff */
[----:B------:R-:W2:Y:S04]  /*226b0*/  @!P3 LDG.E.U16 R2, desc[UR10][R4.64] ;  /* 0x0000000a0402b981 */ /* 0x000ea8000c1e1500 */
[----:B--2---:R0:W-:Y:S04]  /*226c0*/  STL [R1+0x90], R2 ;  /* 0x0000900201007387 */ /* 0x0041e80000100800 */
[----:B0-----:R-:W2:Y:S04]  /*226d0*/  LDL.LU R2, [R1+0x1458] ;  /* 0x0014580001027983 */ /* 0x001ea80000300800 */
[----:B------:R-:W4:Y:S04]  /*226e0*/  LDL R4, [R1+0xcf0] ;  /* 0x000cf00001047983 */ /* 0x000f280000100800 */
[----:B------:R-:W4:Y:S01]  /*226f0*/  LDL R5, [R1+0xcf4] ;  /* 0x000cf40001057983 */ /* 0x000f220000100800 */
[----:B---3--:R-:W-:-:S02]  /*22700*/  PRMT R15, RZ, 0x7610, R15 ;  /* 0x00007610ff0f7816 */ /* 0x008fc4000000000f */
[----:B----4-:R-:W-:-:S04]  /*22710*/  @!P3 LOP3.LUT R5, R5, R4, RZ, 0x3c, !PT ;  /* 0x000000040505b212 */ /* 0x010fc800078e3cff */
        /* <DEDUP_REMOVED lines=128> */
[----:B------:R0:W4:Y:S04]  /*22f20*/  @!P3 LDG.E.U16 R13, desc[UR10][R4.64] ;  /* 0x0000000a040db981 */ /* 0x000128000c1e1500 */
[----:B------:R-:W0:Y:S04]  /*22f30*/  LDL R4, [R1+0xb10] ;  /* 0x000b100001047983 */ /* 0x000e280000100800 */
[----:B------:R-:W0:Y:S01]  /*22f40*/  LDL R5, [R1+0xb14] ;  /* 0x000b140001057983 */ /* 0x000e220000100800 */
[----:B--2---:R-:W-:Y:S02]  /*22f50*/  PRMT R2, RZ, 0x7610, R2 ;  /* 0x00007610ff027816 */ /* 0x004fe40000000002 */
[----:B0-----:R-:W-:-:S04]  /*22f60*/  @!P3 LOP3.LUT R5, R5, R4, RZ, 0x3c, !PT ;  /* 0x000000040505b212 */ /* 0x001fc800078e3cff */
[----:B------:R-:W-:-:S04]  /*22f70*/  @!P3 LOP3.LUT R4, R5, R4, RZ, 0x3c, !PT ;  /* 0x000000040504b212 */ /* 0x000fc800078e3cff */
[----:B------:R-:W-:-:S05]  /*22f80*/  @!P3 LOP3.LUT R5, R5, R4, RZ, 0x3c, !PT ;  /* 0x000000040505b212 */ /* 0x000fca00078e3cff */
[----:B------:R-:W2:Y:S04]  /*22f90*/  @!P3 LDG.E.U16 R2, desc[UR10][R4.64] ;  /* 0x0000000a0402b981 */ /* 0x000ea8000c1e1500 */
[----:B----4-:R0:W-:Y:S04]  /*22fa0*/  STL [R1+0x54], R13 ;  /* 0x0000540d01007387 */ /* 0x0101e80000100800 */
[----:B0-----:R-:W4:Y:S04]  /*22fb0*/  LDL R13, [R1+0xa74] ;  /* 0x000a7400010d7983 */ /* 0x001f280000100800 */
        /* <DEDUP_REMOVED lines=20> */
[----:B------:R-:W3:Y:S04]  /*23100*/  LDL R4, [R1+0xab0] ;  /* 0x000ab00001047983 */ /* 0x000ee80000100800 */
[----:B------:R-:W3:Y:S01]  /*23110*/  LDL R5, [R1+0xab4] ;  /* 0x000ab40001057983 */ /* 0x000ee20000100800 */
[----:B--2---:R-:W-:-:S02]  /*23120*/  PRMT R15, RZ, 0x7610, R15 ;  /* 0x00007610ff0f7816 */ /* 0x004fc4000000000f */
[----:B---3--:R-:W-:-:S04]  /*23130*/  @!P3 LOP3.LUT R5, R5, R4, RZ, 0x3c, !PT ;  /* 0x000000040505b212 */ /* 0x008fc800078e3cff */
        /* <DEDUP_REMOVED lines=16> */
[----:B----4-:R-:W-:-:S02]  /*23240*/  @!P3 IMAD.MOV.U32 R4, RZ, RZ, R13 ;  /* 0x000000ffff04b224 */ /* 0x010fc400078e000d */
[----:B------:R-:W4:Y:S04]  /*23250*/  LDL R13, [R1+0x9d4] ;  /* 0x0009d400010d7983 */ /* 0x000f280000100800 */
[----:B--2---:R-:W2:Y:S04]  /*23260*/  @!P3 LDG.E.U16 R2, desc[UR10][R4.64] ;  /* 0x0000000a0402b981 */ /* 0x004ea8000c1e1500 */
        /* <DEDUP_REMOVED lines=27> */
[----:B------:R-:W3:Y:S01]  /*23420*/  LDL R5, [R1+0x9f0] ;  /* 0x0009f00001057983 */ /* 0x000ee20000100800 */
[----:B------:R-:W-:Y:S01]  /*23430*/  PRMT R14, RZ, 0x7610, R14 ;  /* 0x00007610ff0e7816 */ /* 0x000fe2000000000e */
[----:B0-----:R-:W-:Y:S02]  /*23440*/  @!P3 IMAD.MOV.U32 R4, RZ, RZ, R15 ;  /* 0x000000ffff04b224 */ /* 0x001fe400078e000f */
[----:B--2---:R0:W-:Y:S01]  /*23450*/  STL [R1+0x30], R8 ;  /* 0x0000300801007387 */ /* 0x0041e20000100800 */
[----:B------:R-:W-:-:S03]  /*23460*/  PRMT R10, RZ, 0x7610, R10 ;  /* 0x00007610ff0a7816 */ /* 0x000fc6000000000a */
[----:B------:R-:W2:Y:S04]  /*23470*/  LDL R15, [R1+0x950] ;  /* 0x00095000010f7983 */ /* 0x000ea80000100800 */
[----:B---3--:R4:W3:Y:S04]  /*23480*/  @!P3 LDG.E.U16 R14, desc[UR10][R4.64] ;  /* 0x0000000a040eb981 */ /* 0x0088e8000c1e1500 */
[----:B0-----:R-:W2:Y:S04]  /*23490*/  LDL R8, [R1+0x974] ;  /* 0x0009740001087983 */ /* 0x001ea80000100800 */
[----:B------:R-:W2:Y:S01]  /*234a0*/  LDL R5, [R1+0x9d0] ;  /* 0x0009d00001057983 */ /* 0x000ea20000100800 */
[----:B----4-:R-:W-:-:S03]  /*234b0*/  @!P3 IMAD.MOV.U32 R4, RZ, RZ, R13 ;  /* 0x000000ffff04b224 */ /* 0x010fc600078e000d */
[----:B---3--:R0:W-:Y:S01]  /*234c0*/  STL [R1+0x2c], R14 ;  /* 0x00002c0e01007387 */ /* 0x0081e20000100800 */
[----:B------:R-:W-:-:S03]  /*234d0*/  PRMT R2, RZ, 0x7610, R2 ;  /* 0x00007610ff027816 */ /* 0x000fc60000000002 */
[----:B------:R-:W3:Y:S04]  /*234e0*/  LDL R13, [R1+0x930] ;  /* 0x00093000010d7983 */ /* 0x000ee80000100800 */
[----:B--2---:R1:W2:Y:S04]  /*234f0*/  @!P3 LDG.E.U16 R10, desc[UR10][R4.64] ;  /* 0x0000000a040ab981 */ /* 0x0042a8000c1e1500 */
[----:B0-----:R-:W4:Y:S04]  /*23500*/  LDL R14, [R1+0x954] ;  /* 0x00095400010e7983 */ /* 0x001f280000100800 */
[----:B------:R-:W1:Y:S04]  /*23510*/  LDL R4, [R1+0x9b0] ;  /* 0x0009b00001047983 */ /* 0x000e680000100800 */
[----:B------:R-:W1:Y:S02]  /*23520*/  LDL R5, [R1+0x9b4] ;  /* 0x0009b40001057983 */ /* 0x000e640000100800 */
[----:B-1----:R-:W-:-:S04]  /*23530*/  @!P3 LOP3.LUT R5, R5, R4, RZ, 0x3c, !PT ;  /* 0x000000040505b212 */ /* 0x002fc800078e3cff */
        /* <DEDUP_REMOVED lines=8> */
[----:B------:R-:W2:Y:S02]  /*235c0*/  LDL R5, [R1+0x994] ;  /* 0x0009940001057983 */ /* 0x000ea40000100800 */
[----:B--2---:R-:W-:-:S02]  /*235d0*/  @!P3 LOP3.LUT R5, R5, R4, RZ, 0x3c, !PT ;  /* 0x000000040505b212 */ /* 0x004fc400078e3cff */
[----:B---3--:R-:W-:Y:S02]  /*235e0*/  PRMT R2, RZ, 0x7610, R2 ;  /* 0x00007610ff027816 */ /* 0x008fe40000000002 */
[----:B------:R-:W-:-:S04]  /*235f0*/  @!P3 LOP3.LUT R4, R5, R4, RZ, 0x3c, !PT ;  /* 0x000000040504b212 */ /* 0x000fc800078e3cff */
[----:B------:R-:W-:-:S05]  /*23600*/  @!P3 LOP3.LUT R5, R5, R4, RZ, 0x3c, !PT ;  /* 0x000000040505b212 */ /* 0x000fca00078e3cff */
[----:B------:R-:W2:Y:S01]  /*23610*/  @!P3 LDG.E.U16 R2, desc[UR10][R4.64] ;  /* 0x0000000a0402b981 */ /* 0x000ea2000c1e1500 */
[----:B------:R-:W-:-:S03]  /*23620*/  PRMT R7, RZ, 0x7610, R7 ;  /* 0x00007610ff077816 */ /* 0x000fc60000000007 */
[----:B--2---:R0:W-:Y:S04]  /*23630*/  STL [R1+0x20], R2 ;  /* 0x0000200201007387 */ /* 0x0041e80000100800 */
[----:B0-----:R-:W2:Y:S04]  /*23640*/  LDL.LU R2, [R1+0x13fc] ;  /* 0x0013fc0001027983 */ /* 0x001ea80000300800 */
[----:B------:R-:W3:Y:S01]  /*23650*/  LDL R5, [R1+0x970] ;  /* 0x0009700001057983 */ /* 0x000ee20000100800 */
[----:B------:R-:W-:Y:S01]  /*23660*/  @!P3 IMAD.MOV.U32 R4, RZ, RZ, R8 ;  /* 0x000000ffff04b224 */ /* 0x000fe200078e0008 */
[----:B------:R-:W-:-:S02]  /*23670*/  PRMT R11, RZ, 0x7610, R11 ;  /* 0x00007610ff0b7816 */ /* 0x000fc4000000000b */
[----:B------:R-:W-:Y:S01]  /*23680*/  PRMT R9, RZ, 0x7610, R9 ;  /* 0x00007610ff097816 */ /* 0x000fe20000000009 */
[----:B------:R-:W2:Y:S04]  /*23690*/  LDL R8, [R1+0x8f0] ;  /* 0x0008f00001087983 */ /* 0x000ea80000100800 */
[----:B---3--:R4:W3:Y:S02]  /*236a0*/  @!P3 LDG.E.U16 R7, desc[UR10][R4.64] ;  /* 0x0000000a0407b981 */ /* 0x0088e4000c1e1500 */
[----:B----4-:R-:W-:Y:S02]  /*236b0*/  @!P3 IMAD.MOV.U32 R4, RZ, RZ, R14 ;  /* 0x000000ffff04b224 */ /* 0x010fe400078e000e */
[----:B------:R-:W-:-:S05]  /*236c0*/  @!P3 IMAD.MOV.U32 R5, RZ, RZ, R15 ;  /* 0x000000ffff05b224 */ /* 0x000fca00078e000f */
[----:B------:R0:W4:Y:S02]  /*236d0*/  @!P3 LDG.E.U16 R11, desc[UR10][R4.64] ;  /* 0x0000000a040bb981 */ /* 0x000124000c1e1500 */
[----:B0-----:R-:W-:Y:S02]  /*236e0*/  @!P3 IMAD.MOV.U32 R4, RZ, RZ, R10 ;  /* 0x000000ffff04b224 */ /* 0x001fe400078e000a */
[----:B------:R-:W-:-:S05]  /*236f0*/  @!P3 IMAD.MOV.U32 R5, RZ, RZ, R13 ;  /* 0x000000ffff05b224 */ /* 0x000fca00078e000d */
[----:B------:R0:W2:Y:S04]  /*23700*/  @!P3 LDG.E.U16 R9, desc[UR10][R4.64] ;  /* 0x0000000a0409b981 */ /* 0x0000a8000c1e1500 */
[----:B---3--:R1:W-:Y:S04]  /*23710*/  STL [R1+0x1c], R7 ;  /* 0x00001c0701007387 */ /* 0x0083e80000100800 */
[----:B------:R-:W3:Y:S04]  /*23720*/  LDL R15, [R1+0x8d0] ;  /* 0x0008d000010f7983 */ /* 0x000ee80000100800 */
[----:B-1----:R-:W3:Y:S04]  /*23730*/  LDL R7, [R1+0x8f4] ;  /* 0x0008f40001077983 */ /* 0x002ee80000100800 */
[----:B----4-:R1:W-:Y:S04]  /*23740*/  STL [R1+0x18], R11 ;  /* 0x0000180b01007387 */ /* 0x0103e80000100800 */
[----:B------:R-:W0:Y:S04]  /*23750*/  LDL R4, [R1+0x910] ;  /* 0x0009100001047983 */ /* 0x000e280000100800 */
[----:B------:R-:W0:Y:S01]  /*23760*/  LDL R5, [R1+0x914] ;  /* 0x0009140001057983 */ /* 0x000e220000100800 */
[----:B--2---:R-:W-:-:S03]  /*23770*/  PRMT R2, RZ, 0x7610, R2 ;  /* 0x00007610ff027816 */ /* 0x004fc60000000002 */
[----:B------:R-:W2:Y:S04]  /*23780*/  LDL R14, [R1+0x8b0] ;  /* 0x0008b000010e7983 */ /* 0x000ea80000100800 */
[----:B------:R-:W4:Y:S04]  /*23790*/  LDL R13, [R1+0x8b4] ;  /* 0x0008b400010d7983 */ /* 0x000f280000100800 */
[----:B------:R-:W2:Y:S04]  /*237a0*/  LDL R10, [R1+0x890] ;  /* 0x00089000010a7983 */ /* 0x000ea80000100800 */
[----:B-1----:R-:W2:Y:S01]  /*237b0*/  LDL R11, [R1+0x8d4] ;  /* 0x0008d400010b7983 */ /* 0x002ea20000100800 */
[----:B0-----:R-:W-:-:S04]  /*237c0*/  @!P3 LOP3.LUT R5, R5, R4, RZ, 0x3c, !PT ;  /* 0x000000040505b212 */ /* 0x001fc800078e3cff */
[----:B------:R-:W-:-:S04]  /*237d0*/  @!P3 LOP3.LUT R4, R5, R4, RZ, 0x3c, !PT ;  /* 0x000000040504b212 */ /* 0x000fc800078e3cff */
[----:B------:R-:W-:-:S05]  /*237e0*/  @!P3 LOP3.LUT R5, R5, R4, RZ, 0x3c, !PT ;  /* 0x000000040505b212 */ /* 0x000fca00078e3cff */
[----:B------:R-:W2:Y:S04]  /*237f0*/  @!P3 LDG.E.U16 R2, desc[UR10][R4.64] ;  /* 0x0000000a0402b981 */ /* 0x000ea8000c1e1500 */
[----:B------:R0:W-:Y:S04]  /*23800*/  STL [R1+0x14], R9 ;  /* 0x0000140901007387 */ /* 0x0001e80000100800 */
[----:B0-----:R-:W4:Y:S04]  /*23810*/  LDL R9, [R1+0x894] ;  /* 0x0008940001097983 */ /* 0x001f280000100800 */
[----:B--2---:R0:W-:Y:S04]  /*23820*/  STL [R1+0x10], R2 ;  /* 0x0000100201007387 */ /* 0x0041e80000100800 */
[----:B0-----:R-:W2:Y:S01]  /*23830*/  LDL.LU R2, [R1+0x13f8] ;  /* 0x0013f80001027983 */ /* 0x001ea20000300800 */
[----:B---3--:R-:W-:-:S02]  /*23840*/  @!P3 IMAD.MOV.U32 R4, RZ, RZ, R7 ;  /* 0x000000ffff04b224 */ /* 0x008fc400078e0007 */
[----:B------:R-:W-:Y:S01]  /*23850*/  @!P3 IMAD.MOV.U32 R5, RZ, RZ, R8 ;  /* 0x000000ffff05b224 */ /* 0x000fe200078e0008 */
[----:B------:R-:W-:Y:S01]  /*23860*/  PRMT R6, RZ, 0x7610, R6 ;  /* 0x00007610ff067816 */ /* 0x000fe20000000006 */
[----:B------:R-:W3:Y:S04]  /*23870*/  LDL R8, [R1+0x870] ;  /* 0x0008700001087983 */ /* 0x000ee80000100800 */
[----:B------:R-:W3:Y:S01]  /*23880*/  LDL R7, [R1+0x874] ;  /* 0x0008740001077983 */ /* 0x000ee20000100800 */
[----:B--2---:R-:W-:-:S06]  /*23890*/  PRMT R2, RZ, 0x7610, R2 ;  /* 0x00007610ff027816 */ /* 0x004fcc0000000002 */
[----:B------:R0:W2:Y:S02]  /*238a0*/  @!P3 LDG.E.U16 R2, desc[UR10][R4.64] ;  /* 0x0000000a0402b981 */ /* 0x0000a4000c1e1500 */
[----:B0-----:R-:W-:Y:S02]  /*238b0*/  @!P3 IMAD.MOV.U32 R4, RZ, RZ, R11 ;  /* 0x000000ffff04b224 */ /* 0x001fe400078e000b */
[----:B------:R-:W-:-:S05]  /*238c0*/  @!P3 IMAD.MOV.U32 R5, RZ, RZ, R15 ;  /* 0x000000ffff05b224 */ /* 0x000fca00078e000f */
[----:B------:R-:W3:Y:S04]  /*238d0*/  @!P3 LDG.E.U16 R6, desc[UR10][R4.64] ;  /* 0x0000000a0406b981 */ /* 0x000ee8000c1e1500 */
[----:B--2---:R0:W-:Y:S04]  /*238e0*/  STL [R1+0xc], R2 ;  /* 0x00000c0201007387 */ /* 0x0041e80000100800 */
[----:B0-----:R-:W2:Y:S04]  /*238f0*/  LDL.LU R2, [R1+0x13f4] ;  /* 0x0013f40001027983 */ /* 0x001ea80000300800 */
[----:B------:R-:W2:Y:S04]  /*23900*/  LDL R11, [R1+0x850] ;  /* 0x00085000010b7983 */ /* 0x000ea80000100800 */
[----:B---3--:R0:W-:Y:S04]  /*23910*/  STL [R1+0x8], R6 ;  /* 0x0000080601007387 */ /* 0x0081e80000100800 */
[----:B0-----:R-:W3:Y:S01]  /*23920*/  LDL R6, [R1+0x854] ;  /* 0x0008540001067983 */ /* 0x001ee20000100800 */
[----:B------:R-:W-:Y:S01]  /*23930*/  PRMT R12, RZ, 0x7610, R12 ;  /* 0x00007610ff0c7816 */ /* 0x000fe2000000000c */
[----:B----4-:R-:W-:-:S02]  /*23940*/  @!P3 IMAD.MOV.U32 R4, RZ, RZ, R13 ;  /* 0x000000ffff04b224 */ /* 0x010fc400078e000d */
[----:B------:R-:W-:-:S05]  /*23950*/  @!P3 IMAD.MOV.U32 R5, RZ, RZ, R14 ;  /* 0x000000ffff05b224 */ /* 0x000fca00078e000e */
[----:B------:R0:W4:Y:S01]  /*23960*/  @!P3 LDG.E.U16 R12, desc[UR10][R4.64] ;  /* 0x0000000a040cb981 */ /* 0x000122000c1e1500 */
[----:B------:R-:W-:Y:S01]  /*23970*/  PRMT R28, RZ, 0x7610, R28 ;  /* 0x00007610ff1c7816 */ /* 0x000fe2000000001c */
[----:B0-----:R-:W-:Y:S02]  /*23980*/  @!P3 IMAD.MOV.U32 R4, RZ, RZ, R9 ;  /* 0x000000ffff04b224 */ /* 0x001fe400078e0009 */
[----:B------:R-:W-:Y:S01]  /*23990*/  @!P3 IMAD.MOV.U32 R5, RZ, RZ, R10 ;  /* 0x000000ffff05b224 */ /* 0x000fe200078e000a */
[----:B------:R-:W4:Y:S04]  /*239a0*/  LDL R9, [R1+0x834] ;  /* 0x0008340001097983 */ /* 0x000f280000100800 */
[----:B------:R-:W4:Y:S01]  /*239b0*/  LDL R10, [R1+0x830] ;  /* 0x00083000010a7983 */ /* 0x000f220000100800 */
[----:B------:R-:W-:-:S02]  /*239c0*/  PRMT R26, RZ, 0x7610, R26 ;  /* 0x00007610ff1a7816 */ /* 0x000fc4000000001a */
[----:B--2---:R-:W-:-:S06]  /*239d0*/  PRMT R2, RZ, 0x7610, R2 ;  /* 0x00007610ff027816 */ /* 0x004fcc0000000002 */
[----:B------:R0:W2:Y:S02]  /*239e0*/  @!P3 LDG.E.U16 R2, desc[UR10][R4.64] ;  /* 0x0000000a0402b981 */ /* 0x0000a4000c1e1500 */
[----:B0-----:R-:W-:Y:S02]  /*239f0*/  @!P3 IMAD.MOV.U32 R4, RZ, RZ, R7 ;  /* 0x000000ffff04b224 */ /* 0x001fe400078e0007 */
[----:B------:R-:W-:-:S05]  /*23a00*/  @!P3 IMAD.MOV.U32 R5, RZ, RZ, R8 ;  /* 0x000000ffff05b224 */ /* 0x000fca00078e0008 */
[----:B------:R3:W2:Y:S02]  /*23a10*/  @!P3 LDG.E.U16 R28, desc[UR10][R4.64] ;  /* 0x0000000a041cb981 */ /* 0x0006a4000c1e1500 */
[----:B---3--:R-:W-:Y:S02]  /*23a20*/  @!P3 IMAD.MOV.U32 R4, RZ, RZ, R6 ;  /* 0x000000ffff04b224 */ /* 0x008fe400078e0006 */
[----:B------:R-:W-:-:S05]  /*23a30*/  @!P3 IMAD.MOV.U32 R5, RZ, RZ, R11 ;  /* 0x000000ffff05b224 */ /* 0x000fca00078e000b */
[----:B------:R4:W3:Y:S01]  /*23a40*/  @!P3 LDG.E.U16 R26, desc[UR10][R4.64] ;  /* 0x0000000a041ab981 */ /* 0x0008e2000c1e1500 */
[----:B------:R-:W-:Y:S01]  /*23a50*/  PRMT R24, RZ, 0x7610, R24 ;  /* 0x00007610ff187816 */ /* 0x000fe20000000018 */
[----:B----4-:R-:W-:Y:S02]  /*23a60*/  @!P3 IMAD.MOV.U32 R4, RZ, RZ, R9 ;  /* 0x000000ffff04b224 */ /* 0x010fe400078e0009 */
[----:B------:R-:W-:-:S05]  /*23a70*/  @!P3 IMAD.MOV.U32 R5, RZ, RZ, R10 ;  /* 0x000000ffff05b224 */ /* 0x000fca00078e000a */
[----:B------:R-:W4:Y:S04]  /*23a80*/  @!P3 LDG.E.U16 R24, desc[UR10][R4.64] ;  /* 0x0000000a0418b981 */ /* 0x000f28000c1e1500 */
[----:B--2---:R0:W-:Y:S04]  /*23a90*/  STL [R1+0x1384], R2 ;  /* 0x0013840201007387 */ /* 0x0041e80000100800 */
[----:B------:R-:W2:Y:S04]  /*23aa0*/  LDL R8, [R1+0x810] ;  /* 0x0008100001087983 */ /* 0x000ea80000100800 */
[----:B------:R-:W2:Y:S04]  /*23ab0*/  LDL R7, [R1+0x814] ;  /* 0x0008140001077983 */ /* 0x000ea80000100800 */
[----:B------:R-:W-:Y:S04]  /*23ac0*/  STL [R1+0x1388], R28 ;  /* 0x0013881c01007387 */ /* 0x000fe80000100800 */
[----:B------:R1:W-:Y:S04]  /*23ad0*/  STL [R1+0x4], R12 ;  /* 0x0000040c01007387 */ /* 0x0003e80000100800 */
[----:B------:R-:W2:Y:S04]  /*23ae0*/  LDL R11, [R1+0x7f4] ;  /* 0x0007f400010b7983 */ /* 0x000ea80000100800 */
[----:B------:R-:W2:Y:S04]  /*23af0*/  LDL R6, [R1+0x7d0] ;  /* 0x0007d00001067983 */ /* 0x000ea80000100800 */
[----:B0-----:R-:W2:Y:S04]  /*23b00*/  LDL R2, [R1+0x7d4] ;  /* 0x0007d40001027983 */ /* 0x001ea80000100800 */
[----:B-1----:R-:W2:Y:S04]  /*23b10*/  LDL R12, [R1+0x7f0] ;  /* 0x0007f000010c7983 */ /* 0x002ea80000100800 */
[----:B---3--:R-:W-:Y:S04]  /*23b20*/  STL [R1+0x138c], R26 ;  /* 0x00138c1a01007387 */ /* 0x008fe80000100800 */
[----:B------:R-:W3:Y:S04]  /*23b30*/  LDL R10, [R1+0x7b0] ;  /* 0x0007b000010a7983 */ /* 0x000ee80000100800 */
[----:B------:R-:W3:Y:S01]  /*23b40*/  LDL R9, [R1+0x7b4] ;  /* 0x0007b40001097983 */ /* 0x000ee20000100800 */
[----:B------:R-:W-:-:S02]  /*23b50*/  PRMT R22, RZ, 0x7610, R22 ;  /* 0x00007610ff167816 */ /* 0x000fc40000000016 */
[----:B------:R-:W-:Y:S02]  /*23b60*/  PRMT R20, RZ, 0x7610, R20 ;  /* 0x00007610ff147816 */ /* 0x000fe40000000014 */
[----:B------:R-:W-:Y:S02]  /*23b70*/  PRMT R18, RZ, 0x7610, R18 ;  /* 0x00007610ff127816 */ /* 0x000fe40000000012 */
[----:B------:R-:W-:Y:S01]  /*23b80*/  PRMT R16, RZ, 0x7610, R16 ;  /* 0x00007610ff107816 */ /* 0x000fe20000000010 */
[----:B----4-:R-:W-:Y:S01]  /*23b90*/  STL [R1+0x1390], R24 ;  /* 0x0013901801007387 */ /* 0x010fe20000100800 */
[----:B--2---:R-:W-:Y:S02]  /*23ba0*/  @!P3 IMAD.MOV.U32 R5, RZ, RZ, R8 ;  /* 0x000000ffff05b224 */ /* 0x004fe400078e0008 */
[----:B------:R-:W-:Y:S01]  /*23bb0*/  @!P3 IMAD.MOV.U32 R4, RZ, RZ, R7 ;  /* 0x000000ffff04b224 */ /* 0x000fe200078e0007 */
[----:B------:R-:W2:Y:S04]  /*23bc0*/  LDL R8, [R1+0x790] ;  /* 0x0007900001087983 */ /* 0x000ea80000100800 */
[----:B------:R-:W4:Y:S04]  /*23bd0*/  LDL R7, [R1+0x794] ;  /* 0x0007940001077983 */ /* 0x000f280000100800 */
[----:B------:R0:W2:Y:S02]  /*23be0*/  @!P3 LDG.E.U16 R22, desc[UR10][R4.64] ;  /* 0x0000000a0416b981 */ /* 0x0000a4000c1e1500 */
[----:B0-----:R-:W-:-:S02]  /*23bf0*/  @!P3 IMAD.MOV.U32 R4, RZ, RZ, R11 ;  /* 0x000000ffff04b224 */ /* 0x001fc400078e000b */
[----:B------:R-:W-:-:S05]  /*23c00*/  @!P3 IMAD.MOV.U32 R5, RZ, RZ, R12 ;  /* 0x000000ffff05b224 */ /* 0x000fca00078e000c */
[----:B------:R0:W4:Y:S02]  /*23c10*/  @!P3 LDG.E.U16 R20, desc[UR10][R4.64] ;  /* 0x0000000a0414b981 */ /* 0x000124000c1e1500 */
[----:B0-----:R-:W-:Y:S02]  /*23c20*/  @!P3 IMAD.MOV.U32 R4, RZ, RZ, R2 ;  /* 0x000000ffff04b224 */ /* 0x001fe400078e0002 */
[----:B------:R-:W-:-:S05]  /*23c30*/  @!P3 IMAD.MOV.U32 R5, RZ, RZ, R6 ;  /* 0x000000ffff05b224 */ /* 0x000fca00078e0006 */
[----:B------:R3:W4:Y:S02]  /*23c40*/  @!P3 LDG.E.U16 R18, desc[UR10][R4.64] ;  /* 0x0000000a0412b981 */ /* 0x000724000c1e1500 */
[----:B---3--:R-:W-:Y:S02]  /*23c50*/  @!P3 IMAD.MOV.U32 R4, RZ, RZ, R9 ;  /* 0x000000ffff04b224 */ /* 0x008fe400078e0009 */
[----:B------:R-:W-:-:S05]  /*23c60*/  @!P3 IMAD.MOV.U32 R5, RZ, RZ, R10 ;  /* 0x000000ffff05b224 */ /* 0x000fca00078e000a */
[----:B------:R4:W3:Y:S01]  /*23c70*/  @!P3 LDG.E.U16 R16, desc[UR10][R4.64] ;  /* 0x0000000a0410b981 */ /* 0x0008e2000c1e1500 */
[----:B------:R-:W-:-:S03]  /*23c80*/  PRMT R3, RZ, 0x7610, R3 ;  /* 0x00007610ff037816 */ /* 0x000fc60000000003 */
[----:B--2---:R-:W-:Y:S01]  /*23c90*/  STL [R1+0x1394], R22 ;  /* 0x0013941601007387 */ /* 0x004fe20000100800 */
[----:B----4-:R-:W-:Y:S02]  /*23ca0*/  @!P3 IMAD.MOV.U32 R4, RZ, RZ, R7 ;  /* 0x000000ffff04b224 */ /* 0x010fe400078e0007 */
[----:B------:R-:W-:-:S05]  /*23cb0*/  @!P3 IMAD.MOV.U32 R5, RZ, RZ, R8 ;  /* 0x000000ffff05b224 */ /* 0x000fca00078e0008 */
[----:B------:R0:W2:Y:S04]  /*23cc0*/  @!P3 LDG.E.U16 R3, desc[UR10][R4.64] ;  /* 0x0000000a0403b981 */ /* 0x0000a8000c1e1500 */
[----:B------:R-:W-:Y:S04]  /*23cd0*/  STL [R1+0x1398], R20 ;  /* 0x0013981401007387 */ /* 0x000fe80000100800 */
[----:B------:R-:W4:Y:S04]  /*23ce0*/  LDL R6, [R1+0x770] ;  /* 0x0007700001067983 */ /* 0x000f280000100800 */
[----:B------:R-:W4:Y:S04]  /*23cf0*/  LDL R2, [R1+0x774] ;  /* 0x0007740001027983 */ /* 0x000f280000100800 */
[----:B------:R-:W-:Y:S04]  /*23d00*/  STL [R1+0x139c], R18 ;  /* 0x00139c1201007387 */ /* 0x000fe80000100800 */
[----:B------:R-:W4:Y:S04]  /*23d10*/  LDL R13, [R1+0x750] ;  /* 0x00075000010d7983 */ /* 0x000f280000100800 */
[----:B------:R-:W4:Y:S04]  /*23d20*/  LDL R12, [R1+0x754] ;  /* 0x00075400010c7983 */ /* 0x000f280000100800 */
[----:B---3--:R-:W-:Y:S04]  /*23d30*/  STL [R1+0x13a0], R16 ;  /* 0x0013a01001007387 */ /* 0x008fe80000100800 */
[----:B------:R-:W3:Y:S04]  /*23d40*/  LDL R9, [R1+0x730] ;  /* 0x0007300001097983 */ /* 0x000ee80000100800 */
[----:B------:R-:W3:Y:S01]  /*23d50*/  LDL R8, [R1+0x734] ;  /* 0x0007340001087983 */ /* 0x000ee20000100800 */
[----:B0-----:R-:W-:-:S03]  /*23d60*/  PRMT R4, RZ, 0x7610, R4 ;  /* 0x00007610ff047816 */ /* 0x001fc60000000004 */
[----:B------:R-:W3:Y:S04]  /*23d70*/  LDL R11, [R1+0x710] ;  /* 0x00071000010b7983 */ /* 0x000ee80000100800 */
[----:B------:R-:W3:Y:S01]  /*23d80*/  LDL R10, [R1+0x714] ;  /* 0x00071400010a7983 */ /* 0x000ee20000100800 */
[----:B------:R-:W-:-:S03]  /*23d90*/  PRMT R5, RZ, 0x7610, R5 ;  /* 0x00007610ff057816 */ /* 0x000fc60000000005 */
[----:B--2---:R0:W-:Y:S04]  /*23da0*/  STL [R1+0x13a4], R3 ;  /* 0x0013a40301007387 */ /* 0x0041e80000100800 */
[----:B0-----:R-:W2:Y:S01]  /*23db0*/  LDL R3, [R1+0x6f0] ;  /* 0x0006f00001037983 */ /* 0x001ea20000100800 */
[----:B----4-:R-:W-:Y:S02]  /*23dc0*/  @!P3 IMAD.MOV.U32 R7, RZ, RZ, R6 ;  /* 0x000000ffff07b224 */ /* 0x010fe400078e0006 */
[----:B------:R-:W-:Y:S02]  /*23dd0*/  @!P3 IMAD.MOV.U32 R6, RZ, RZ, R2 ;  /* 0x000000ffff06b224 */ /* 0x000fe400078e0002 */
[----:B------:R-:W4:Y:S04]  /*23de0*/  LDL R2, [R1+0x6f4] ;  /* 0x0006f40001027983 */ /* 0x000f280000100800 */
[----:B------:R0:W4:Y:S02]  /*23df0*/  @!P3 LDG.E.U16 R4, desc[UR10][R6.64] ;  /* 0x0000000a0604b981 */ /* 0x000124000c1e1500 */
[----:B0-----:R-:W-:-:S02]  /*23e00*/  @!P3 IMAD.MOV.U32 R7, RZ, RZ, R13 ;  /* 0x000000ffff07b224 */ /* 0x001fc400078e000d */
[----:B------:R-:W-:-:S05]  /*23e10*/  @!P3 IMAD.MOV.U32 R6, RZ, RZ, R12 ;  /* 0x000000ffff06b224 */ /* 0x000fca00078e000c */
[----:B------:R0:W4:Y:S02]  /*23e20*/  @!P3 LDG.E.U16 R5, desc[UR10][R6.64] ;  /* 0x0000000a0605b981 */ /* 0x000124000c1e1500 */
[----:B0-----:R-:W-:-:S06]  /*23e30*/  PRMT R6, RZ, 0x7610, R6 ;  /* 0x00007610ff067816 */ /* 0x001fcc0000000006 */
[----:B---3--:R0:W3:Y:S01]  /*23e40*/  @!P3 LDG.E.U16 R6, desc[UR10][R8.64] ;  /* 0x0000000a0806b981 */ /* 0x0080e2000c1e1500 */
[----:B------:R-:W-:Y:S01]  /*23e50*/  PRMT R7, RZ, 0x7610, R7 ;  /* 0x00007610ff077816 */ /* 0x000fe20000000007 */
[----:B0-----:R-:W-:Y:S02]  /*23e60*/  @!P3 IMAD.MOV.U32 R8, RZ, RZ, R10 ;  /* 0x000000ffff08b224 */ /* 0x001fe400078e000a */
[----:B------:R-:W-:-:S05]  /*23e70*/  @!P3 IMAD.MOV.U32 R9, RZ, RZ, R11 ;  /* 0x000000ffff09b224 */ /* 0x000fca00078e000b */
[----:B------:R0:W3:Y:S02]  /*23e80*/  @!P3 LDG.E.U16 R7, desc[UR10][R8.64] ;  /* 0x0000000a0807b981 */ /* 0x0000e4000c1e1500 */
[----:B0-----:R-:W-:Y:S01]  /*23e90*/  PRMT R8, RZ, 0x7610, R8 ;  /* 0x00007610ff087816 */ /* 0x001fe20000000008 */
[----:B--2---:R-:W-:Y:S02]  /*23ea0*/  @!P3 IMAD.MOV.U32 R11, RZ, RZ, R3 ;  /* 0x000000ffff0bb224 */ /* 0x004fe400078e0003 */
[----:B----4-:R-:W-:Y:S01]  /*23eb0*/  @!P3 IMAD.MOV.U32 R10, RZ, RZ, R2 ;  /* 0x000000ffff0ab224 */ /* 0x010fe200078e0002 */
[----:B------:R-:W-:Y:S04]  /*23ec0*/  STL [R1+0x13a8], R4 ;  /* 0x0013a80401007387 */ /* 0x000fe80000100800 */
[----:B------:R-:W2:Y:S04]  /*23ed0*/  LDL R13, [R1+0xd98] ;  /* 0x000d9800010d7983 */ /* 0x000ea80000100800 */
[----:B------:R-:W4:Y:S04]  /*23ee0*/  LDL R12, [R1+0xdac] ;  /* 0x000dac00010c7983 */ /* 0x000f280000100800 */
[----:B------:R2:W4:Y:S04]  /*23ef0*/  @!P3 LDG.E.U16 R8, desc[UR10][R10.64] ;  /* 0x0000000a0a08b981 */ /* 0x000528000c1e1500 */
[----:B------:R0:W-:Y:S04]  /*23f00*/  STL [R1+0x13ac], R5 ;  /* 0x0013ac0501007387 */ /* 0x0001e80000100800 */
[----:B---3--:R-:W-:Y:S04]  /*23f10*/  STL [R1+0x13b0], R6 ;  /* 0x0013b00601007387 */ /* 0x008fe80000100800 */
[----:B0-----:R-:W3:Y:S04]  /*23f20*/  LDL R5, [R1+0x6d0] ;  /* 0x0006d00001057983 */ /* 0x001ee80000100800 */
[----:B------:R-:W3:Y:S01]  /*23f30*/  LDL R4, [R1+0x6d4] ;  /* 0x0006d40001047983 */ /* 0x000ee20000100800 */
[----:B------:R-:W-:-:S03]  /*23f40*/  PRMT R9, RZ, 0x7610, R9 ;  /* 0x00007610ff097816 */ /* 0x000fc60000000009 */
[----:B------:R0:W-:Y:S04]  /*23f50*/  STL [R1+0x13b4], R7 ;  /* 0x0013b40701007387 */ /* 0x0001e80000100800 */
[----:B------:R-:W3:Y:S04]  /*23f60*/  LDL R3, [R1+0x6b0] ;  /* 0x0006b00001037983 */ /* 0x000ee80000100800 */
[----:B------:R-:W3:Y:S01]  /*23f70*/  LDL R2, [R1+0x6b4] ;  /* 0x0006b40001027983 */ /* 0x000ee20000100800 */
[----:B--2---:R-:W-:Y:S02]  /*23f80*/  @!P3 IMAD.MOV.U32 R11, RZ, RZ, R13 ;  /* 0x000000ffff0bb224 */ /* 0x004fe400078e000d */
[----:B----4-:R-:W-:Y:S01]  /*23f90*/  @!P3 IMAD.MOV.U32 R10, RZ, RZ, R12 ;  /* 0x000000ffff0ab224 */ /* 0x010fe200078e000c */
[----:B------:R1:W-:Y:S04]  /*23fa0*/  STL [R1+0x13b8], R8 ;  /* 0x0013b80801007387 */ /* 0x0003e80000100800 */
[----:B------:R-:W2:Y:S04]  /*23fb0*/  LDL R14, [R1+0x690] ;  /* 0x00069000010e7983 */ /* 0x000ea80000100800 */
[----:B------:R4:W2:Y:S04]  /*23fc0*/  @!P3 LDG.E.U16 R9, desc[UR10][R10.64] ;  /* 0x0000000a0a09b981 */ /* 0x0008a8000c1e1500 */
[----:B0-----:R-:W2:Y:S04]  /*23fd0*/  LDL R7, [R1+0x670] ;  /* 0x0006700001077983 */ /* 0x001ea80000100800 */
[----:B------:R-:W2:Y:S04]  /*23fe0*/  LDL R6, [R1+0x674] ;  /* 0x0006740001067983 */ /* 0x000ea80000100800 */
[----:B-1----:R-:W2:Y:S01]  /*23ff0*/  LDL R8, [R1+0x694] ;  /* 0x0006940001087983 */ /* 0x002ea20000100800 */
[----:B----4-:R-:W-:Y:S01]  /*24000*/  PRMT R10, RZ, 0x7610, R10 ;  /* 0x00007610ff0a7816 */ /* 0x010fe2000000000a */
[----:B---3--:R-:W-:-:S02]  /*24010*/  @!P3 IMAD.MOV.U32 R13, RZ, RZ, R5 ;  /* 0x000000ffff0db224 */ /* 0x008fc400078e0005 */
[----:B------:R-:W-:Y:S01]  /*24020*/  @!P3 IMAD.MOV.U32 R12, RZ, RZ, R4 ;  /* 0x000000ffff0cb224 */ /* 0x000fe200078e0004 */
[----:B------:R-:W3:Y:S04]  /*24030*/  LDL R5, [R1+0x650] ;  /* 0x0006500001057983 */ /* 0x000ee80000100800 */
[----:B------:R-:W4:Y:S04]  /*24040*/  LDL R4, [R1+0x654] ;  /* 0x0006540001047983 */ /* 0x000f280000100800 */
[----:B------:R0:W3:Y:S01]  /*24050*/  @!P3 LDG.E.U16 R10, desc[UR10][R12.64] ;  /* 0x0000000a0c0ab981 */ /* 0x0000e2000c1e1500 */
[----:B------:R-:W-:Y:S01]  /*24060*/  PRMT R11, RZ, 0x7610, R11 ;  /* 0x00007610ff0b7816 */ /* 0x000fe2000000000b */
[----:B0-----:R-:W-:-:S02]  /*24070*/  @!P3 IMAD.MOV.U32 R13, RZ, RZ, R3 ;  /* 0x000000ffff0db224 */ /* 0x001fc400078e0003 */
[----:B------:R-:W-:-:S05]  /*24080*/  @!P3 IMAD.MOV.U32 R12, RZ, RZ, R2 ;  /* 0x000000ffff0cb224 */ /* 0x000fca00078e0002 */
[----:B------:R0:W4:Y:S02]  /*24090*/  @!P3 LDG.E.U16 R11, desc[UR10][R12.64] ;  /* 0x0000000a0c0bb981 */ /* 0x000124000c1e1500 */
[----:B0-----:R-:W-:Y:S02]  /*240a0*/  PRMT R12, RZ, 0x7610, R12 ;  /* 0x00007610ff0c7816 */ /* 0x001fe4000000000c */
[----:B------:R-:W-:Y:S01]  /*240b0*/  PRMT R13, RZ, 0x7610, R13 ;  /* 0x00007610ff0d7816 */ /* 0x000fe2000000000d */
[----:B--2---:R-:W-:Y:S02]  /*240c0*/  @!P3 IMAD.MOV.U32 R15, RZ, RZ, R14 ;  /* 0x000000ffff0fb224 */ /* 0x004fe400078e000e */
[----:B------:R-:W-:-:S05]  /*240d0*/  @!P3 IMAD.MOV.U32 R14, RZ, RZ, R8 ;  /* 0x000000ffff0eb224 */ /* 0x000fca00078e0008 */
[----:B------:R0:W2:Y:S02]  /*240e0*/  @!P3 LDG.E.U16 R12, desc[UR10][R14.64] ;  /* 0x0000000a0e0cb981 */ /* 0x0000a4000c1e1500 */
[----:B0-----:R-:W-:Y:S02]  /*240f0*/  @!P3 IMAD.MOV.U32 R14, RZ, RZ, R6 ;  /* 0x000000ffff0eb224 */ /* 0x001fe400078e0006 */
[----:B------:R-:W-:-:S05]  /*24100*/  @!P3 IMAD.MOV.U32 R15, RZ, RZ, R7 ;  /* 0x000000ffff0fb224 */ /* 0x000fca00078e0007 */
[----:B------:R4:W2:Y:S04]  /*24110*/  @!P3 LDG.E.U16 R13, desc[UR10][R14.64] ;  /* 0x0000000a0e0db981 */ /* 0x0008a8000c1e1500 */
[----:B---3--:R-:W-:Y:S04]  /*24120*/  STL [R1+0x13bc], R10 ;  /* 0x0013bc0a01007387 */ /* 0x008fe80000100800 */
[----:B------:R-:W3:Y:S04]  /*24130*/  LDL R3, [R1+0x630] ;  /* 0x0006300001037983 */ /* 0x000ee80000100800 */
[----:B------:R-:W3:Y:S01]  /*24140*/  LDL R2, [R1+0x634] ;  /* 0x0006340001027983 */ /* 0x000ee20000100800 */
[----:B------:R-:W-:Y:S01]  /*24150*/  PRMT R17, RZ, 0x7610, R17 ;  /* 0x00007610ff117816 */ /* 0x000fe20000000011 */
[----:B----4-:R-:W-:-:S02]  /*24160*/  @!P3 IMAD.MOV.U32 R14, RZ, RZ, R4 ;  /* 0x000000ffff0eb224 */ /* 0x010fc400078e0004 */
[----:B------:R-:W-:-:S05]  /*24170*/  @!P3 IMAD.MOV.U32 R15, RZ, RZ, R5 ;  /* 0x000000ffff0fb224 */ /* 0x000fca00078e0005 */
[----:B------:R3:W4:Y:S01]  /*24180*/  @!P3 LDG.E.U16 R17, desc[UR10][R14.64] ;  /* 0x0000000a0e11b981 */ /* 0x000722000c1e1500 */
[----:B------:R-:W-:-:S03]  /*24190*/  PRMT R19, RZ, 0x7610, R19 ;  /* 0x00007610ff137816 */ /* 0x000fc60000000013 */
[----:B------:R0:W-:Y:S04]  /*241a0*/  STL [R1+0x13c0], R11 ;  /* 0x0013c00b01007387 */ /* 0x0001e80000100800 */
[----:B--2---:R-:W-:Y:S04]  /*241b0*/  STL [R1+0x13c4], R12 ;  /* 0x0013c40c01007387 */ /* 0x004fe80000100800 */
[----:B------:R-:W-:Y:S04]  /*241c0*/  STL [R1+0x13c8], R13 ;  /* 0x0013c80d01007387 */ /* 0x000fe80000100800 */
[----:B------:R-:W2:Y:S01]  /*241d0*/  LDL R4, [R1+0x614] ;  /* 0x0006140001047983 */ /* 0x000ea20000100800 */
[----:B---3--:R-:W-:-:S02]  /*241e0*/  @!P3 IMAD.MOV.U32 R15, RZ, RZ, R3 ;  /* 0x000000ffff0fb224 */ /* 0x008fc400078e0003 */
[----:B------:R-:W-:-:S05]  /*241f0*/  @!P3 IMAD.MOV.U32 R14, RZ, RZ, R2 ;  /* 0x000000ffff0eb224 */ /* 0x000fca00078e0002 */
[----:B------:R2:W3:Y:S04]  /*24200*/  @!P3 LDG.E.U16 R19, desc[UR10][R14.64] ;  /* 0x0000000a0e13b981 */ /* 0x0004e8000c1e1500 */
[----:B----4-:R-:W-:Y:S04]  /*24210*/  STL [R1+0x13cc], R17 ;  /* 0x0013cc1101007387 */ /* 0x010fe80000100800 */
[----:B0-----:R-:W4:Y:S04]  /*24220*/  LDL R11, [R1+0x610] ;  /* 0x00061000010b7983 */ /* 0x001f280000100800 */
[----:B------:R-:W4:Y:S04]  /*24230*/  LDL R10, [R1+0x5f8] ;  /* 0x0005f800010a7983 */ /* 0x000f280000100800 */
[----:B------:R-:W4:Y:S04]  /*24240*/  LDL R8, [R1+0xd7c] ;  /* 0x000d7c0001087983 */ /* 0x000f280000100800 */
[----:B------:R-:W4:Y:S04]  /*24250*/  LDL R7, [R1+0x5e8] ;  /* 0x0005e80001077983 */ /* 0x000f280000100800 */
[----:B------:R-:W4:Y:S04]  /*24260*/  LDL R3, [R1+0xd9c] ;  /* 0x000d9c0001037983 */ /* 0x000f280000100800 */
[----:B------:R-:W4:Y:S04]  /*24270*/  LDL R6, [R1+0xd80] ;  /* 0x000d800001067983 */ /* 0x000f280000100800 */
[----:B------:R-:W4:Y:S04]  /*24280*/  LDL R5, [R1+0xdb8] ;  /* 0x000db80001057983 */ /* 0x000f280000100800 */
[----:B------:R-:W4:Y:S04]  /*24290*/  LDL.LU R16, [R1+0x9c] ;  /* 0x00009c0001107983 */ /* 0x000f280000300800 */
[----:B------:R-:W4:Y:S04]  /*242a0*/  LDL.LU R18, [R1+0x98] ;  /* 0x0000980001127983 */ /* 0x000f280000300800 */
[----:B------:R-:W4:Y:S04]  /*242b0*/  LDL.LU R20, [R1+0x94] ;  /* 0x0000940001147983 */ /* 0x000f280000300800 */
[----:B------:R-:W4:Y:S04]  /*242c0*/  LDL.LU R22, [R1+0x90] ;  /* 0x0000900001167983 */ /* 0x000f280000300800 */
[----:B------:R-:W4:Y:S04]  /*242d0*/  LDL.LU R24, [R1+0x8c] ;  /* 0x00008c0001187983 */ /* 0x000f280000300800 */
[----:B------:R-:W4:Y:S04]  /*242e0*/  LDL.LU R26, [R1+0x88] ;  /* 0x00008800011a7983 */ /* 0x000f280000300800 */
[----:B------:R-:W4:Y:S04]  /*242f0*/  LDL.LU R28, [R1+0x84] ;  /* 0x00008400011c7983 */ /* 0x000f280000300800 */
[----:B------:R-:W4:Y:S01]  /*24300*/  LDL.LU R2, [R1+0x80] ;  /* 0x0000800001027983 */ /* 0x000f220000300800 */
[----:B--2---:R-:W-:-:S03]  /*24310*/  @!P3 IMAD.MOV.U32 R14, RZ, RZ, R4 ;  /* 0x000000ffff0eb224 */ /* 0x004fc600078e0004 */
[----:B---3--:R-:W-:Y:S04]  /*24320*/  STL [R1+0x13d0], R19 ;  /* 0x0013d01301007387 */ /* 0x008fe80000100800 */
[----:B------:R-:W2:Y:S01]  /*24330*/  LDL R4, [R1+0xda8] ;  /* 0x000da80001047983 */ /* 0x000ea20000100800 */
[----:B------:R-:W-:Y:S01]  /*24340*/  PRMT R21, RZ, 0x7610, R21 ;  /* 0x00007610ff157816 */ /* 0x000fe20000000015 */
[----:B----4-:R-:W-:Y:S01]  /*24350*/  @!P3 IMAD.MOV.U32 R15, RZ, RZ, R11 ;  /* 0x000000ffff0fb224 */ /* 0x010fe200078e000b */
[----:B------:R-:W-:-:S04]  /*24360*/  PRMT R23, RZ, 0x7610, R23 ;  /* 0x00007610ff177816 */ /* 0x000fc80000000017 */
[----:B------:R0:W3:Y:S01]  /*24370*/  @!P3 LDG.E.U16 R21, desc[UR10][R14.64] ;  /* 0x0000000a0e15b981 */ /* 0x0000e2000c1e1500 */
[----:B------:R-:W-:Y:S01]  /*24380*/  PRMT R25, RZ, 0x7610, R25 ;  /* 0x00007610ff197816 */ /* 0x000fe20000000019 */
[----:B0-----:R-:W-:Y:S02]  /*24390*/  @!P3 IMAD.MOV.U32 R14, RZ, RZ, R8 ;  /* 0x000000ffff0eb224 */ /* 0x001fe400078e0008 */
[----:B------:R-:W-:-:S05]  /*243a0*/  @!P3 IMAD.MOV.U32 R15, RZ, RZ, R10 ;  /* 0x000000ffff0fb224 */ /* 0x000fca00078e000a */
[----:B------:R0:W4:Y:S01]  /*243b0*/  @!P3 LDG.E.U16 R23, desc[UR10][R14.64] ;  /* 0x0000000a0e17b981 */ /* 0x000122000c1e1500 */
[----:B------:R-:W-:Y:S01]  /*243c0*/  PRMT R27, RZ, 0x7610, R27 ;  /* 0x00007610ff1b7816 */ /* 0x000fe2000000001b */
[----:B0-----:R-:W-:Y:S02]  /*243d0*/  @!P3 IMAD.MOV.U32 R14, RZ, RZ, R3 ;  /* 0x000000ffff0eb224 */ /* 0x001fe400078e0003 */
[----:B------:R-:W-:-:S05]  /*243e0*/  @!P3 IMAD.MOV.U32 R15, RZ, RZ, R7 ;  /* 0x000000ffff0fb224 */ /* 0x000fca00078e0007 */
[----:B------:R0:W4:Y:S01]  /*243f0*/  @!P3 LDG.E.U16 R25, desc[UR10][R14.64] ;  /* 0x0000000a0e19b981 */ /* 0x000122000c1e1500 */
[----:B------:R-:W-:Y:S01]  /*24400*/  PRMT R29, RZ, 0x7610, R29 ;  /* 0x00007610ff1d7816 */ /* 0x000fe2000000001d */
[----:B0-----:R-:W-:Y:S02]  /*24410*/  @!P3 IMAD.MOV.U32 R14, RZ, RZ, R5 ;  /* 0x000000ffff0eb224 */ /* 0x001fe400078e0005 */
[----:B------:R-:W-:-:S05]  /*24420*/  @!P3 IMAD.MOV.U32 R15, RZ, RZ, R6 ;  /* 0x000000ffff0fb224 */ /* 0x000fca00078e0006 */
[----:B------:R0:W4:Y:S02]  /*24430*/  @!P3 LDG.E.U16 R27, desc[UR10][R14.64] ;  /* 0x0000000a0e1bb981 */ /* 0x000124000c1e1500 */
[----:B0-----:R-:W-:Y:S02]  /*24440*/  @!P3 IMAD.MOV.U32 R15, RZ, RZ, R0 ;  /* 0x000000ffff0fb224 */ /* 0x001fe400078e0000 */
[----:B--2---:R-:W-:-:S05]  /*24450*/  @!P3 IMAD.MOV.U32 R14, RZ, RZ, R4 ;  /* 0x000000ffff0eb224 */ /* 0x004fca00078e0004 */
[----:B------:R-:W2:Y:S04]  /*24460*/  @!P3 LDG.E.U16 R29, desc[UR10][R14.64] ;  /* 0x0000000a0e1db981 */ /* 0x000ea8000c1e1500 */
[----:B---3--:R-:W-:Y:S04]  /*24470*/  STL [R1+0x13d4], R21 ;  /* 0x0013d41501007387 */ /* 0x008fe80000100800 */
[----:B----4-:R-:W-:Y:S04]  /*24480*/  STL [R1+0x13d8], R23 ;  /* 0x0013d81701007387 */ /* 0x010fe80000100800 */
[----:B------:R-:W-:Y:S04]  /*24490*/  STL [R1+0x13dc], R25 ;  /* 0x0013dc1901007387 */ /* 0x000fe80000100800 */
[----:B------:R-:W-:Y:S04]  /*244a0*/  STL [R1+0x13e0], R27 ;  /* 0x0013e01b01007387 */ /* 0x000fe80000100800 */
[----:B------:R-:W-:Y:S04]  /*244b0*/  STL [R1+0xdfc], R0 ;  /* 0x000dfc0001007387 */ /* 0x000fe80000100800 */
[----:B--2---:R0:W-:Y:S04]  /*244c0*/  STL [R1+0x13e4], R29 ;  /* 0x0013e41d01007387 */ /* 0x0041e80000100800 */
[----:B0-----:R-:W2:Y:S04]  /*244d0*/  LDL.LU R29, [R1+0x70] ;  /* 0x00007000011d7983 */ /* 0x001ea80000300800 */
[----:B--2---:R0:W-:Y:S04]  /*244e0*/  STL [R1+0x13e8], R29 ;  /* 0x0013e81d01007387 */ /* 0x0041e80000100800 */
[----:B0-----:R-:W2:Y:S04]  /*244f0*/  LDL.LU R29, [R1+0x74] ;  /* 0x00007400011d7983 */ /* 0x001ea80000300800 */
[----:B--2---:R0:W-:Y:S04]  /*24500*/  STL [R1+0x13ec], R29 ;  /* 0x0013ec1d01007387 */ /* 0x0041e80000100800 */
[----:B0-----:R-:W2:Y:S01]  /*24510*/  LDL.LU R29, [R1+0x78] ;  /* 0x00007800011d7983 */ /* 0x001ea20000300800 */
[----:B------:R-:W0:Y:S03]  /*24520*/  S2R R3, SR_TID.X ;  /* 0x0000000000037919 */ /* 0x000e260000002100 */
[----:B--2---:R1:W-:Y:S04]  /*24530*/  STL [R1+0x13f0], R29 ;  /* 0x0013f01d01007387 */ /* 0x0043e80000100800 */
[----:B-1----:R-:W2:Y:S01]  /*24540*/  LDL.LU R29, [R1+0x7c] ;  /* 0x00007c00011d7983 */ /* 0x002ea20000300800 */
[----:B0-----:R-:W-:-:S03]  /*24550*/  IMAD.SHL.U32 R3, R3, 0x2, RZ ;  /* 0x0000000203037824 */ /* 0x001fc600078e00ff */
[----:B------:R-:W3:Y:S04]  /*24560*/  LDL.LU R27, [R1+0x6c] ;  /* 0x00006c00011b7983 */ /* 0x000ee80000300800 */
[----:B------:R-:W4:Y:S04]  /*24570*/  LDL.LU R25, [R1+0x68] ;  /* 0x0000680001197983 */ /* 0x000f280000300800 */
[----:B------:R-:W3:Y:S04]  /*24580*/  LDL.LU R23, [R1+0x64] ;  /* 0x0000640001177983 */ /* 0x000ee80000300800 */
[----:B------:R-:W3:Y:S01]  /*24590*/  LDL.LU R21, [R1+0x60] ;  /* 0x0000600001157983 */ /* 0x000ee20000300800 */
[----:B------:R-:W-:-:S03]  /*245a0*/  LOP3.LUT R0, R3, 0x7e, RZ, 0xc0, !PT ;  /* 0x0000007e03007812 */ /* 0x000fc600078ec0ff */
[----:B------:R-:W3:Y:S01]  /*245b0*/  LDL.LU R19, [R1+0x5c] ;  /* 0x00005c0001137983 */ /* 0x000ee20000300800 */
[----:B------:R-:W-:-:S03]  /*245c0*/  LOP3.LUT R3, R3, 0x7e, RZ, 0xc0, !PT ;  /* 0x0000007e03037812 */ /* 0x000fc600078ec0ff */
[----:B------:R-:W3:Y:S04]  /*245d0*/  LDL.LU R17, [R1+0x58] ;  /* 0x0000580001117983 */ /* 0x000ee80000300800 */
[----:B------:R-:W3:Y:S04]  /*245e0*/  LDL.LU R13, [R1+0x54] ;  /* 0x00005400010d7983 */ /* 0x000ee80000300800 */
        /* <DEDUP_REMOVED lines=8> */
[----:B------:R-:W3:Y:S04]  /*24670*/  LDL.LU R5, [R1+0x38] ;  /* 0x0000380001057983 */ /* 0x000ee80000300800 */
[----:B------:R0:W-:Y:S04]  /*24680*/  STS.U16 [R3+UR5+0x7f00], R9 ;  /* 0x007f000903007988 */ /* 0x0001e80008000405 */
[----:B------:R-:W3:Y:S04]  /*24690*/  LDL.LU R4, [R1+0x34] ;  /* 0x0000340001047983 */ /* 0x000ee80000300800 */
[----:B------:R1:W-:Y:S04]  /*246a0*/  STS.U16 [R0+UR5+0x180], R16 ;  /* 0x0001801000007988 */ /* 0x0003e80008000405 */
[----:B------:R0:W-:Y:S04]  /*246b0*/  STS.U16 [R0+UR5+0x380], R18 ;  /* 0x0003801200007988 */ /* 0x0001e80008000405 */
[----:B------:R0:W-:Y:S04]  /*246c0*/  STS.U16 [R0+UR5+0x580], R20 ;  /* 0x0005801400007988 */ /* 0x0001e80008000405 */
[----:B------:R1:W-:Y:S04]  /*246d0*/  STS.U16 [R0+UR5+0x780], R22 ;  /* 0x0007801600007988 */ /* 0x0003e80008000405 */
[----:B------:R1:W-:Y:S04]  /*246e0*/  STS.U16 [R0+UR5+0x980], R24 ;  /* 0x0009801800007988 */ /* 0x0003e80008000405 */
[----:B0-----:R-:W3:Y:S04]  /*246f0*/  LDL.LU R3, [R1+0x30] ;  /* 0x0000300001037983 */ /* 0x001ee80000300800 */
[----:B-1----:R-:W3:Y:S04]  /*24700*/  LDL.LU R16, [R1+0x2c] ;  /* 0x00002c0001107983 */ /* 0x002ee80000300800 */
[----:B------:R-:W3:Y:S04]  /*24710*/  LDL.LU R18, [R1+0x28] ;  /* 0x0000280001127983 */ /* 0x000ee80000300800 */
[----:B------:R-:W3:Y:S04]  /*24720*/  LDL.LU R20, [R1+0x24] ;  /* 0x0000240001147983 */ /* 0x000ee80000300800 */
[----:B------:R-:W3:Y:S04]  /*24730*/  LDL.LU R22, [R1+0x20] ;  /* 0x0000200001167983 */ /* 0x000ee80000300800 */
[----:B------:R0:W-:Y:S04]  /*24740*/  STS.U16 [R0+UR5+0xb80], R26 ;  /* 0x000b801a00007988 */ /* 0x0001e80008000405 */
[----:B------:R-:W3:Y:S04]  /*24750*/  LDL.LU R24, [R1+0x1c] ;  /* 0x00001c0001187983 */ /* 0x000ee80000300800 */
[----:B------:R1:W-:Y:S04]  /*24760*/  STS.U16 [R0+UR5+0xd80], R28 ;  /* 0x000d801c00007988 */ /* 0x0003e80008000405 */
[----:B------:R1:W-:Y:S04]  /*24770*/  STS.U16 [R0+UR5+0xf80], R2 ;  /* 0x000f800200007988 */ /* 0x0003e80008000405 */
[----:B0-----:R-:W3:Y:S04]  /*24780*/  LDL.LU R26, [R1+0x18] ;  /* 0x00001800011a7983 */ /* 0x001ee80000300800 */
[----:B-1----:R-:W3:Y:S04]  /*24790*/  LDL.LU R28, [R1+0x14] ;  /* 0x00001400011c7983 */ /* 0x002ee80000300800 */
[----:B------:R-:W3:Y:S04]  /*247a0*/  LDL.LU R2, [R1+0x10] ;  /* 0x0000100001027983 */ /* 0x000ee80000300800 */
[----:B------:R-:W3:Y:S04]  /*247b0*/  LDL.LU R9, [R1+0xc] ;  /* 0x00000c0001097983 */ /* 0x000ee80000300800 */
[----:B------:R-:W3:Y:S04]  /*247c0*/  LDL.LU R14, [R1+0x8] ;  /* 0x00000800010e7983 */ /* 0x000ee80000300800 */
[----:B------:R-:W3:Y:S04]  /*247d0*/  LDL.LU R15, [R1+0x4] ;  /* 0x00000400010f7983 */ /* 0x000ee80000300800 */
        /* <DEDUP_REMOVED lines=9> */
[----:B------:R3:W-:Y:S04]  /*24870*/  STS.U16 [R0+UR5+0x1d80], R23 ;  /* 0x001d801700007988 */ /* 0x0007e80008000405 */
[----:B------:R4:W-:Y:S04]  /*24880*/  STS.U16 [R0+UR5+0x1f80], R21 ;  /* 0x001f801500007988 */ /* 0x0009e80008000405 */
[----:B------:R2:W-:Y:S04]  /*24890*/  STS.U16 [R0+UR5+0x2180], R19 ;  /* 0x0021801300007988 */ /* 0x0005e80008000405 */
[----:B0-----:R-:W4:Y:S04]  /*248a0*/  LDL.LU R29, [R1+0x13e4] ;  /* 0x0013e400011d7983 */ /* 0x001f280000300800 */
[----:B-1----:R-:W4:Y:S04]  /*248b0*/  LDL.LU R27, [R1+0x13e0] ;  /* 0x0013e000011b7983 */ /* 0x002f280000300800 */
[----:B--2---:R-:W2:Y:S04]  /*248c0*/  LDL.LU R25, [R1+0x13dc] ;  /* 0x0013dc0001197983 */ /* 0x004ea80000300800 */
[----:B---3--:R-:W3:Y:S04]  /*248d0*/  LDL.LU R23, [R1+0x13d8] ;  /* 0x0013d80001177983 */ /* 0x008ee80000300800 */
[----:B----4-:R-:W4:Y:S04]  /*248e0*/  LDL.LU R21, [R1+0x13d4] ;  /* 0x0013d40001157983 */ /* 0x010f280000300800 */
[----:B------:R-:W2:Y:S04]  /*248f0*/  LDL.LU R19, [R1+0x13d0] ;  /* 0x0013d00001137983 */ /* 0x000ea80000300800 */
[----:B------:R0:W-:Y:S04]  /*24900*/  STS.U16 [R0+UR5+0x2380], R17 ;  /* 0x0023801100007988 */ /* 0x0001e80008000405 */
[----:B------:R1:W-:Y:S04]  /*24910*/  STS.U16 [R0+UR5+0x2580], R13 ;  /* 0x0025800d00007988 */ /* 0x0003e80008000405 */
[----:B------:R0:W-:Y:S04]  /*24920*/  STS.U16 [R0+UR5+0x2780], R12 ;  /* 0x0027800c00007988 */ /* 0x0001e80008000405 */
[----:B------:R0:W-:Y:S04]  /*24930*/  STS.U16 [R0+UR5+0x2980], R11 ;  /* 0x0029800b00007988 */ /* 0x0001e80008000405 */
[----:B------:R1:W-:Y:S04]  /*24940*/  STS.U16 [R0+UR5+0x2b80], R10 ;  /* 0x002b800a00007988 */ /* 0x0003e80008000405 */
[----:B------:R1:W-:Y:S04]  /*24950*/  STS.U16 [R0+UR5+0x2d80], R8 ;  /* 0x002d800800007988 */ /* 0x0003e80008000405 */
[----:B0-----:R-:W2:Y:S04]  /*24960*/  LDL.LU R17, [R1+0x13cc] ;  /* 0x0013cc0001117983 */ /* 0x001ea80000300800 */
[----:B-1----:R-:W2:Y:S04]  /*24970*/  LDL.LU R13, [R1+0x13c8] ;  /* 0x0013c800010d7983 */ /* 0x002ea80000300800 */
[----:B------:R-:W2:Y:S04]  /*24980*/  LDL.LU R12, [R1+0x13c4] ;  /* 0x0013c400010c7983 */ /* 0x000ea80000300800 */
[----:B------:R-:W2:Y:S04]  /*24990*/  LDL.LU R11, [R1+0x13c0] ;  /* 0x0013c000010b7983 */ /* 0x000ea80000300800 */
[----:B------:R-:W2:Y:S04]  /*249a0*/  LDL.LU R10, [R1+0x13bc] ;  /* 0x0013bc00010a7983 */ /* 0x000ea80000300800 */
        /* <DEDUP_REMOVED lines=26> */
[----:B0-----:R-:W2:Y:S04]  /*24b50*/  LDL.LU R2, [R1+0x1384] ;  /* 0x0013840001027983 */ /* 0x001ea80000300800 */
[----:B------:R-:W-:Y:S04]  /*24b60*/  STS.U16 [R0+UR5+0x4980], R9 ;  /* 0x0049800900007988 */ /* 0x000fe80008000405 */
[----:B------:R-:W-:Y:S04]  /*24b70*/  STS.U16 [R0+UR5+0x4b80], R14 ;  /* 0x004b800e00007988 */ /* 0x000fe80008000405 */
[----:B------:R-:W-:Y:S04]  /*24b80*/  STS.U16 [R0+UR5+0x4d80], R15 ;  /* 0x004d800f00007988 */ /* 0x000fe80008000405 */
[----:B--2---:R0:W-:Y:S04]  /*24b90*/  STS.U16 [R0+UR5+0x4f80], R2 ;  /* 0x004f800200007988 */ /* 0x0041e80008000405 */
[----:B------:R1:W-:Y:S04]  /*24ba0*/  STS.U16 [R0+UR5+0x5180], R28 ;  /* 0x0051801c00007988 */ /* 0x0003e80008000405 */
        /* <DEDUP_REMOVED lines=18> */
[----:B----4-:R-:W-:Y:S04]  /*24cd0*/  STS.U16 [R0+UR5+0x7780], R21 ;  /* 0x0077801500007988 */ /* 0x010fe80008000405 */
[----:B0-----:R-:W2:Y:S04]  /*24ce0*/  LDL.LU R2, [R1+0x1380] ;  /* 0x0013800001027983 */ /* 0x001ea80000300800 */
[----:B---3--:R-:W-:Y:S04]  /*24cf0*/  STS.U16 [R0+UR5+0x7980], R23 ;  /* 0x0079801700007988 */ /* 0x008fe80008000405 */
[----:B-1----:R-:W3:Y:S04]  /*24d00*/  LDL R28, [R1+0xdd0] ;  /* 0x000dd000011c7983 */ /* 0x002ee80000100800 */
[----:B------:R0:W-:Y:S04]  /*24d10*/  STS.U16 [R0+UR5+0x7b80], R25 ;  /* 0x007b801900007988 */ /* 0x0001e80008000405 */
[----:B------:R1:W-:Y:S04]  /*24d20*/  STS.U16 [R0+UR5+0x7d80], R27 ;  /* 0x007d801b00007988 */ /* 0x0003e80008000405 */
[----:B0-----:R-:W4:Y:S04]  /*24d30*/  LDL.LU.64 R24, [R1+0x190] ;  /* 0x0001900001187983 */ /* 0x001f280000300a00 */
[----:B-1----:R-:W4:Y:S04]  /*24d40*/  LDL.LU.64 R26, [R1+0x198] ;  /* 0x00019800011a7983 */ /* 0x002f280000300a00 */
[----:B------:R-:W-:Y:S01]  /*24d50*/  STS.U16 [R0+UR5+0x7f80], R29 ;  /* 0x007f801d00007988 */ /* 0x000fe20008000405 */
[----:B------:R-:W-:Y:S06]  /*24d60*/  BAR.SYNC.DEFER_BLOCKING 0x0 ;  /* 0x0000000000007b1d */ /* 0x000fec0000010000 */
[----:B--2---:R-:W-:Y:S04]  /*24d70*/  LDSM.16.M88.4 R12, [R2+0x400] ;  /* 0x00040000020c783b */ /* 0x004fe80000000200 */
[----:B---3--:R-:W-:Y:S04]  /*24d80*/  LDSM.16.MT88.4 R20, [R28+0x8000] ;  /* 0x008000001c14783b */ /* 0x008fe80000004200 */
[----:B------:R-:W-:Y:S04]  /*24d90*/  LDSM.16.M88.4 R4, [R2+0x800] ;  /* 0x000800000204783b */ /* 0x000fe80000000200 */
[----:B----4-:R-:W-:Y:S04]  /*24da0*/  STL.64 [R1+0x1378], R26 ;  /* 0x0013781a01007387 */ /* 0x010fe80000100a00 */
[----:B------:R-:W-:Y:S04]  /*24db0*/  STL.64 [R1+0x1370], R24 ;  /* 0x0013701801007387 */ /* 0x000fe80000100a00 */
[----:B------:R-:W0:Y:S04]  /*24dc0*/  LDSM.16.M88.4 R24, [R2] ;  /* 0x000000000218783b */ /* 0x000e280000000200 */
[----:B------:R-:W2:Y:S04]  /*24dd0*/  LDL.LU.64 R8, [R1+0x180] ;  /* 0x0001800001087983 */ /* 0x000ea80000300a00 */
[----:B------:R-:W2:Y:S04]  /*24de0*/  LDL.LU.64 R10, [R1+0x188] ;  /* 0x00018800010a7983 */ /* 0x000ea80000300a00 */
[----:B------:R-:W-:Y:S01]  /*24df0*/  STL [R1+0x1138], R28 ;  /* 0x0011381c01007387 */ /* 0x000fe20000100800 */
[----:B0-----:R-:W-:-:S05]  /*24e00*/  IMAD.MOV.U32 R19, RZ, RZ, R27 ;  /* 0x000000ffff137224 */ /* 0x001fca00078e001b */
[----:B------:R0:W-:Y:S04]  /*24e10*/  STL [R1+0x113c], R19 ;  /* 0x00113c1301007387 */ /* 0x0001e80000100800 */
[----:B------:R-:W3:Y:S04]  /*24e20*/  LDL.LU.64 R16, [R1+0x1a0] ;  /* 0x0001a00001107983 */ /* 0x000ee80000300a00 */
[----:B0-----:R-:W3:Y:S04]  /*24e30*/  LDL.LU.64 R18, [R1+0x1a8] ;  /* 0x0001a80001127983 */ /* 0x001ee80000300a00 */
[----:B------:R3:W-:Y:S02]  /*24e40*/  STL [R1+0x3a8], R26 ;  /* 0x0003a81a01007387 */ /* 0x0007e40000100800 */
[----:B---3--:R-:W-:-:S15]  /*24e50*/  HMMA.16816.F32 R24, R20, R24, R16 ;  /* 0x000000181418723c */ /* 0x008fde0000001810 */
[----:B------:R-:W-:-:S04]  /*24e60*/  NOP ;  /* 0x0000000000007918 */ /* 0x000fc80000000000 */
[----:B------:R-:W-:Y:S02]  /*24e70*/  IMAD.MOV.U32 R16, RZ, RZ, R26 ;  /* 0x000000ffff107224 */ /* 0x000fe400078e001a */
[----:B------:R-:W-:Y:S02]  /*24e80*/  IMAD.MOV.U32 R3, RZ, RZ, R27 ;  /* 0x000000ffff037224 */ /* 0x000fe400078e001b */
[----:B------:R-:W-:Y:S02]  /*24e90*/  IMAD.MOV.U32 R18, RZ, RZ, R24 ;  /* 0x000000ffff127224 */ /* 0x000fe400078e0018 */
[----:B------:R-:W-:Y:S01]  /*24ea0*/  IMAD.MOV.U32 R17, RZ, RZ, R25 ;  /* 0x000000ffff117224 */ /* 0x000fe200078e0019 */
[----:B------:R-:W3:Y:S04]  /*24eb0*/  LDL.LU.64 R26, [R1+0x1378] ;  /* 0x00137800011a7983 */ /* 0x000ee80000300a00 */
[----:B------:R-:W3:Y:S04]  /*24ec0*/  LDL.LU.64 R24, [R1+0x1370] ;  /* 0x0013700001187983 */ /* 0x000ee80000300a00 */
[----:B------:R-:W-:Y:S04]  /*24ed0*/  STL.64 [R1+0x398], R14 ;  /* 0x0003980e01007387 */ /* 0x000fe80000100a00 */
[----:B------:R2:W-:Y:S02]  /*24ee0*/  STL.64 [R1+0x388], R6 ;  /* 0x0003880601007387 */ /* 0x0005e40000100a00 */
[C---:B--2---:R-:W-:Y:S02]  /*24ef0*/  HMMA.16816.F32 R4, R20.reuse, R4, R8 ;  /* 0x000000041404723c */ /* 0x044fe40000001808 */
[----:B------:R-:W-:Y:S06]  /*24f00*/  STL [R1+0x1340], R3 ;  /* 0x0013400301007387 */ /* 0x000fec0000100800 */
[----:B---3--:R-:W-:Y:S01]  /*24f10*/  HMMA.16816.F32 R12, R20, R12, R24 ;  /* 0x0000000c140c723c */ /* 0x008fe20000001818 */
[----:B------:R-:W-:-:S15]  /*24f20*/  LDSM.16.M88.4 R24, [R2+0x4000] ;  /* 0x004000000218783b */ /* 0x000fde0000000200 */
[----:B------:R-:W-:-:S03]  /*24f30*/  NOP ;  /* 0x0000000000007918 */ /* 0x000fc60000000000 */
[----:B------:R-:W-:Y:S02]  /*24f40*/  IMAD.MOV.U32 R28, RZ, RZ, R15 ;  /* 0x000000ffff1c7224 */ /* 0x000fe400078e000f */
[----:B------:R-:W-:Y:S01]  /*24f50*/  IMAD.MOV.U32 R19, RZ, RZ, R14 ;  /* 0x000000ffff137224 */ /* 0x000fe200078e000e */
[----:B------:R-:W-:Y:S04]  /*24f60*/  STL.64 [R1+0x190], R12 ;  /* 0x0001900c01007387 */ /* 0x000fe80000100a00 */
[----:B------:R-:W-:Y:S04]  /*24f70*/  STL [R1+0x1344], R28 ;  /* 0x0013441c01007387 */ /* 0x000fe80000100800 */
[----:B------:R-:W0:Y:S04]  /*24f80*/  LDSM.16.M88.4 R12, [R2+0xc00] ;  /* 0x000c0000020c783b */ /* 0x000e280000000200 */
[----:B------:R-:W-:Y:S04]  /*24f90*/  STL.64 [R1+0x1148], R18 ;  /* 0x0011481201007387 */ /* 0x000fe80000100a00 */
[----:B------:R1:W-:Y:S04]  /*24fa0*/  STL.64 [R1+0x1140], R16 ;  /* 0x0011401001007387 */ /* 0x0003e80000100a00 */
[----:B------:R-:W-:Y:S04]  /*24fb0*/  STL [R1+0x1354], R20 ;  /* 0x0013541401007387 */ /* 0x000fe80000100800 */
[----:B------:R-:W-:Y:S04]  /*24fc0*/  STL [R1+0x1350], R21 ;  /* 0x0013501501007387 */ /* 0x000fe80000100800 */
[----:B------:R-:W-:Y:S04]  /*24fd0*/  STL.64 [R1+0x180], R4 ;  /* 0x0001800401007387 */ /* 0x000fe80000100a00 */
[----:B------:R-:W-:Y:S04]  /*24fe0*/  STL.64 [R1+0x188], R6 ;  /* 0x0001880601007387 */ /* 0x000fe80000100a00 */
[----:B------:R-:W-:Y:S04]  /*24ff0*/  STL [R1+0x134c], R22 ;  /* 0x00134c1601007387 */ /* 0x000fe80000100800 */
[----:B------:R-:W-:Y:S04]  /*25000*/  STL [R1+0x1348], R23 ;  /* 0x0013481701007387 */ /* 0x000fe80000100800 */
[----:B-1----:R-:W2:Y:S04]  /*25010*/  LDL.LU.64 R16, [R1+0x490] ;  /* 0x0004900001107983 */ /* 0x002ea80000300a00 */
[----:B------:R-:W3:Y:S04]  /*25020*/  LDL.LU.64 R18, [R1+0x498] ;  /* 0x0004980001127983 */ /* 0x000ee80000300a00 */
[----:B---3--:R-:W-:Y:S04]  /*25030*/  STL.64 [R1+0x11f8], R18 ;  /* 0x0011f81201007387 */ /* 0x008fe80000100a00 */
[----:B--2---:R1:W-:Y:S04]  /*25040*/  STL.64 [R1+0x11f0], R16 ;  /* 0x0011f01001007387 */ /* 0x0043e80000100a00 */
[----:B-1----:R-:W2:Y:S04]  /*25050*/  LDL.LU.64 R16, [R1+0x4a0] ;  /* 0x0004a00001107983 */ /* 0x002ea80000300a00 */
[----:B------:R-:W3:Y:S04]  /*25060*/  LDL.LU.64 R18, [R1+0x4a8] ;  /* 0x0004a80001127983 */ /* 0x000ee80000300a00 */
[----:B---3--:R-:W-:Y:S04]  /*25070*/  STL.64 [R1+0x1208], R18 ;  /* 0x0012081201007387 */ /* 0x008fe80000100a00 */
[----:B--2---:R-:W-:Y:S04]  /*25080*/  STL.64 [R1+0x1200], R16 ;  /* 0x0012001001007387 */ /* 0x004fe80000100a00 */
[----:B------:R-:W2:Y:S04]  /*25090*/  LDL.LU.64 R8, [R1+0x480] ;  /* 0x0004800001087983 */ /* 0x000ea80000300a00 */
[----:B------:R-:W3:Y:S01]  /*250a0*/  LDL.LU.64 R10, [R1+0x488] ;  /* 0x00048800010a7983 */ /* 0x000ee20000300a00 */
[----:B0-----:R-:W-:-:S02]  /*250b0*/  IMAD.MOV.U32 R0, RZ, RZ, R13 ;  /* 0x000000ffff007224 */ /* 0x001fc400078e000d */
[----:B------:R-:W-:Y:S01]  /*250c0*/  IMAD.MOV.U32 R4, RZ, RZ, R12 ;  /* 0x000000ffff047224 */ /* 0x000fe200078e000c */
[----:B------:R-:W-:Y:S04]  /*250d0*/  LDSM.16.M88.4 R16, [R2+0x3c00] ;  /* 0x003c00000210783b */ /* 0x000fe80000000200 */
[----:B---3--:R-:W-:Y:S04]  /*250e0*/  STL.64 [R1+0x1218], R10 ;  /* 0x0012180a01007387 */ /* 0x008fe80000100a00 */
[----:B--2---:R0:W-:Y:S04]  /*250f0*/  STL.64 [R1+0x1210], R8 ;  /* 0x0012100801007387 */ /* 0x0041e80000100a00 */
[----:B0-----:R-:W2:Y:S04]  /*25100*/  LDL.LU.64 R8, [R1+0x4b0] ;  /* 0x0004b00001087983 */ /* 0x001ea80000300a00 */
[----:B------:R-:W3:Y:S04]  /*25110*/  LDL.LU.64 R10, [R1+0x4b8] ;  /* 0x0004b800010a7983 */ /* 0x000ee80000300a00 */
[----:B---3--:R-:W-:Y:S04]  /*25120*/  STL.64 [R1+0x1228], R10 ;  /* 0x0012280a01007387 */ /* 0x008fe80000100a00 */
[----:B--2---:R-:W-:Y:S04]  /*25130*/  STL.64 [R1+0x1220], R8 ;  /* 0x0012200801007387 */ /* 0x004fe80000100a00 */
[----:B------:R-:W0:Y:S04]  /*25140*/  LDSM.16.M88.4 R8, [R2+0x1000] ;  /* 0x001000000208783b */ /* 0x000e280000000200 */
[----:B------:R-:W-:Y:S04]  /*25150*/  STL.64 [R1+0x378], R14 ;  /* 0x0003780e01007387 */ /* 0x000fe80000100a00 */
[----:B------:R-:W-:Y:S04]  /*25160*/  STL [R1+0x135c], R0 ;  /* 0x00135c0001007387 */ /* 0x000fe80000100800 */
[----:B------:R-:W-:Y:S01]  /*25170*/  STL [R1+0x1358], R4 ;  /* 0x0013580401007387 */ /* 0x000fe20000100800 */
[----:B0-----:R-:W-:-:S03]  /*25180*/  IMAD.MOV.U32 R6, RZ, RZ, R8 ;  /* 0x000000ffff067224 */ /* 0x001fc600078e0008 */
[----:B------:R-:W-:Y:S01]  /*25190*/  STL.64 [R1+0x368], R10 ;  /* 0x0003680a01007387 */ /* 0x000fe20000100a00 */
[----:B------:R-:W-:-:S03]  /*251a0*/  IMAD.MOV.U32 R5, RZ, RZ, R9 ;  /* 0x000000ffff057224 */ /* 0x000fc600078e0009 */
[----:B------:R-:W0:Y:S04]  /*251b0*/  LDSM.16.M88.4 R8, [R2+0x1400] ;  /* 0x001400000208783b */ /* 0x000e280000000200 */
[----:B------:R-:W-:Y:S04]  /*251c0*/  STL [R1+0x1364], R5 ;  /* 0x0013640501007387 */ /* 0x000fe80000100800 */
[----:B------:R-:W-:Y:S01]  /*251d0*/  STL [R1+0x1360], R6 ;  /* 0x0013600601007387 */ /* 0x000fe20000100800 */
[----:B0-----:R-:W-:Y:S02]  /*251e0*/  IMAD.MOV.U32 R7, RZ, RZ, R9 ;  /* 0x000000ffff077224 */ /* 0x001fe400078e0009 */
[----:B------:R-:W-:Y:S01]  /*251f0*/  IMAD.MOV.U32 R29, RZ, RZ, R8 ;  /* 0x000000ffff1d7224 */ /* 0x000fe200078e0008 */
[----:B------:R-:W-:Y:S04]  /*25200*/  STL.64 [R1+0x358], R10 ;  /* 0x0003580a01007387 */ /* 0x000fe80000100a00 */
[----:B------:R-:W-:Y:S04]  /*25210*/  STL [R1+0x136c], R7 ;  /* 0x00136c0701007387 */ /* 0x000fe80000100800 */
[----:B------:R-:W0:Y:S04]  /*25220*/  LDSM.16.M88.4 R8, [R2+0x1800] ;  /* 0x001800000208783b */ /* 0x000e280000000200 */
[----:B------:R-:W1:Y:S04]  /*25230*/  LDSM.16.M88.4 R4, [R2+0x1c00] ;  /* 0x001c00000204783b */ /* 0x000e680000000200 */
[----:B------:R-:W-:Y:S04]  /*25240*/  STL [R1+0x1368], R29 ;  /* 0x0013681d01007387 */ /* 0x000fe80000100800 */
[----:B0-----:R-:W-:Y:S04]  /*25250*/  STL.64 [R1+0x348], R10 ;  /* 0x0003480a01007387 */ /* 0x001fe80000100a00 */
[----:B-1----:R-:W-:Y:S01]  /*25260*/  STL.64 [R1+0x338], R6 ;  /* 0x0003380601007387 */ /* 0x002fe20000100a00 */
[----:B------:R-:W-:-:S02]  /*25270*/  IMAD.MOV.U32 R13, RZ, RZ, R4 ;  /* 0x000000ffff0d7224 */ /* 0x000fc400078e0004 */
[----:B------:R-:W-:Y:S02]  /*25280*/  IMAD.MOV.U32 R12, RZ, RZ, R5 ;  /* 0x000000ffff0c7224 */ /* 0x000fe400078e0005 */
[----:B------:R-:W0:Y:S02]  /*25290*/  LDSM.16.M88.4 R4, [R2+0x2000] ;  /* 0x002000000204783b */ /* 0x000e240000000200 */
[----:B0-----:R-:W-:Y:S02]  /*252a0*/  IMAD.MOV.U32 R28, RZ, RZ, R4 ;  /* 0x000000ffff1c7224 */ /* 0x001fe400078e0004 */
[----:B------:R-:W-:Y:S01]  /*252b0*/  STL.64 [R1+0x328], R6 ;  /* 0x0003280601007387 */ /* 0x000fe20000100a00 */
[----:B------:R-:W-:-:S03]  /*252c0*/  IMAD.MOV.U32 R3, RZ, RZ, R5 ;  /* 0x000000ffff037224 */ /* 0x000fc600078e0005 */
[----:B------:R-:W0:Y:S02]  /*252d0*/  LDSM.16.M88.4 R4, [R2+0x2400] ;  /* 0x002400000204783b */ /* 0x000e240000000200 */
[----:B0-----:R-:W-:Y:S02]  /*252e0*/  IMAD.MOV.U32 R22, RZ, RZ, R4 ;  /* 0x000000ffff167224 */ /* 0x001fe400078e0004 */
[----:B------:R-:W-:Y:S01]  /*252f0*/  STL.64 [R1+0x318], R6 ;  /* 0x0003180601007387 */ /* 0x000fe20000100a00 */
[----:B------:R-:W-:-:S03]  /*25300*/  IMAD.MOV.U32 R23, RZ, RZ, R5 ;  /* 0x000000ffff177224 */ /* 0x000fc600078e0005 */
[----:B------:R-:W0:Y:S01]  /*25310*/  LDSM.16.M88.4 R4, [R2+0x2800] ;  /* 0x002800000204783b */ /* 0x000e220000000200 */
[----:B------:R-:W-:Y:S02]  /*25320*/  IMAD.MOV.U32 R15, RZ, RZ, R8 ;  /* 0x000000ffff0f7224 */ /* 0x000fe400078e0008 */
[----:B------:R-:W-:Y:S02]  /*25330*/  IMAD.MOV.U32 R14, RZ, RZ, R9 ;  /* 0x000000ffff0e7224 */ /* 0x000fe400078e0009 */
[----:B------:R-:W-:Y:S01]  /*25340*/  LDSM.16.M88.4 R8, [R2+0x3000] ;  /* 0x003000000208783b */ /* 0x000fe20000000200 */
[----:B0-----:R-:W-:-:S03]  /*25350*/  IMAD.MOV.U32 R20, RZ, RZ, R4 ;  /* 0x000000ffff147224 */ /* 0x001fc600078e0004 */
[----:B------:R-:W-:Y:S01]  /*25360*/  STL.64 [R1+0x308], R6 ;  /* 0x0003080601007387 */ /* 0x000fe20000100a00 */
[----:B------:R-:W-:-:S03]  /*25370*/  IMAD.MOV.U32 R21, RZ, RZ, R5 ;  /* 0x000000ffff157224 */ /* 0x000fc600078e0005 */
[----:B------:R-:W0:Y:S02]  /*25380*/  LDSM.16.M88.4 R4, [R2+0x2c00] ;  /* 0x002c00000204783b */ /* 0x000e240000000200 */
[----:B0-----:R-:W-:Y:S02]  /*25390*/  IMAD.MOV.U32 R0, RZ, RZ, R4 ;  /* 0x000000ffff007224 */ /* 0x001fe400078e0004 */
[----:B------:R0:W-:Y:S01]  /*253a0*/  STL.64 [R1+0x2f8], R6 ;  /* 0x0002f80601007387 */ /* 0x0001e20000100a00 */
[----:B------:R-:W-:Y:S02]  /*253b0*/  IMAD.MOV.U32 R4, RZ, RZ, R5 ;  /* 0x000000ffff047224 */ /* 0x000fe400078e0005 */
[----:B------:R-:W-:Y:S01]  /*253c0*/  IMAD.MOV.U32 R5, RZ, RZ, R8 ;  /* 0x000000ffff057224 */ /* 0x000fe200078e0008 */
[----:B------:R-:W-:Y:S01]  /*253d0*/  STL.64 [R1+0x2e8], R10 ;  /* 0x0002e80a01007387 */ /* 0x000fe20000100a00 */
[----:B0-----:R-:W-:-:S03]  /*253e0*/  IMAD.MOV.U32 R6, RZ, RZ, R9 ;  /* 0x000000ffff067224 */ /* 0x001fc600078e0009 */
[----:B------:R-:W0:Y:S04]  /*253f0*/  LDSM.16.M88.4 R8, [R2+0x3400] ;  /* 0x003400000208783b */ /* 0x000e280000000200 */
[----:B0-----:R-:W-:Y:S04]  /*25400*/  STL.64 [R1+0x2d8], R10 ;  /* 0x0002d80a01007387 */ /* 0x001fe80000100a00 */
[----:B------:R0:W-:Y:S04]  /*25410*/  STL.64 [R1+0x1330], R26 ;  /* 0x0013301a01007387 */ /* 0x0001e80000100a00 */
[----:B------:R1:W-:Y:S01]  /*25420*/  STL.64 [R1+0x1328], R24 ;  /* 0x0013281801007387 */ /* 0x0003e20000100a00 */
[----:B------:R-:W-:-:S02]  /*25430*/  IMAD.MOV.U32 R7, RZ, RZ, R8 ;  /* 0x000000ffff077224 */ /* 0x000fc400078e0008 */
[----:B------:R-:W-:Y:S02]  /*25440*/  IMAD.MOV.U32 R29, RZ, RZ, R9 ;  /* 0x000000ffff1d7224 */ /* 0x000fe400078e0009 */
[----:B------:R-:W-:Y:S01]  /*25450*/  LDSM.16.M88.4 R8, [R2+0x3800] ;  /* 0x003800000208783b */ /* 0x000fe20000000200 */
[----:B0-----:R-:W-:Y:S02]  /*25460*/  IMAD.MOV.U32 R26, RZ, RZ, R15 ;  /* 0x000000ffff1a7224 */ /* 0x001fe400078e000f */
[----:B------:R-:W-:Y:S02]  /*25470*/  IMAD.MOV.U32 R27, RZ, RZ, R14 ;  /* 0x000000ffff1b7224 */ /* 0x000fe400078e000e */
[----:B-1----:R-:W-:Y:S02]  /*25480*/  IMAD.MOV.U32 R24, RZ, RZ, R13 ;  /* 0x000000ffff187224 */ /* 0x002fe400078e000d */
[----:B------:R-:W-:Y:S02]  /*25490*/  IMAD.MOV.U32 R25, RZ, RZ, R12 ;  /* 0x000000ffff197224 */ /* 0x000fe400078e000c */
[----:B------:R-:W0:Y:S04]  /*254a0*/  LDSM.16.M88.4 R12, [R2+0x4400] ;  /* 0x00440000020c783b */ /* 0x000e280000000200 */
[----:B0-----:R-:W-:Y:S04]  /*254b0*/  STL.64 [R1+0x1318], R14 ;  /* 0x0013180e01007387 */ /* 0x001fe80000100a00 */
[----:B------:R-:W-:Y:S04]  /*254c0*/  STL.64 [R1+0x1310], R12 ;  /* 0x0013100c01007387 */ /* 0x000fe80000100a00 */
[----:B------:R-:W-:Y:S04]  /*254d0*/  STL.64 [R1+0x2c8], R10 ;  /* 0x0002c80a01007387 */ /* 0x000fe80000100a00 */
[----:B------:R0:W-:Y:S02]  /*254e0*/  STL.64 [R1+0x1238], R8 ;  /* 0x0012380801007387 */ /* 0x0001e40000100a00 */
[----:B0-----:R-:W-:-:S02]  /*254f0*/  IMAD.MOV.U32 R8, RZ, RZ, R7 ;  /* 0x000000ffff087224 */ /* 0x001fc400078e0007 */
[----:B------:R-:W-:Y:S01]  /*25500*/  IMAD.MOV.U32 R9, RZ, RZ, R29 ;  /* 0x000000ffff097224 */ /* 0x000fe200078e001d */
[----:B------:R-:W2:Y:S04]  /*25510*/  LDL.LU R7, [R1+0x136c] ;  /* 0x00136c0001077983 */ /* 0x000ea80000300800 */
[----:B------:R-:W3:Y:S04]  /*25520*/  LDL.LU R29, [R1+0x1368] ;  /* 0x00136800011d7983 */ /* 0x000ee80000300800 */
[----:B------:R0:W-:Y:S02]  /*25530*/  STL.64 [R1+0x1250], R8 ;  /* 0x0012500801007387 */ /* 0x0001e40000100a00 */
[----:B0-----:R-:W-:-:S02]  /*25540*/  IMAD.MOV.U32 R8, RZ, RZ, R5 ;  /* 0x000000ffff087224 */ /* 0x001fc400078e0005 */
[----:B------:R-:W-:Y:S01]  /*25550*/  IMAD.MOV.U32 R9, RZ, RZ, R6 ;  /* 0x000000ffff097224 */ /* 0x000fe200078e0006 */
[----:B------:R-:W4:Y:S04]  /*25560*/  LDL.LU R5, [R1+0x1364] ;  /* 0x0013640001057983 */ /* 0x000f280000300800 */
[----:B------:R-:W3:Y:S04]  /*25570*/  LDL.LU R6, [R1+0x1360] ;  /* 0x0013600001067983 */ /* 0x000ee80000300800 */
[----:B------:R0:W-:Y:S02]  /*25580*/  STL.64 [R1+0x1268], R8 ;  /* 0x0012680801007387 */ /* 0x0001e40000100a00 */
[----:B0-----:R-:W-:-:S02]  /*25590*/  IMAD.MOV.U32 R8, RZ, RZ, R0 ;  /* 0x000000ffff087224 */ /* 0x001fc400078e0000 */
[----:B------:R-:W-:Y:S01]  /*255a0*/  IMAD.MOV.U32 R9, RZ, RZ, R4 ;  /* 0x000000ffff097224 */ /* 0x000fe200078e0004 */
[----:B------:R-:W3:Y:S04]  /*255b0*/  LDL.LU R0, [R1+0x135c] ;  /* 0x00135c0001007983 */ /* 0x000ee80000300800 */
        /* <DEDUP_REMOVED lines=18> */
[----:B------:R-:W-:-:S05]  /*256e0*/  IMAD.MOV.U32 R9, RZ, RZ, R25 ;  /* 0x000000ffff097224 */ /* 0x000fca00078e0019 */
[----:B------:R0:W-:Y:S02]  /*256f0*/  STL.64 [R1+0x12e0], R8 ;  /* 0x0012e00801007387 */ /* 0x0001e40000100a00 */
[----:B0-----:R-:W-:Y:S02]  /*25700*/  IMAD.MOV.U32 R8, RZ, RZ, R26 ;  /* 0x000000ffff087224 */ /* 0x001fe400078e001a */
[----:B------:R-:W-:-:S05]  /*25710*/  IMAD.MOV.U32 R9, RZ, RZ, R27 ;  /* 0x000000ffff097224 */ /* 0x000fca00078e001b */
[----:B------:R2:W-:Y:S02]  /*25720*/  STL.64 [R1+0x12f8], R8 ;  /* 0x0012f80801007387 */ /* 0x0005e40000100a00 */
[----:B--2---:R-:W-:Y:S02]  /*25730*/  IMAD.MOV.U32 R9, RZ, RZ, R7 ;  /* 0x000000ffff097224 */ /* 0x004fe400078e0007 */
[----:B----4-:R-:W-:Y:S02]  /*25740*/  IMAD.MOV.U32 R13, RZ, RZ, R5 ;  /* 0x000000ffff0d7224 */ /* 0x010fe400078e0005 */
[----:B---3--:R-:W-:Y:S02]  /*25750*/  IMAD.MOV.U32 R12, RZ, RZ, R6 ;  /* 0x000000ffff0c7224 */ /* 0x008fe400078e0006 */
[----:B------:R-:W-:Y:S02]  /*25760*/  IMAD.MOV.U32 R24, RZ, RZ, R4 ;  /* 0x000000ffff187224 */ /* 0x000fe400078e0004 */
[----:B------:R-:W0:Y:S01]  /*25770*/  LDSM.16.M88.4 R4, [R2+0x4800] ;  /* 0x004800000204783b */ /* 0x000e220000000200 */
[----:B------:R-:W-:-:S05]  /*25780*/  IMAD.MOV.U32 R8, RZ, RZ, R29 ;  /* 0x000000ffff087224 */ /* 0x000fca00078e001d */
[----:B------:R-:W-:Y:S04]  /*25790*/  STL.64 [R1+0x1320], R8 ;  /* 0x0013200801007387 */ /* 0x000fe80000100a00 */
[----:B------:R1:W-:Y:S04]  /*257a0*/  STL.64 [R1+0x1338], R12 ;  /* 0x0013380c01007387 */ /* 0x0003e80000100a00 */
[----:B-1----:R-:W2:Y:S04]  /*257b0*/  LDL.LU.64 R12, [R1+0x570] ;  /* 0x00057000010c7983 */ /* 0x002ea80000300a00 */
[----:B------:R-:W2:Y:S04]  /*257c0*/  LDL.LU.64 R14, [R1+0x578] ;  /* 0x00057800010e7983 */ /* 0x000ea80000300a00 */
[----:B------:R-:W3:Y:S04]  /*257d0*/  LDL.LU.64 R8, [R1+0x560] ;  /* 0x0005600001087983 */ /* 0x000ee80000300a00 */
[----:B------:R-:W3:Y:S04]  /*257e0*/  LDL.LU.64 R10, [R1+0x568] ;  /* 0x00056800010a7983 */ /* 0x000ee80000300a00 */
[----:B0-----:R-:W-:Y:S04]  /*257f0*/  STL.64 [R1+0x1308], R6 ;  /* 0x0013080601007387 */ /* 0x001fe80000100a00 */
[----:B------:R0:W-:Y:S04]  /*25800*/  STL.64 [R1+0x1300], R4 ;  /* 0x0013000401007387 */ /* 0x0001e80000100a00 */
[----:B0-----:R-:W4:Y:S04]  /*25810*/  LDL.LU.64 R4, [R1+0x550] ;  /* 0x0005500001047983 */ /* 0x001f280000300a00 */
[----:B------:R-:W4:Y:S04]  /*25820*/  LDL.LU.64 R6, [R1+0x558] ;  /* 0x0005580001067983 */ /* 0x000f280000300a00 */
[----:B------:R-:W-:Y:S04]  /*25830*/  STL.64 [R1+0x2b8], R18 ;  /* 0x0002b81201007387 */ /* 0x000fe80000100a00 */
[----:B------:R0:W-:Y:S04]  /*25840*/  STL.64 [R1+0x1230], R16 ;  /* 0x0012301001007387 */ /* 0x0001e80000100a00 */
[----:B0-----:R-:W2:Y:S04]  /*25850*/  LDL.LU.64 R16, [R1+0x4c0] ;  /* 0x0004c00001107983 */ /* 0x001ea80000300a00 */
[----:B------:R-:W2:Y:S04]  /*25860*/  LDL.LU.64 R18, [R1+0x4c8] ;  /* 0x0004c80001127983 */ /* 0x000ea80000300a00 */
[----:B--2---:R-:W-:Y:S04]  /*25870*/  STL.64 [R1+0x1248], R18 ;  /* 0x0012481201007387 */ /* 0x004fe80000100a00 */
        /* <DEDUP_REMOVED lines=22> */
[----:B------:R-:W2:Y:S01]  /*259e0*/  LDL.LU.64 R18, [R1+0x528] ;  /* 0x0005280001127983 */ /* 0x000ea20000300a00 */
[----:B------:R-:W-:-:S07]  /*259f0*/  IMAD.MOV.U32 R25, RZ, RZ, R0 ;  /* 0x000000ffff197224 */ /* 0x000fce00078e0000 */
[C---:B------:R-:W-:Y:S01]  /*25a00*/  HMMA.16816.F32 R24, R20.reuse, R24, R12 ;  /* 0x000000181418723c */ /* 0x040fe2000000180c */
        /* <DEDUP_REMOVED lines=8> */
[----:B------:R-:W3:Y:S04]  /*25a90*/  LDL.LU.64 R12, [R1+0x1338] ;  /* 0x00133800010c7983 */ /* 0x000ee80000300a00 */
[----:B------:R-:W-:Y:S04]  /*25aa0*/  STL.64 [R1+0x170], R24 ;  /* 0x0001701801007387 */ /* 0x000fe80000100a00 */
[----:B------:R0:W-:Y:S04]  /*25ab0*/  STL.64 [R1+0x178], R26 ;  /* 0x0001781a01007387 */ /* 0x0001e80000100a00 */
[----:B0-----:R-:W2:Y:S04]  /*25ac0*/  LDL.LU.64 R26, [R1+0x1330] ;  /* 0x00133000011a7983 */ /* 0x001ea80000300a00 */
[----:B------:R-:W4:Y:S01]  /*25ad0*/  LDL.LU.64 R24, [R1+0x1328] ;  /* 0x0013280001187983 */ /* 0x000f220000300a00 */
[----:B---3--:R-:W-:Y:S03]  /*25ae0*/  HMMA.16816.F32 R12, R20, R12, R8 ;  /* 0x0000000c140c723c */ /* 0x008fe60000001808 */
[----:B--2---:R-:W-:Y:S04]  /*25af0*/  STL.64 [R1+0x2a8], R26 ;  /* 0x0002a81a01007387 */ /* 0x004fe80000100a00 */
[----:B------:R-:W4:-:S12]  /*25b00*/  LDL.LU.64 R8, [R1+0x1320] ;  /* 0x0013200001087983 */ /* 0x000f180000300a00 */
[----:B------:R-:W-:Y:S04]  /*25b10*/  STL.64 [R1+0x160], R12 ;  /* 0x0001600c01007387 */ /* 0x000fe80000100a00 */
[----:B------:R0:W-:Y:S04]  /*25b20*/  STL.64 [R1+0x168], R14 ;  /* 0x0001680e01007387 */ /* 0x0001e80000100a00 */
[----:B0-----:R-:W2:Y:S04]  /*25b30*/  LDL.LU.64 R14, [R1+0x1318] ;  /* 0x00131800010e7983 */ /* 0x001ea80000300a00 */
[----:B------:R-:W3:Y:S01]  /*25b40*/  LDL.LU.64 R12, [R1+0x1310] ;  /* 0x00131000010c7983 */ /* 0x000ee20000300a00 */
[C---:B----4-:R-:W-:Y:S03]  /*25b50*/  HMMA.16816.F32 R8, R20.reuse, R8, R4 ;  /* 0x000000081408723c */ /* 0x050fe60000001804 */
[----:B--2---:R-:W-:Y:S04]  /*25b60*/  STL.64 [R1+0x298], R14 ;  /* 0x0002980e01007387 */ /* 0x004fe80000100a00 */
[----:B------:R-:W2:Y:S04]  /*25b70*/  LDL.LU.64 R6, [R1+0x1308] ;  /* 0x0013080001067983 */ /* 0x000ea80000300a00 */
[----:B------:R-:W4:Y:S08]  /*25b80*/  LDL.LU.64 R4, [R1+0x1300] ;  /* 0x0013000001047983 */ /* 0x000f300000300a00 */
[----:B------:R0:W-:Y:S04]  /*25b90*/  STL.64 [R1+0x150], R8 ;  /* 0x0001500801007387 */ /* 0x0001e80000100a00 */
[----:B------:R1:W-:Y:S04]  /*25ba0*/  STL.64 [R1+0x158], R10 ;  /* 0x0001580a01007387 */ /* 0x0003e80000100a00 */
[----:B0-----:R-:W1:Y:S02]  /*25bb0*/  LDL.LU.64 R8, [R1+0x12f8] ;  /* 0x0012f80001087983 */ /* 0x001e640000300a00 */
[C---:B-1----:R-:W-:Y:S02]  /*25bc0*/  HMMA.16816.F32 R8, R20.reuse, R8, R16 ;  /* 0x000000081408723c */ /* 0x042fe40000001810 */
[----:B--2---:R-:W-:Y:S04]  /*25bd0*/  STL.64 [R1+0x288], R6 ;  /* 0x0002880601007387 */ /* 0x004fe80000100a00 */
[----:B------:R-:W2:Y:S04]  /*25be0*/  LDL.LU.64 R18, [R1+0x12f0] ;  /* 0x0012f00001127983 */ /* 0x000ea80000300a00 */
[----:B------:R-:W2:Y:S09]  /*25bf0*/  LDL.LU.64 R16, [R1+0x12e8] ;  /* 0x0012e80001107983 */ /* 0x000eb20000300a00 */
[----:B------:R0:W-:Y:S04]  /*25c00*/  STL.64 [R1+0x140], R8 ;  /* 0x0001400801007387 */ /* 0x0001e80000100a00 */
[----:B------:R2:W-:Y:S04]  /*25c10*/  STL.64 [R1+0x148], R10 ;  /* 0x0001480a01007387 */ /* 0x0005e80000100a00 */
[----:B0-----:R-:W2:Y:S02]  /*25c20*/  LDL.LU.64 R8, [R1+0x12e0] ;  /* 0x0012e00001087983 */ /* 0x001ea40000300a00 */
[----:B--2---:R-:W-:Y:S02]  /*25c30*/  HMMA.16816.F32 R8, R20, R8, R16 ;  /* 0x000000081408723c */ /* 0x004fe40000001810 */
[----:B------:R-:W2:Y:S04]  /*25c40*/  LDL.LU.64 R18, [R1+0x12d8] ;  /* 0x0012d80001127983 */ /* 0x000ea80000300a00 */
[----:B------:R-:W2:-:S13]  /*25c50*/  LDL.LU.64 R16, [R1+0x12d0] ;  /* 0x0012d00001107983 */ /* 0x000e9a0000300a00 */
        /* <DEDUP_REMOVED lines=40> */
[----:B------:R-:W2:-:S15]  /*25ee0*/  LDL.LU.64 R16, [R1+0x1230] ;  /* 0x0012300001107983 */ /* 0x000e9e0000300a00 */
[----:B------:R-:W-:Y:S02]  /*25ef0*/  NOP ;  /* 0x0000000000007918 */ /* 0x000fe40000000000 */
[----:B------:R-:W-:Y:S04]  /*25f00*/  STL.64 [R1+0xc0], R8 ;  /* 0x0000c00801007387 */ /* 0x000fe80000100a00 */
[----:B------:R0:W-:Y:S04]  /*25f10*/  STL.64 [R1+0xc8], R10 ;  /* 0x0000c80a01007387 */ /* 0x0001e80000100a00 */
[----:B0-----:R-:W2:Y:S04]  /*25f20*/  LDL.LU.64 R10, [R1+0x1228] ;  /* 0x00122800010a7983 */ /* 0x001ea80000300a00 */
[----:B------:R-:W2:Y:S02]  /*25f30*/  LDL.LU.64 R8, [R1+0x1220] ;  /* 0x0012200001087983 */ /* 0x000ea40000300a00 */
[----:B--2---:R-:W-:Y:S02]  /*25f40*/  HMMA.16816.F32 R16, R20, R16, R8 ;  /* 0x000000101410723c */ /* 0x004fe40000001808 */
[----:B------:R-:W4:Y:S04]  /*25f50*/  LDL.LU.64 R10, [R1+0x1218] ;  /* 0x00121800010a7983 */ /* 0x000f280000300a00 */
[----:B------:R-:W4:-:S13]  /*25f60*/  LDL.LU.64 R8, [R1+0x1210] ;  /* 0x0012100001087983 */ /* 0x000f1a0000300a00 */
[----:B------:R-:W-:Y:S04]  /*25f70*/  STL.64 [R1+0xb0], R16 ;  /* 0x0000b01001007387 */ /* 0x000fe80000100a00 */
[----:B------:R0:W-:Y:S04]  /*25f80*/  STL.64 [R1+0xb8], R18 ;  /* 0x0000b81201007387 */ /* 0x0001e80000100a00 */
[----:B0-----:R-:W2:Y:S04]  /*25f90*/  LDL.LU.64 R18, [R1+0x1208] ;  /* 0x0012080001127983 */ /* 0x001ea80000300a00 */
[----:B------:R-:W2:Y:S02]  /*25fa0*/  LDL.LU.64 R16, [R1+0x1200] ;  /* 0x0012000001107983 */ /* 0x000ea40000300a00 */
[----:B--2---:R-:W-:Y:S02]  /*25fb0*/  HMMA.16816.F32 R24, R20, R24, R16 ;  /* 0x000000181418723c */ /* 0x004fe40000001810 */
[----:B------:R-:W3:Y:S04]  /*25fc0*/  LDL.LU.64 R18, [R1+0x11f8] ;  /* 0x0011f80001127983 */ /* 0x000ee80000300a00 */
[----:B------:R-:W3:-:S13]  /*25fd0*/  LDL.LU.64 R16, [R1+0x11f0] ;  /* 0x0011f00001107983 */ /* 0x000eda0000300a00 */
[----:B------:R-:W-:Y:S04]  /*25fe0*/  STL.64 [R1+0xa0], R24 ;  /* 0x0000a01801007387 */ /* 0x000fe80000100a00 */
[----:B------:R-:W-:Y:S01]  /*25ff0*/  STL.64 [R1+0xa8], R26 ;  /* 0x0000a81a01007387 */ /* 0x000fe20000100a00 */
[C---:B----4-:R-:W-:Y:S03]  /*26000*/  HMMA.16816.F32 R4, R20.reuse, R4, R8 ;  /* 0x000000041404723c */ /* 0x050fe60000001808 */
[----:B------:R-:W-:Y:S05]  /*26010*/  LDSM.16.M88.4 R24, [R2+0x6000] ;  /* 0x006000000218783b */ /* 0x000fea0000000200 */
[----:B---3--:R-:W-:Y:S01]  /*26020*/  HMMA.16816.F32 R12, R20, R12, R16 ;  /* 0x0000000c140c723c */ /* 0x008fe20000001810 */
[----:B------:R-:W2:-:S15]  /*26030*/  LDL.LU.64 R16, [R1+0x410] ;  /* 0x0004100001107983 */ /* 0x000e9e0000300a00 */
[----:B------:R-:W-:-:S03]  /*26040*/  NOP ;  /* 0x0000000000007918 */ /* 0x000fc60000000000 */
[----:B------:R-:W-:Y:S04]  /*26050*/  STL.64 [R1+0x90], R12 ;  /* 0x0000900c01007387 */ /* 0x000fe80000100a00 */
[----:B------:R-:W-:Y:S04]  /*26060*/  STL.64 [R1+0x98], R14 ;  /* 0x0000980e01007387 */ /* 0x000fe80000100a00 */
[----:B------:R-:W3:Y:S04]  /*26070*/  LDL.LU.64 R18, [R1+0x418] ;  /* 0x0004180001127983 */ /* 0x000ee80000300a00 */
[----:B------:R-:W-:Y:S04]  /*26080*/  STL.64 [R1+0x80], R4 ;  /* 0x0000800401007387 */ /* 0x000fe80000100a00 */
[----:B------:R-:W-:Y:S04]  /*26090*/  STL.64 [R1+0x88], R6 ;  /* 0x0000880601007387 */ /* 0x000fe80000100a00 */
[----:B------:R-:W0:Y:S04]  /*260a0*/  LDSM.16.M88.4 R4, [R2+0x4c00] ;  /* 0x004c00000204783b */ /* 0x000e280000000200 */
        /* <DEDUP_REMOVED lines=8> */
[----:B0-----:R-:W-:-:S03]  /*26130*/  IMAD.MOV.U32 R12, RZ, RZ, R4 ;  /* 0x000000ffff0c7224 */ /* 0x001fc600078e0004 */
        /* <DEDUP_REMOVED lines=8> */
[----:B------:R1:W-:Y:S02]  /*261c0*/  STL.64 [R1+0x278], R6 ;  /* 0x0002780601007387 */ /* 0x0003e40000100a00 */
[----:B-1----:R-:W-:-:S02]  /*261d0*/  IMAD.MOV.U32 R7, RZ, RZ, R5 ;  /* 0x000000ffff077224 */ /* 0x002fc400078e0005 */
[----:B0-----:R-:W-:Y:S01]  /*261e0*/  IMAD.MOV.U32 R6, RZ, RZ, R8 ;  /* 0x000000ffff067224 */ /* 0x001fe200078e0008 */
[----:B------:R-:W-:Y:S01]  /*261f0*/  STL.64 [R1+0x268], R10 ;  /* 0x0002680a01007387 */ /* 0x000fe20000100a00 */
[----:B------:R-:W-:-:S03]  /*26200*/  IMAD.MOV.U32 R5, RZ, RZ, R9 ;  /* 0x000000ffff057224 */ /* 0x000fc600078e0009 */
[----:B------:R-:W0:Y:S04]  /*26210*/  LDSM.16.M88.4 R8, [R2+0x5400] ;  /* 0x005400000208783b */ /* 0x000e280000000200 */
[----:B0-----:R-:W-:Y:S04]  /*26220*/  STL.64 [R1+0x258], R10 ;  /* 0x0002580a01007387 */ /* 0x001fe80000100a00 */
[----:B------:R-:W-:Y:S04]  /*26230*/  STL.64 [R1+0x11e0], R26 ;  /* 0x0011e01a01007387 */ /* 0x000fe80000100a00 */
[----:B------:R0:W-:Y:S02]  /*26240*/  STL.64 [R1+0x11d8], R24 ;  /* 0x0011d81801007387 */ /* 0x0001e40000100a00 */
[----:B0-----:R-:W-:-:S02]  /*26250*/  IMAD.MOV.U32 R24, RZ, RZ, R12 ;  /* 0x000000ffff187224 */ /* 0x001fc400078e000c */
[----:B------:R-:W0:Y:S04]  /*26260*/  LDSM.16.M88.4 R12, [R2+0x6400] ;  /* 0x00640000020c783b */ /* 0x000e280000000200 */
[----:B0-----:R-:W-:Y:S04]  /*26270*/  STL.64 [R1+0x11c8], R14 ;  /* 0x0011c80e01007387 */ /* 0x001fe80000100a00 */
[----:B------:R0:W-:Y:S02]  /*26280*/  STL.64 [R1+0x11c0], R12 ;  /* 0x0011c00c01007387 */ /* 0x0001e40000100a00 */
[----:B0-----:R-:W-:-:S02]  /*26290*/  IMAD.MOV.U32 R12, RZ, RZ, R6 ;  /* 0x000000ffff0c7224 */ /* 0x001fc400078e0006 */
[----:B------:R-:W-:-:S05]  /*262a0*/  IMAD.MOV.U32 R13, RZ, RZ, R5 ;  /* 0x000000ffff0d7224 */ /* 0x000fca00078e0005 */
[----:B------:R0:W-:Y:S04]  /*262b0*/  STL.64 [R1+0x11e8], R12 ;  /* 0x0011e80c01007387 */ /* 0x0001e80000100a00 */
[----:B0-----:R-:W2:Y:S04]  /*262c0*/  LDL.LU.64 R12, [R1+0x470] ;  /* 0x00047000010c7983 */ /* 0x001ea80000300a00 */
[----:B------:R-:W2:Y:S01]  /*262d0*/  LDL.LU.64 R14, [R1+0x478] ;  /* 0x00047800010e7983 */ /* 0x000ea20000300a00 */
[----:B------:R-:W-:Y:S02]  /*262e0*/  IMAD.MOV.U32 R4, RZ, RZ, R8 ;  /* 0x000000ffff047224 */ /* 0x000fe400078e0008 */
[----:B------:R-:W-:-:S02]  /*262f0*/  IMAD.MOV.U32 R0, RZ, RZ, R9 ;  /* 0x000000ffff007224 */ /* 0x000fc400078e0009 */
[----:B------:R-:W0:Y:S01]  /*26300*/  LDSM.16.M88.4 R8, [R2+0x5800] ;  /* 0x005800000208783b */ /* 0x000e220000000200 */
[----:B------:R-:W-:-:S03]  /*26310*/  IMAD.MOV.U32 R25, RZ, RZ, R7 ;  /* 0x000000ffff197224 */ /* 0x000fc600078e0007 */
[----:B0-----:R-:W-:Y:S04]  /*26320*/  STL.64 [R1+0x248], R10 ;  /* 0x0002480a01007387 */ /* 0x001fe80000100a00 */
[----:B------:R0:W-:Y:S02]  /*26330*/  STL.64 [R1+0x11a8], R8 ;  /* 0x0011a80801007387 */ /* 0x0001e40000100a00 */
[----:B0-----:R-:W-:Y:S02]  /*26340*/  IMAD.MOV.U32 R8, RZ, RZ, R4 ;  /* 0x000000ffff087224 */ /* 0x001fe400078e0004 */
[----:B------:R-:W0:Y:S01]  /*26350*/  LDSM.16.M88.4 R4, [R2+0x6800] ;  /* 0x006800000204783b */ /* 0x000e220000000200 */
[----:B------:R-:W-:-:S05]  /*26360*/  IMAD.MOV.U32 R9, RZ, RZ, R0 ;  /* 0x000000ffff097224 */ /* 0x000fca00078e0000 */
[----:B------:R1:W-:Y:S04]  /*26370*/  STL.64 [R1+0x11d0], R8 ;  /* 0x0011d00801007387 */ /* 0x0003e80000100a00 */
[----:B-1----:R-:W3:Y:S04]  /*26380*/  LDL.LU.64 R8, [R1+0x460] ;  /* 0x0004600001087983 */ /* 0x002ee80000300a00 */
[----:B------:R-:W3:Y:S04]  /*26390*/  LDL.LU.64 R10, [R1+0x468] ;  /* 0x00046800010a7983 */ /* 0x000ee80000300a00 */
[----:B0-----:R-:W-:Y:S04]  /*263a0*/  STL.64 [R1+0x11b8], R6 ;  /* 0x0011b80601007387 */ /* 0x001fe80000100a00 */
[----:B------:R0:W-:Y:S04]  /*263b0*/  STL.64 [R1+0x11b0], R4 ;  /* 0x0011b00401007387 */ /* 0x0001e80000100a00 */
[----:B0-----:R-:W4:Y:S04]  /*263c0*/  LDL.LU.64 R4, [R1+0x450] ;  /* 0x0004500001047983 */ /* 0x001f280000300a00 */
[----:B------:R-:W4:Y:S04]  /*263d0*/  LDL.LU.64 R6, [R1+0x458] ;  /* 0x0004580001067983 */ /* 0x000f280000300a00 */
[----:B------:R-:W-:Y:S04]  /*263e0*/  STL.64 [R1+0x238], R18 ;  /* 0x0002381201007387 */ /* 0x000fe80000100a00 */
[----:B------:R0:W-:Y:S04]  /*263f0*/  STL.64 [R1+0x11a0], R16 ;  /* 0x0011a01001007387 */ /* 0x0001e80000100a00 */
[----:B0-----:R-:W3:Y:S04]  /*26400*/  LDL.LU.64 R16, [R1+0x440] ;  /* 0x0004400001107983 */ /* 0x001ee80000300a00 */
[----:B------:R-:W3:Y:S01]  /*26410*/  LDL.LU.64 R18, [R1+0x448] ;  /* 0x0004480001127983 */ /* 0x000ee20000300a00 */
[----:B--2---:R-:W-:Y:S03]  /*26420*/  HMMA.16816.F32 R24, R20, R24, R12 ;  /* 0x000000181418723c */ /* 0x004fe6000000180c */
[----:B------:R-:W3:-:S15]  /*26430*/  LDL.LU.64 R12, [R1+0x11e8] ;  /* 0x0011e800010c7983 */ /* 0x000ede0000300a00 */
[----:B------:R-:W-:Y:S01]  /*26440*/  NOP ;  /* 0x0000000000007918 */ /* 0x000fe20000000000 */
        /* <DEDUP_REMOVED lines=18> */
[----:B-1----:R-:W-:Y:S02]  /*26570*/  HMMA.16816.F32 R8, R20, R8, R16 ;  /* 0x000000081408723c */ /* 0x002fe40000001810 */
[----:B--2---:R-:W-:Y:S04]  /*26580*/  STL.64 [R1+0x208], R6 ;  /* 0x0002080601007387 */ /* 0x004fe80000100a00 */
[----:B------:R-:W2:-:S13]  /*26590*/  LDL.LU.64 R16, [R1+0x11a0] ;  /* 0x0011a00001107983 */ /* 0x000e9a0000300a00 */
        /* <DEDUP_REMOVED lines=11> */
[C---:B--2---:R-:W-:Y:S02]  /*26650*/  HMMA.16816.F32 R24, R20.reuse, R24, R16 ;  /* 0x000000181418723c */ /* 0x044fe40000001810 */
[----:B------:R-:W3:Y:S04]  /*26660*/  LDL.LU.64 R18, [R1+0x1168] ;  /* 0x0011680001127983 */ /* 0x000ee80000300a00 */
[----:B------:R-:W3:Y:S02]  /*26670*/  LDL.LU.64 R16, [R1+0x1160] ;  /* 0x0011600001107983 */ /* 0x000ee40000300a00 */
[----:B---3--:R-:W-:-:S15]  /*26680*/  HMMA.16816.F32 R12, R20, R12, R16 ;  /* 0x0000000c140c723c */ /* 0x008fde0000001810 */
[----:B------:R-:W-:-:S04]  /*26690*/  NOP ;  /* 0x0000000000007918 */ /* 0x000fc80000000000 */
[----:B------:R-:W-:Y:S01]  /*266a0*/  IMAD.MOV.U32 R29, RZ, RZ, R15 ;  /* 0x000000ffff1d7224 */ /* 0x000fe200078e000f */
[----:B------:R-:W-:Y:S04]  /*266b0*/  STL.64 [R1+0x10], R12 ;  /* 0x0000100c01007387 */ /* 0x000fe80000100a00 */
[----:B------:R-:W-:Y:S04]  /*266c0*/  STL.64 [R1+0x20], R24 ;  /* 0x0000201801007387 */ /* 0x000fe80000100a00 */
[----:B------:R-:W-:Y:S04]  /*266d0*/  STL.64 [R1+0x28], R26 ;  /* 0x0000281a01007387 */ /* 0x000fe80000100a00 */
[----:B------:R-:W-:Y:S04]  /*266e0*/  STL [R1+0x18], R14 ;  /* 0x0000180e01007387 */ /* 0x000fe80000100800 */
[----:B------:R-:W-:Y:S04]  /*266f0*/  STL [R1+0x1118], R29 ;  /* 0x0011181d01007387 */ /* 0x000fe80000100800 */
[----:B------:R-:W2:Y:S04]  /*26700*/  LDL.LU.64 R16, [R1+0x3e0] ;  /* 0x0003e00001107983 */ /* 0x000ea80000300a00 */
[----:B------:R-:W3:Y:S01]  /*26710*/  LDL.LU.64 R18, [R1+0x3e8] ;  /* 0x0003e80001127983 */ /* 0x000ee20000300a00 */
[----:B----4-:R-:W-:Y:S03]  /*26720*/  HMMA.16816.F32 R4, R20, R4, R8 ;  /* 0x000000041404723c */ /* 0x010fe60000001808 */
[----:B------:R-:W0:Y:S04]  /*26730*/  LDSM.16.M88.4 R24, [R2+0x6c00] ;  /* 0x006c00000218783b */ /* 0x000e280000000200 */
[----:B------:R-:W-:Y:S04]  /*26740*/  LDSM.16.M88.4 R8, [R2+0x7400] ;  /* 0x007400000208783b */ /* 0x000fe80000000200 */
[----:B------:R-:W-:Y:S08]  /*26750*/  LDSM.16.M88.4 R12, [R2+0x7800] ;  /* 0x00780000020c783b */ /* 0x000ff00000000200 */
[----:B------:R-:W-:Y:S04]  /*26760*/  STL.64 [R1], R4 ;  /* 0x0000000401007387 */ /* 0x000fe80000100a00 */
[----:B------:R-:W-:Y:S04]  /*26770*/  STL.64 [R1+0x8], R6 ;  /* 0x0000080601007387 */ /* 0x000fe80000100a00 */
[----:B------:R-:W1:Y:S04]  /*26780*/  LDSM.16.M88.4 R4, [R2+0x7000] ;  /* 0x007000000204783b */ /* 0x000e680000000200 */
[----:B---3--:R-:W-:Y:S04]  /*26790*/  STL.64 [R1+0x1158], R18 ;  /* 0x0011581201007387 */ /* 0x008fe80000100a00 */
[----:B--2---:R2:W-:Y:S04]  /*267a0*/  STL.64 [R1+0x1150], R16 ;  /* 0x0011501001007387 */ /* 0x0045e80000100a00 */
[----:B--2---:R-:W2:Y:S04]  /*267b0*/  LDL.LU.64 R16, [R1+0x3f0] ;  /* 0x0003f00001107983 */ /* 0x004ea80000300a00 */
[----:B------:R-:W2:Y:S01]  /*267c0*/  LDL.LU.64 R18, [R1+0x3f8] ;  /* 0x0003f80001127983 */ /* 0x000ea20000300a00 */
[----:B0-----:R-:W-:-:S03]  /*267d0*/  IMAD.MOV.U32 R29, RZ, RZ, R27 ;  /* 0x000000ffff1d7224 */ /* 0x001fc600078e001b */
[----:B------:R2:W-:Y:S04]  /*267e0*/  STL [R1+0x1f8], R26 ;  /* 0x0001f81a01007387 */ /* 0x0005e80000100800 */
[----:B-1----:R-:W-:Y:S01]  /*267f0*/  STL.64 [R1+0x1e8], R6 ;  /* 0x0001e80601007387 */ /* 0x002fe20000100a00 */
[C---:B--2---:R-:W-:Y:S03]  /*26800*/  HMMA.16816.F32 R24, R20.reuse, R24, R16 ;  /* 0x000000181418723c */ /* 0x044fe60000001810 */
[----:B------:R-:W2:Y:S04]  /*26810*/  LDL.LU.64 R18, [R1+0x1158] ;  /* 0x0011580001127983 */ /* 0x000ea80000300a00 */
[----:B------:R-:W2:Y:S04]  /*26820*/  LDL.LU.64 R16, [R1+0x1150] ;  /* 0x0011500001107983 */ /* 0x000ea80000300a00 */
[----:B------:R-:W-:Y:S08]  /*26830*/  STL.64 [R1+0x1d8], R10 ;  /* 0x0001d80a01007387 */ /* 0x000ff00000100a00 */
[----:B------:R0:W-:Y:S04]  /*26840*/  STL.64 [R1+0xed8], R26 ;  /* 0x000ed81a01007387 */ /* 0x0001e80000100a00 */
[----:B------:R-:W-:Y:S04]  /*26850*/  STL [R1+0x1c8], R14 ;  /* 0x0001c80e01007387 */ /* 0x000fe80000100800 */
[----:B------:R1:W-:Y:S04]  /*26860*/  STL.64 [R1+0xed0], R24 ;  /* 0x000ed01801007387 */ /* 0x0003e80000100a00 */
[----:B0-----:R-:W3:Y:S04]  /*26870*/  LDL.LU R26, [R1+0x398] ;  /* 0x00039800011a7983 */ /* 0x001ee80000300800 */
[----:B------:R-:W3:Y:S01]  /*26880*/  LDL.LU R27, [R1+0x39c] ;  /* 0x00039c00011b7983 */ /* 0x000ee20000300800 */
[----:B--2---:R-:W-:Y:S03]  /*26890*/  HMMA.16816.F32 R4, R20, R4, R16 ;  /* 0x000000041404723c */ /* 0x004fe60000001810 */
[----:B---3--:R0:W-:Y:S04]  /*268a0*/  STL.64 [R1+0x1120], R26 ;  /* 0x0011201a01007387 */ /* 0x0081e80000100a00 */
[----:B-1----:R-:W2:Y:S04]  /*268b0*/  LDL.LU.64 R24, [R1+0x3c0] ;  /* 0x0003c00001187983 */ /* 0x002ea80000300a00 */
[----:B0-----:R-:W2:Y:S04]  /*268c0*/  LDL.LU.64 R26, [R1+0x3c8] ;  /* 0x0003c800011a7983 */ /* 0x001ea80000300a00 */
[----:B------:R-:W3:Y:S04]  /*268d0*/  LDL.LU.64 R18, [R1+0x1148] ;  /* 0x0011480001127983 */ /* 0x000ee80000300a00 */
[----:B------:R-:W4:Y:S04]  /*268e0*/  LDL.LU.64 R16, [R1+0x1140] ;  /* 0x0011400001107983 */ /* 0x000f280000300a00 */
[----:B------:R-:W-:Y:S04]  /*268f0*/  STL.64 [R1+0xec8], R6 ;  /* 0x000ec80601007387 */ /* 0x000fe80000100a00 */
[----:B------:R0:W-:Y:S04]  /*26900*/  STL.64 [R1+0xec0], R4 ;  /* 0x000ec00401007387 */ /* 0x0001e80000100a00 */
[----:B0-----:R-:W2:Y:S04]  /*26910*/  LDL.LU R4, [R1+0x190] ;  /* 0x0001900001047983 */ /* 0x001ea80000300800 */
[----:B------:R-:W2:Y:S01]  /*26920*/  LDL.LU R5, [R1+0x194] ;  /* 0x0001940001057983 */ /* 0x000ea20000300800 */
[----:B------:R-:W-:-:S02]  /*26930*/  IMAD.MOV.U32 R7, RZ, RZ, R28 ;  /* 0x000000ffff077224 */ /* 0x000fc400078e001c */
[----:B---3--:R-:W-:Y:S02]  /*26940*/  IMAD.MOV.U32 R6, RZ, RZ, R19 ;  /* 0x000000ffff067224 */ /* 0x008fe400078e0013 */
[----:B------:R-:W3:Y:S04]  /*26950*/  LDL.LU R19, [R1+0x113c] ;  /* 0x00113c0001137983 */ /* 0x000ee80000300800 */
[----:B------:R-:W3:Y:S04]  /*26960*/  LDL.LU R28, [R1+0x1138] ;  /* 0x00113800011c7983 */ /* 0x000ee80000300800 */
[----:B------:R-:W-:Y:S04]  /*26970*/  STL.64 [R1+0x1130], R6 ;  /* 0x0011300601007387 */ /* 0x000fe80000100a00 */
[----:B--2---:R0:W-:Y:S04]  /*26980*/  STL.64 [R1+0x1128], R4 ;  /* 0x0011280401007387 */ /* 0x0041e80000100a00 */
[----:B0-----:R-:W2:Y:S04]  /*26990*/  LDL.LU.64 R4, [R1+0x3d0] ;  /* 0x0003d00001047983 */ /* 0x001ea80000300a00 */
[----:B------:R-:W2:Y:S01]  /*269a0*/  LDL.LU.64 R6, [R1+0x3d8] ;  /* 0x0003d80001067983 */ /* 0x000ea20000300a00 */
[----:B------:R-:W-:-:S02]  /*269b0*/  IMAD.MOV.U32 R0, RZ, RZ, R15 ;  /* 0x000000ffff007224 */ /* 0x000fc400078e000f */
[C---:B------:R-:W-:Y:S01]  /*269c0*/  HMMA.16816.F32 R12, R20.reuse, R12, R24 ;  /* 0x0000000c140c723c */ /* 0x040fe20000001818 */
[----:B------:R-:W0:Y:S07]  /*269d0*/  LDSM.16.M88.4 R24, [R2+0x7c00] ;  /* 0x007c00000218783b */ /* 0x000e2e0000000200 */
[----:B--2---:R-:W-:Y:S01]  /*269e0*/  HMMA.16816.F32 R8, R20, R8, R4 ;  /* 0x000000081408723c */ /* 0x004fe20000001804 */
[----:B------:R-:W2:Y:S04]  /*269f0*/  LDL.LU.64 R4, [R1+0x3b0] ;  /* 0x0003b00001047983 */ /* 0x000ea80000300a00 */
[----:B------:R-:W2:-:S14]  /*26a00*/  LDL.LU.64 R6, [R1+0x3b8] ;  /* 0x0003b80001067983 */ /* 0x000e9c0000300a00 */
[----:B------:R-:W-:Y:S04]  /*26a10*/  STL.64 [R1+0xeb8], R10 ;  /* 0x000eb80a01007387 */ /* 0x000fe80000100a00 */
[----:B------:R0:W-:Y:S04]  /*26a20*/  STL.64 [R1+0xeb0], R8 ;  /* 0x000eb00801007387 */ /* 0x0001e80000100a00 */
[----:B------:R1:W-:Y:S04]  /*26a30*/  STL.64 [R1+0xea8], R14 ;  /* 0x000ea80e01007387 */ /* 0x0003e80000100a00 */
[----:B------:R-:W-:Y:S01]  /*26a40*/  STL.64 [R1+0xea0], R12 ;  /* 0x000ea00c01007387 */ /* 0x000fe20000100a00 */
[----:B0-----:R-:W-:-:S02]  /*26a50*/  IMAD.MOV.U32 R9, RZ, RZ, R26 ;  /* 0x000000ffff097224 */ /* 0x001fc400078e001a */
[----:B------:R-:W-:Y:S01]  /*26a60*/  IMAD.MOV.U32 R8, RZ, RZ, R27 ;  /* 0x000000ffff087224 */ /* 0x000fe200078e001b */
[----:B-1----:R-:W2:Y:S04]  /*26a70*/  LDL.LU R14, [R1+0x3a8] ;  /* 0x0003a800010e7983 */ /* 0x002ea80000300800 */
[----:B------:R0:W-:Y:S04]  /*26a80*/  STL.64 [R1+0x1110], R8 ;  /* 0x0011100801007387 */ /* 0x0001e80000100a00 */
[----:B------:R-:W-:Y:S01]  /*26a90*/  STL [R1+0xe00], R2 ;  /* 0x000e000201007387 */ /* 0x000fe20000100800 */
[----:B---3--:R-:W-:-:S02]  /*26aa0*/  IMAD.MOV.U32 R15, RZ, RZ, R19 ;  /* 0x000000ffff0f7224 */ /* 0x008fc400078e0013 */
[----:B----4-:R-:W-:Y:S01]  /*26ab0*/  IMAD.MOV.U32 R10, RZ, RZ, R16 ;  /* 0x000000ffff0a7224 */ /* 0x010fe200078e0010 */
[----:B--2---:R-:W-:Y:S01]  /*26ac0*/  HMMA.16816.F32 R20, R20, R24, R4 ;  /* 0x000000181414723c */ /* 0x004fe20000001804 */
[----:B------:R-:W2:Y:S04]  /*26ad0*/  LDL.LU.64 R6, [R1+0x1130] ;  /* 0x0011300001067983 */ /* 0x000ea80000300a00 */
[----:B------:R-:W2:Y:S04]  /*26ae0*/  LDL.LU.64 R4, [R1+0x1128] ;  /* 0x0011280001047983 */ /* 0x000ea80000300a00 */
[----:B------:R-:W2:Y:S01]  /*26af0*/  LDL.LU.64 R26, [R1+0x1120] ;  /* 0x00112000011a7983 */ /* 0x000ea20000300a00 */
[----:B0-----:R-:W-:-:S02]  /*26b00*/  IMAD.MOV.U32 R8, RZ, RZ, R18 ;  /* 0x000000ffff087224 */ /* 0x001fc400078e0012 */
[----:B------:R-:W-:Y:S02]  /*26b10*/  IMAD.MOV.U32 R9, RZ, RZ, R17 ;  /* 0x000000ffff097224 */ /* 0x000fe400078e0011 */
[----:B------:R-:W0:Y:S01]  /*26b20*/  LDSM.16.MT88.4 R16, [R28+0x8200] ;  /* 0x008200001c10783b */ /* 0x000e220000004200 */
[----:B------:R-:W-:-:S04]  /*26b30*/  IMAD.MOV.U32 R11, RZ, RZ, R3 ;  /* 0x000000ffff0b7224 */ /* 0x000fc800078e0003 */
[----:B------:R-:W-:Y:S04]  /*26b40*/  STL.64 [R1+0xee8], R22 ;  /* 0x000ee81601007387 */ /* 0x000fe80000100a00 */
[----:B------:R-:W-:Y:S01]  /*26b50*/  STL.64 [R1+0xee0], R20 ;  /* 0x000ee01401007387 */ /* 0x000fe20000100a00 */
[----:B0-----:R-:W-:-:S15]  /*26b60*/  HMMA.16816.F32 R8, R16, R14, R8 ;  /* 0x0000000e1008723c */ /* 0x001fde0000001808 */
[----:B------:R-:W-:-:S04]  /*26b70*/  NOP ;  /* 0x0000000000007918 */ /* 0x000fc80000000000 */
[----:B------:R-:W-:Y:S01]  /*26b80*/  IMAD.MOV.U32 R3, RZ, RZ, R8 ;  /* 0x000000ffff037224 */ /* 0x000fe200078e0008 */
[----:B------:R-:W-:Y:S04]  /*26b90*/  STL.64 [R1+0x1a0], R8 ;  /* 0x0001a00801007387 */ /* 0x000fe80000100a00 */
[----:B------:R-:W-:Y:S04]  /*26ba0*/  STL.64 [R1+0x1a8], R10 ;  /* 0x0001a80a01007387 */ /* 0x000fe80000100a00 */
[----:B------:R-:W-:Y:S01]  /*26bb0*/  STL [R1+0xe04], R3 ;  /* 0x000e040301007387 */ /* 0x000fe20000100800 */
[----:B--2---:R-:W-:-:S15]  /*26bc0*/  HMMA.16816.F32 R4, R16, R26, R4 ;  /* 0x0000001a1004723c */ /* 0x004fde0000001804 */
[----:B------:R-:W-:-:S04]  /*26bd0*/  NOP ;  /* 0x0000000000007918 */ /* 0x000fc80000000000 */
[----:B------:R-:W-:Y:S04]  /*26be0*/  STL.64 [R1+0x190], R4 ;  /* 0x0001900401007387 */ /* 0x000fe80000100a00 */
[----:B------:R0:W-:Y:S04]  /*26bf0*/  STL.64 [R1+0x198], R6 ;  /* 0x0001980601007387 */ /* 0x0001e80000100a00 */
[----:B0-----:R-:W2:Y:S01]  /*26c00*/  LDL.LU R6, [R1+0x1f8] ;  /* 0x0001f80001067983 */ /* 0x001ea20000300800 */
[----:B------:R-:W-:-:S03]  /*26c10*/  IMAD.MOV.U32 R7, RZ, RZ, R29 ;  /* 0x000000ffff077224 */ /* 0x000fc600078e001d */
[----:B------:R-:W3:Y:S04]  /*26c20*/  LDL.LU R29, [R1+0x1118] ;  /* 0x00111800011d7983 */ /* 0x000ee80000300800 */
[----:B--2---:R0:W-:Y:S04]  /*26c30*/  STL.64 [R1+0xef0], R6 ;  /* 0x000ef00601007387 */ /* 0x0041e80000100a00 */
[----:B------:R-:W2:Y:S04]  /*26c40*/  LDL.LU R26, [R1+0x208] ;  /* 0x00020800011a7983 */ /* 0x000ea80000300800 */
[----:B------:R-:W2:Y:S04]  /*26c50*/  LDL.LU R27, [R1+0x20c] ;  /* 0x00020c00011b7983 */ /* 0x000ea80000300800 */
[----:B--2---:R-:W-:Y:S04]  /*26c60*/  STL.64 [R1+0xef8], R26 ;  /* 0x000ef81a01007387 */ /* 0x004fe80000100a00 */
[----:B------:R-:W2:Y:S04]  /*26c70*/  LDL.LU R20, [R1] ;  /* 0x0000000001147983 */ /* 0x000ea80000300800 */
[----:B------:R-:W2:Y:S04]  /*26c80*/  LDL.LU R21, [R1+0x4] ;  /* 0x0000040001157983 */ /* 0x000ea80000300800 */
[----:B------:R-:W4:Y:S04]  /*26c90*/  LDL.LU R22, [R1+0x8] ;  /* 0x0000080001167983 */ /* 0x000f280000300800 */
[----:B------:R-:W4:Y:S04]  /*26ca0*/  LDL.LU R23, [R1+0xc] ;  /* 0x00000c0001177983 */ /* 0x000f280000300800 */
[----:B----4-:R1:W-:Y:S04]  /*26cb0*/  STL.64 [R1+0xf08], R22 ;  /* 0x000f081601007387 */ /* 0x0103e80000100a00 */
[----:B--2---:R-:W-:Y:S04]  /*26cc0*/  STL.64 [R1+0xf00], R20 ;  /* 0x000f001401007387 */ /* 0x004fe80000100a00 */
[----:B0-----:R-:W2:Y:S04]  /*26cd0*/  LDL.LU R6, [R1+0x218] ;  /* 0x0002180001067983 */ /* 0x001ea80000300800 */
[----:B------:R-:W2:Y:S04]  /*26ce0*/  LDL.LU R7, [R1+0x21c] ;  /* 0x00021c0001077983 */ /* 0x000ea80000300800 */
[----:B--2---:R0:W-:Y:S04]  /*26cf0*/  STL.64 [R1+0xf10], R6 ;  /* 0x000f100601007387 */ /* 0x0041e80000100a00 */
[----:B-1----:R-:W2:Y:S04]  /*26d00*/  LDL.LU R22, [R1+0x228] ;  /* 0x0002280001167983 */ /* 0x002ea80000300800 */
[----:B------:R-:W2:Y:S01]  /*26d10*/  LDL.LU R23, [R1+0x22c] ;  /* 0x00022c0001177983 */ /* 0x000ea20000300800 */
[----:B------:R-:W-:-:S03]  /*26d20*/  IMAD.MOV.U32 R28, RZ, RZ, R4 ;  /* 0x000000ffff1c7224 */ /* 0x000fc600078e0004 */
[----:B--2---:R1:W-:Y:S04]  /*26d30*/  STL.64 [R1+0xf18], R22 ;  /* 0x000f181601007387 */ /* 0x0043e80000100a00 */
[----:B------:R-:W2:Y:S04]  /*26d40*/  LDL.LU R4, [R1+0x20] ;  /* 0x0000200001047983 */ /* 0x000ea80000300800 */
[----:B------:R-:W2:Y:S04]  /*26d50*/  LDL.LU R5, [R1+0x24] ;  /* 0x0000240001057983 */ /* 0x000ea80000300800 */
[----:B0-----:R-:W4:Y:S04]  /*26d60*/  LDL.LU R6, [R1+0x28] ;  /* 0x0000280001067983 */ /* 0x001f280000300800 */
[----:B------:R-:W4:Y:S04]  /*26d70*/  LDL.LU R7, [R1+0x2c] ;  /* 0x00002c0001077983 */ /* 0x000f280000300800 */
[----:B----4-:R-:W-:Y:S04]  /*26d80*/  STL.64 [R1+0xf28], R6 ;  /* 0x000f280601007387 */ /* 0x010fe80000100a00 */
[----:B--2---:R0:W-:Y:S04]  /*26d90*/  STL.64 [R1+0xf20], R4 ;  /* 0x000f200401007387 */ /* 0x0041e80000100a00 */
[----:B-1----:R-:W2:Y:S04]  /*26da0*/  LDL.LU R22, [R1+0x238] ;  /* 0x0002380001167983 */ /* 0x002ea80000300800 */
[----:B------:R-:W2:Y:S04]  /*26db0*/  LDL.LU R23, [R1+0x23c] ;  /* 0x00023c0001177983 */ /* 0x000ea80000300800 */
[----:B--2---:R1:W-:Y:S04]  /*26dc0*/  STL.64 [R1+0xf30], R22 ;  /* 0x000f301601007387 */ /* 0x0043e80000100a00 */
[----:B0-----:R-:W2:Y:S04]  /*26dd0*/  LDL.LU R4, [R1+0x30] ;  /* 0x0000300001047983 */ /* 0x001ea80000300800 */
[----:B------:R-:W2:Y:S04]  /*26de0*/  LDL.LU R5, [R1+0x34] ;  /* 0x0000340001057983 */ /* 0x000ea80000300800 */
[----:B------:R-:W4:Y:S04]  /*26df0*/  LDL.LU R6, [R1+0x38] ;  /* 0x0000380001067983 */ /* 0x000f280000300800 */
        /* <DEDUP_REMOVED lines=11> */
[----:B--2---:R-:W-:Y:S04]  /*26eb0*/  STL.64 [R1+0xf50], R4 ;  /* 0x000f500401007387 */ /* 0x004fe80000100a00 */
[----:B-1----:R-:W2:Y:S04]  /*26ec0*/  LDL.LU R22, [R1+0x258] ;  /* 0x0002580001167983 */ /* 0x002ea80000300800 */
[----:B------:R-:W2:Y:S04]  /*26ed0*/  LDL.LU R23, [R1+0x25c] ;  /* 0x00025c0001177983 */ /* 0x000ea80000300800 */
[----:B--2---:R0:W-:Y:S04]  /*26ee0*/  STL.64 [R1+0xf60], R22 ;  /* 0x000f601601007387 */ /* 0x0041e80000100a00 */
[----:B0-----:R-:W2:Y:S04]  /*26ef0*/  LDL.LU R22, [R1+0x268] ;  /* 0x0002680001167983 */ /* 0x001ea80000300800 */
[----:B------:R-:W2:Y:S04]  /*26f00*/  LDL.LU R23, [R1+0x26c] ;  /* 0x00026c0001177983 */ /* 0x000ea80000300800 */
[----:B--2---:R0:W-:Y:S04]  /*26f10*/  STL.64 [R1+0xf78], R22 ;  /* 0x000f781601007387 */ /* 0x0041e80000100a00 */
[----:B------:R-:W2:Y:S04]  /*26f20*/  LDL.LU R4, [R1+0x50] ;  /* 0x0000500001047983 */ /* 0x000ea80000300800 */
[----:B------:R-:W2:Y:S04]  /*26f30*/  LDL.LU R5, [R1+0x54] ;  /* 0x0000540001057983 */ /* 0x000ea80000300800 */
[----:B------:R-:W4:Y:S04]  /*26f40*/  LDL.LU R6, [R1+0x58] ;  /* 0x0000580001067983 */ /* 0x000f280000300800 */
[----:B------:R-:W4:Y:S04]  /*26f50*/  LDL.LU R7, [R1+0x5c] ;  /* 0x00005c0001077983 */ /* 0x000f280000300800 */
[----:B0-----:R-:W2:Y:S04]  /*26f60*/  LDL.LU R22, [R1+0x278] ;  /* 0x0002780001167983 */ /* 0x001ea80000300800 */
[----:B------:R-:W2:Y:S04]  /*26f70*/  LDL.LU R23, [R1+0x27c] ;  /* 0x00027c0001177983 */ /* 0x000ea80000300800 */
[----:B--2---:R-:W-:Y:S04]  /*26f80*/  STL.64 [R1+0xf90], R22 ;  /* 0x000f901601007387 */ /* 0x004fe80000100a00 */
[----:B----4-:R-:W-:Y:S04]  /*26f90*/  STL.64 [R1+0xf70], R6 ;  /* 0x000f700601007387 */ /* 0x010fe80000100a00 */
[----:B------:R0:W-:Y:S04]  /*26fa0*/  STL.64 [R1+0xf68], R4 ;  /* 0x000f680401007387 */ /* 0x0001e80000100a00 */
[----:B0-----:R-:W2:Y:S04]  /*26fb0*/  LDL.LU R4, [R1+0x60] ;  /* 0x0000600001047983 */ /* 0x001ea80000300800 */
[----:B------:R-:W2:Y:S04]  /*26fc0*/  LDL.LU R5, [R1+0x64] ;  /* 0x0000640001057983 */ /* 0x000ea80000300800 */
[----:B------:R-:W4:Y:S04]  /*26fd0*/  LDL.LU R6, [R1+0x68] ;  /* 0x0000680001067983 */ /* 0x000f280000300800 */
[----:B------:R-:W4:Y:S04]  /*26fe0*/  LDL.LU R7, [R1+0x6c] ;  /* 0x00006c0001077983 */ /* 0x000f280000300800 */
[----:B------:R-:W2:Y:S04]  /*26ff0*/  LDL.LU R22, [R1+0x288] ;  /* 0x0002880001167983 */ /* 0x000ea80000300800 */
        /* <DEDUP_REMOVED lines=28> */
[----:B--2---:R0:W-:Y:S04]  /*271c0*/  STL.64 [R1+0xff0], R22 ;  /* 0x000ff01601007387 */ /* 0x0041e80000100a00 */
        /* <DEDUP_REMOVED lines=94> */
[----:B------:R-:W3:Y:S04]  /*277b0*/  LDL.LU R15, [R1+0x38c] ;  /* 0x00038c00010f7983 */ /* 0x000ee80000300800 */
[----:B------:R-:W3:Y:S04]  /*277c0*/  LDL.LU R8, [R1+0x180] ;  /* 0x0001800001087983 */ /* 0x000ee80000300800 */
[----:B------:R-:W3:Y:S04]  /*277d0*/  LDL.LU R9, [R1+0x184] ;  /* 0x0001840001097983 */ /* 0x000ee80000300800 */
[----:B------:R-:W3:Y:S04]  /*277e0*/  LDL.LU R10, [R1+0x188] ;  /* 0x00018800010a7983 */ /* 0x000ee80000300800 */
[----:B------:R-:W3:Y:S04]  /*277f0*/  LDL.LU R11, [R1+0x18c] ;  /* 0x00018c00010b7983 */ /* 0x000ee80000300800 */
[----:B------:R-:W3:Y:S04]  /*27800*/  LDL.LU R22, [R1+0x378] ;  /* 0x0003780001167983 */ /* 0x000ee80000300800 */
[----:B------:R-:W3:Y:S04]  /*27810*/  LDL.LU R23, [R1+0x37c] ;  /* 0x00037c0001177983 */ /* 0x000ee80000300800 */
[----:B----4-:R-:W-:Y:S04]  /*27820*/  STL.64 [R1+0x10c0], R6 ;  /* 0x0010c00601007387 */ /* 0x010fe80000100a00 */
[----:B--2---:R0:W-:Y:S04]  /*27830*/  STL.64 [R1+0x10b8], R4 ;  /* 0x0010b80401007387 */ /* 0x0041e80000100a00 */
[----:B0-----:R-:W2:Y:S04]  /*27840*/  LDL.LU R4, [R1+0x140] ;  /* 0x0001400001047983 */ /* 0x001ea80000300800 */
[----:B------:R-:W2:Y:S04]  /*27850*/  LDL.LU R5, [R1+0x144] ;  /* 0x0001440001057983 */ /* 0x000ea80000300800 */
[----:B------:R-:W4:Y:S04]  /*27860*/  LDL.LU R6, [R1+0x148] ;  /* 0x0001480001067983 */ /* 0x000f280000300800 */
[----:B------:R-:W4:Y:S04]  /*27870*/  LDL.LU R7, [R1+0x14c] ;  /* 0x00014c0001077983 */ /* 0x000f280000300800 */
        /* <DEDUP_REMOVED lines=11> */
[----:B------:R-:W4:Y:S01]  /*27930*/  LDL.LU R7, [R1+0x16c] ;  /* 0x00016c0001077983 */ /* 0x000f220000300800 */
[----:B---3--:R-:W-:Y:S03]  /*27940*/  HMMA.16816.F32 R12, R16, R14, R8 ;  /* 0x0000000e100c723c */ /* 0x008fe60000001808 */
[----:B----4-:R-:W-:Y:S04]  /*27950*/  STL.64 [R1+0x1108], R6 ;  /* 0x0011080601007387 */ /* 0x010fe80000100a00 */
[----:B--2---:R0:W-:Y:S04]  /*27960*/  STL.64 [R1+0x1100], R4 ;  /* 0x0011000401007387 */ /* 0x0041e80000100a00 */
[----:B0-----:R-:W2:Y:S04]  /*27970*/  LDL.LU R4, [R1+0x170] ;  /* 0x0001700001047983 */ /* 0x001ea80000300800 */
[----:B------:R-:W2:Y:S04]  /*27980*/  LDL.LU R5, [R1+0x174] ;  /* 0x0001740001057983 */ /* 0x000ea80000300800 */
[----:B------:R-:W2:Y:S04]  /*27990*/  LDL.LU R6, [R1+0x178] ;  /* 0x0001780001067983 */ /* 0x000ea80000300800 */
[----:B------:R-:W2:Y:S04]  /*279a0*/  LDL.LU R7, [R1+0x17c] ;  /* 0x00017c0001077983 */ /* 0x000ea80000300800 */
[----:B------:R-:W3:Y:S04]  /*279b0*/  LDL.LU R24, [R1+0x10] ;  /* 0x0000100001187983 */ /* 0x000ee80000300800 */
[----:B------:R-:W3:Y:S04]  /*279c0*/  LDL.LU R25, [R1+0x14] ;  /* 0x0000140001197983 */ /* 0x000ee80000300800 */
[----:B------:R-:W3:Y:S04]  /*279d0*/  LDL.LU R26, [R1+0x18] ;  /* 0x00001800011a7983 */ /* 0x000ee80000300800 */
[----:B------:R-:W-:Y:S04]  /*279e0*/  STL [R1+0xe08], R28 ;  /* 0x000e081c01007387 */ /* 0x000fe80000100800 */
[----:B------:R-:W4:Y:S01]  /*279f0*/  LDL.LU.64 R8, [R1+0x1110] ;  /* 0x0011100001087983 */ /* 0x000f220000300a00 */
[----:B------:R-:W-:-:S03]  /*27a00*/  IMAD.MOV.U32 R27, RZ, RZ, R29 ;  /* 0x000000ffff1b7224 */ /* 0x000fc600078e001d */
[----:B------:R-:W-:Y:S04]  /*27a10*/  STL.64 [R1+0x180], R12 ;  /* 0x0001800c01007387 */ /* 0x000fe80000100a00 */
[----:B------:R0:W-:Y:S01]  /*27a20*/  STL.64 [R1+0x188], R14 ;  /* 0x0001880e01007387 */ /* 0x0001e20000100a00 */
[----:B------:R-:W-:-:S03]  /*27a30*/  IMAD.MOV.U32 R29, RZ, RZ, R12 ;  /* 0x000000ffff1d7224 */ /* 0x000fc600078e000c */
[----:B------:R-:W3:Y:S04]  /*27a40*/  LDL.LU R10, [R1+0x1e8] ;  /* 0x0001e800010a7983 */ /* 0x000ee80000300800 */
[----:B------:R-:W3:Y:S04]  /*27a50*/  LDL.LU R11, [R1+0x1ec] ;  /* 0x0001ec00010b7983 */ /* 0x000ee80000300800 */
[----:B0-----:R-:W3:Y:S04]  /*27a60*/  LDL.LU R14, [R1+0x1d8] ;  /* 0x0001d800010e7983 */ /* 0x001ee80000300800 */
[----:B------:R-:W3:Y:S04]  /*27a70*/  LDL.LU R15, [R1+0x1dc] ;  /* 0x0001dc00010f7983 */ /* 0x000ee80000300800 */
[----:B------:R-:W-:Y:S01]  /*27a80*/  STL [R1+0xe0c], R29 ;  /* 0x000e0c1d01007387 */ /* 0x000fe20000100800 */
[----:B--2---:R-:W-:Y:S03]  /*27a90*/  HMMA.16816.F32 R20, R16, R22, R4 ;  /* 0x000000161014723c */ /* 0x004fe60000001804 */
[----:B------:R-:W2:Y:S04]  /*27aa0*/  LDL.LU.64 R6, [R1+0x1108] ;  /* 0x0011080001067983 */ /* 0x000ea80000300a00 */
[----:B------:R-:W2:-:S12]  /*27ab0*/  LDL.LU.64 R4, [R1+0x1100] ;  /* 0x0011000001047983 */ /* 0x000e980000300a00 */
[----:B------:R-:W-:Y:S04]  /*27ac0*/  STL.64 [R1+0x570], R20 ;  /* 0x0005701401007387 */ /* 0x000fe80000100a00 */
[----:B------:R0:W-:Y:S04]  /*27ad0*/  STL.64 [R1+0x578], R22 ;  /* 0x0005781601007387 */ /* 0x0001e80000100a00 */
[----:B0-----:R-:W2:Y:S02]  /*27ae0*/  LDL.LU.64 R22, [R1+0x10f8] ;  /* 0x0010f80001167983 */ /* 0x001ea40000300a00 */
[----:B--2---:R-:W-:Y:S02]  /*27af0*/  HMMA.16816.F32 R20, R16, R22, R4 ;  /* 0x000000161014723c */ /* 0x004fe40000001804 */
[----:B------:R-:W2:Y:S04]  /*27b00*/  LDL.LU.64 R6, [R1+0x10f0] ;  /* 0x0010f00001067983 */ /* 0x000ea80000300a00 */
[----:B------:R-:W2:-:S13]  /*27b10*/  LDL.LU.64 R4, [R1+0x10e8] ;  /* 0x0010e80001047983 */ /* 0x000e9a0000300a00 */
        /* <DEDUP_REMOVED lines=118> */
[----:B------:R-:W3:-:S15]  /*28280*/  LDL.LU.64 R6, [R1+0xf10] ;  /* 0x000f100001067983 */ /* 0x000ede0000300a00 */
[----:B------:R-:W-:Y:S02]  /*28290*/  NOP ;  /* 0x0000000000007918 */ /* 0x000fe40000000000 */
[----:B------:R-:W-:Y:S04]  /*282a0*/  STL.64 [R1+0x420], R20 ;  /* 0x0004201401007387 */ /* 0x000fe80000100a00 */
[----:B------:R0:W-:Y:S04]  /*282b0*/  STL.64 [R1+0x428], R22 ;  /* 0x0004281601007387 */ /* 0x0001e80000100a00 */
[----:B0-----:R-:W2:Y:S04]  /*282c0*/  LDL.LU.64 R22, [R1+0xf08] ;  /* 0x000f080001167983 */ /* 0x001ea80000300a00 */
[----:B------:R-:W2:Y:S01]  /*282d0*/  LDL.LU.64 R20, [R1+0xf00] ;  /* 0x000f000001147983 */ /* 0x000ea20000300a00 */
[----:B---3--:R-:W-:Y:S03]  /*282e0*/  HMMA.16816.F32 R4, R16, R6, R24 ;  /* 0x000000061004723c */ /* 0x008fe60000001818 */
[----:B------:R-:W2:-:S15]  /*282f0*/  LDL.LU.64 R26, [R1+0xef8] ;  /* 0x000ef800011a7983 */ /* 0x000e9e0000300a00 */
[----:B------:R-:W-:Y:S01]  /*28300*/  NOP ;  /* 0x0000000000007918 */ /* 0x000fe20000000000 */
[----:B------:R-:W-:Y:S04]  /*28310*/  STL.64 [R1+0x410], R4 ;  /* 0x0004100401007387 */ /* 0x000fe80000100a00 */
[----:B------:R0:W-:Y:S04]  /*28320*/  STL.64 [R1+0x418], R6 ;  /* 0x0004180601007387 */ /* 0x0001e80000100a00 */
[----:B0-----:R-:W3:Y:S01]  /*28330*/  LDL.LU.64 R6, [R1+0xef0] ;  /* 0x000ef00001067983 */ /* 0x001ee20000300a00 */
[----:B--2---:R-:W-:Y:S03]  /*28340*/  HMMA.16816.F32 R24, R16, R26, R20 ;  /* 0x0000001a1018723c */ /* 0x004fe60000001814 */
[----:B------:R-:W2:Y:S04]  /*28350*/  LDL.LU.64 R22, [R1+0xee8] ;  /* 0x000ee80001167983 */ /* 0x000ea80000300a00 */
[----:B------:R-:W2:-:S12]  /*28360*/  LDL.LU.64 R20, [R1+0xee0] ;  /* 0x000ee00001147983 */ /* 0x000e980000300a00 */
[----:B------:R-:W-:Y:S04]  /*28370*/  STL.64 [R1+0x400], R24 ;  /* 0x0004001801007387 */ /* 0x000fe80000100a00 */
[----:B------:R0:W-:Y:S04]  /*28380*/  STL.64 [R1+0x408], R26 ;  /* 0x0004081a01007387 */ /* 0x0001e80000100a00 */
[----:B0-----:R-:W3:Y:S04]  /*28390*/  LDL.LU.64 R26, [R1+0xed8] ;  /* 0x000ed800011a7983 */ /* 0x001ee80000300a00 */
[----:B------:R-:W3:Y:S02]  /*283a0*/  LDL.LU.64 R24, [R1+0xed0] ;  /* 0x000ed00001187983 */ /* 0x000ee40000300a00 */
[----:B---3--:R-:W-:Y:S02]  /*283b0*/  HMMA.16816.F32 R24, R16, R6, R24 ;  /* 0x000000061018723c */ /* 0x008fe40000001818 */
[----:B------:R-:W3:Y:S04]  /*283c0*/  LDL.LU.64 R6, [R1+0xec8] ;  /* 0x000ec80001067983 */ /* 0x000ee80000300a00 */
[----:B------:R-:W3:-:S13]  /*283d0*/  LDL.LU.64 R4, [R1+0xec0] ;  /* 0x000ec00001047983 */ /* 0x000eda0000300a00 */
[----:B------:R-:W-:Y:S04]  /*283e0*/  STL.64 [R1+0x3f0], R24 ;  /* 0x0003f01801007387 */ /* 0x000fe80000100a00 */
[----:B------:R4:W-:Y:S02]  /*283f0*/  STL.64 [R1+0x3f8], R26 ;  /* 0x0003f81a01007387 */ /* 0x0009e40000100a00 */
[----:B----4-:R-:W-:Y:S02]  /*28400*/  IMAD.MOV.U32 R26, RZ, RZ, R9 ;  /* 0x000000ffff1a7224 */ /* 0x010fe400078e0009 */
[----:B------:R-:W-:Y:S01]  /*28410*/  IMAD.MOV.U32 R27, RZ, RZ, R8 ;  /* 0x000000ffff1b7224 */ /* 0x000fe200078e0008 */
[----:B---3--:R-:W-:Y:S01]  /*28420*/  HMMA.16816.F32 R4, R16, R10, R4 ;  /* 0x0000000a1004723c */ /* 0x008fe20000001804 */
[----:B------:R-:W3:Y:S04]  /*28430*/  LDL.LU.64 R10, [R1+0xeb8] ;  /* 0x000eb800010a7983 */ /* 0x000ee80000300a00 */
[----:B------:R-:W3:-:S14]  /*28440*/  LDL.LU.64 R8, [R1+0xeb0] ;  /* 0x000eb00001087983 */ /* 0x000edc0000300a00 */
[----:B------:R-:W-:Y:S04]  /*28450*/  STL.64 [R1+0x3e0], R4 ;  /* 0x0003e00401007387 */ /* 0x000fe80000100a00 */
[----:B------:R0:W-:Y:S04]  /*28460*/  STL.64 [R1+0x3e8], R6 ;  /* 0x0003e80601007387 */ /* 0x0001e80000100a00 */
[----:B0-----:R-:W4:Y:S01]  /*28470*/  LDL.LU R6, [R1+0x1c8] ;  /* 0x0001c80001067983 */ /* 0x001f220000300800 */
[----:B---3--:R-:W-:Y:S03]  /*28480*/  HMMA.16816.F32 R8, R16, R14, R8 ;  /* 0x0000000e1008723c */ /* 0x008fe60000001808 */
[----:B------:R-:W4:Y:S04]  /*28490*/  LDL.LU.64 R14, [R1+0xea8] ;  /* 0x000ea800010e7983 */ /* 0x000f280000300a00 */
[----:B------:R-:W4:Y:S01]  /*284a0*/  LDL.LU.64 R12, [R1+0xea0] ;  /* 0x000ea000010c7983 */ /* 0x000f220000300a00 */
[----:B------:R-:W-:-:S07]  /*284b0*/  IMAD.MOV.U32 R7, RZ, RZ, R0 ;  /* 0x000000ffff077224 */ /* 0x000fce00078e0000 */
[----:B----4-:R-:W-:-:S15]  /*284c0*/  HMMA.16816.F32 R4, R16, R6, R12 ;  /* 0x000000061004723c */ /* 0x010fde000000180c */
[----:B------:R-:W-:-:S04]  /*284d0*/  NOP ;  /* 0x0000000000007918 */ /* 0x000fc80000000000 */
[----:B------:R-:W-:Y:S04]  /*284e0*/  STL.64 [R1+0x3c0], R4 ;  /* 0x0003c00401007387 */ /* 0x000fe80000100a00 */
[----:B------:R-:W-:Y:S04]  /*284f0*/  STL.64 [R1+0x3d0], R8 ;  /* 0x0003d00801007387 */ /* 0x000fe80000100a00 */
[----:B------:R2:W-:Y:S02]  /*28500*/  STL.64 [R1+0x3d8], R10 ;  /* 0x0003d80a01007387 */ /* 0x0005e40000100a00 */
[----:B--2---:R-:W-:Y:S01]  /*28510*/  HMMA.16816.F32 R8, R16, R26, R20 ;  /* 0x0000001a1008723c */ /* 0x004fe20000001814 */
[----:B------:R-:W-:Y:S01]  /*28520*/  IMAD.MOV.U32 R5, RZ, RZ, R7 ;  /* 0x000000ffff057224 */ /* 0x000fe200078e0007 */
[----:B------:R-:W-:Y:S04]  /*28530*/  STL.64 [R1+0x3c8], R6 ;  /* 0x0003c80601007387 */ /* 0x000fe80000100a00 */
[----:B------:R-:W-:-:S13]  /*28540*/  STL [R1+0xe10], R5 ;  /* 0x000e100501007387 */ /* 0x000fda0000100800 */
[----:B------:R-:W-:Y:S04]  /*28550*/  STL.64 [R1+0x3b0], R8 ;  /* 0x0003b00801007387 */ /* 0x000fe80000100a00 */
[----:B------:R-:W-:Y:S04]  /*28560*/  STL.64 [R1+0x3b8], R10 ;  /* 0x0003b80a01007387 */ /* 0x000fe80000100a00 */
[----:B------:R-:W2:Y:S04]  /*28570*/  LDL.LU R16, [R1+0x5a4] ;  /* 0x0005a40001107983 */ /* 0x000ea80000300800 */
[----:B--2---:R0:W-:Y:S04]  /*28580*/  STL [R1+0xe94], R16 ;  /* 0x000e941001007387 */ /* 0x0041e80000100800 */
[----:B0-----:R-:W2:Y:S01]  /*28590*/  LDL.LU R16, [R1+0x5b4] ;  /* 0x0005b40001107983 */ /* 0x001ea20000300800 */
[----:B------:R-:W-:-:S03]  /*285a0*/  IMAD.MOV.U32 R4, RZ, RZ, R11 ;  /* 0x000000ffff047224 */ /* 0x000fc600078e000b */
[----:B--2---:R0:W-:Y:S04]  /*285b0*/  STL [R1+0xe98], R16 ;  /* 0x000e981001007387 */ /* 0x0041e80000100800 */
        /* <DEDUP_REMOVED lines=30> */
[----:B--2---:R-:W-:-:S05]  /*287a0*/  IADD3 R16, P4, PT, R16, UR13, RZ ;  /* 0x0000000d10107c10 */ /* 0x004fca000ff9e0ff */
[----:B------:R0:W-:Y:S04]  /*287b0*/  STL [R1+0x5bc], R16 ;  /* 0x0005bc1001007387 */ /* 0x0001e80000100800 */
[----:B0-----:R-:W2:Y:S02]  /*287c0*/  LDL.LU R16, [R1+0xe98] ;  /* 0x000e980001107983 */ /* 0x001ea40000300800 */
[----:B--2---:R-:W-:-:S05]  /*287d0*/  IADD3 R16, P5, PT, R16, UR13, RZ ;  /* 0x0000000d10107c10 */ /* 0x004fca000ffbe0ff */
[----:B------:R0:W-:Y:S04]  /*287e0*/  STL [R1+0x5b4], R16 ;  /* 0x0005b41001007387 */ /* 0x0001e80000100800 */
[----:B0-----:R-:W2:Y:S01]  /*287f0*/  LDL.LU R16, [R1+0xe94] ;  /* 0x000e940001107983 */ /* 0x001ea20000300800 */
[----:B---3--:R-:W-:Y:S02]  /*28800*/  IADD3 R4, P6, PT, R4, UR13, RZ ;  /* 0x0000000d04047c10 */ /* 0x008fe4000ffde0ff */
[----:B------:R-:W-:Y:S02]  /*28810*/  IADD3 R17, P1, PT, R17, UR13, RZ ;  /* 0x0000000d11117c10 */ /* 0x000fe4000ff3e0ff */
[----:B----4-:R-:W-:Y:S02]  /*28820*/  IADD3 R18, P2, PT, R18, UR13, RZ ;  /* 0x0000000d12127c10 */ /* 0x010fe4000ff5e0ff */
[----:B------:R-:W-:-:S02]  /*28830*/  IADD3 R19, P3, PT, R19, UR13, RZ ;  /* 0x0000000d13137c10 */ /* 0x000fc4000ff7e0ff */
[----:B------:R-:W-:Y:S01]  /*28840*/  IADD3.X R20, PT, PT, R20, UR6, RZ, P4, !PT ;  /* 0x0000000614147c10 */ /* 0x000fe2000a7fe4ff */
[----:B------:R0:W-:Y:S01]  /*28850*/  STL [R1+0x5ac], R4 ;  /* 0x0005ac0401007387 */ /* 0x0001e20000100800 */
[----:B------:R-:W-:Y:S02]  /*28860*/  IADD3 R21, P4, PT, R21, UR12, RZ ;  /* 0x0000000c15157c10 */ /* 0x000fe4000ff9e0ff */
[----:B------:R-:W-:Y:S02]  /*28870*/  IADD3.X R22, PT, PT, R22, UR6, RZ, P5, !PT ;  /* 0x0000000616167c10 */ /* 0x000fe4000affe4ff */
[----:B------:R-:W-:Y:S02]  /*28880*/  IADD3 R23, P5, PT, R23, UR12, RZ ;  /* 0x0000000c17177c10 */ /* 0x000fe4000ffbe0ff */
[----:B------:R-:W-:Y:S02]  /*28890*/  IADD3.X R5, PT, PT, R5, UR6, RZ, P6, !PT ;  /* 0x0000000605057c10 */ /* 0x000fe4000b7fe4ff */
[----:B------:R-:W-:-:S02]  /*288a0*/  IADD3 R12, P6, PT, R12, UR12, RZ ;  /* 0x0000000c0c0c7c10 */ /* 0x000fc4000ffde0ff */
[----:B------:R-:W-:Y:S02]  /*288b0*/  IADD3.X R15, PT, PT, R15, UR6, RZ, P1, !PT ;  /* 0x000000060f0f7c10 */ /* 0x000fe40008ffe4ff */
        /* <DEDUP_REMOVED lines=11> */
[----:B--2---:R-:W-:-:S05]  /*28970*/  IADD3 R16, P0, PT, R16, UR13, RZ ;  /* 0x0000000d10107c10 */ /* 0x004fca000ff1e0ff */
[----:B------:R-:W-:Y:S04]  /*28980*/  STL [R1+0x5a4], R16 ;  /* 0x0005a41001007387 */ /* 0x000fe80000100800 */
[----:B------:R-:W-:Y:S04]  /*28990*/  STL [R1+0x59c], R17 ;  /* 0x00059c1101007387 */ /* 0x000fe80000100800 */
[----:B------:R-:W-:Y:S04]  /*289a0*/  STL [R1+0x594], R18 ;  /* 0x0005941201007387 */ /* 0x000fe80000100800 */
[----:B------:R-:W-:Y:S04]  /*289b0*/  STL [R1+0x58c], R19 ;  /* 0x00058c1301007387 */ /* 0x000fe80000100800 */
[----:B------:R-:W-:Y:S04]  /*289c0*/  STL [R1+0x5b8], R20 ;  /* 0x0005b81401007387 */ /* 0x000fe80000100800 */
[----:B------:R-:W-:Y:S01]  /*289d0*/  STL [R1+0xd6c], R21 ;  /* 0x000d6c1501007387 */ /* 0x000fe20000100800 */
[----:B------:R-:W-:-:S03]  /*289e0*/  IADD3.X R13, PT, PT, R13, UR6, RZ, P0, !PT ;  /* 0x000000060d0d7c10 */ /* 0x000fc600087fe4ff */
[----:B------:R-:W-:Y:S01]  /*289f0*/  STL [R1+0x5b0], R22 ;  /* 0x0005b01601007387 */ /* 0x000fe20000100800 */
[----:B------:R-:W-:-:S03]  /*28a00*/  IADD3 R14, P0, PT, R14, UR12, RZ ;  /* 0x0000000c0e0e7c10 */ /* 0x000fc6000ff1e0ff */
        /* <DEDUP_REMOVED lines=13> */
[----:B------:R-:W-:-:S03]  /*28ae0*/  IADD3.X R28, PT, PT, R28, UR9, RZ, P0, !PT ;  /* 0x000000091c1c7c10 */ /* 0x000fc600087fe4ff */
[----:B------:R-:W-:Y:S04]  /*28af0*/  STL [R1+0x584], R25 ;  /* 0x0005841901007387 */ /* 0x000fe80000100800 */
[----:B------:R-:W-:Y:S04]  /*28b00*/  STL [R1+0xd4c], R26 ;  /* 0x000d4c1a01007387 */ /* 0x000fe80000100800 */
[----:B------:R-:W-:Y:S04]  /*28b10*/  STL [R1+0x5dc], R27 ;  /* 0x0005dc1b01007387 */ /* 0x000fe80000100800 */
[----:B------:R-:W-:Y:S04]  /*28b20*/  STL [R1+0xd44], R29 ;  /* 0x000d441d01007387 */ /* 0x000fe80000100800 */
[----:B------:R-:W-:Y:S04]  /*28b30*/  STL [R1+0x5d8], R28 ;  /* 0x0005d81c01007387 */ /* 0x000fe80000100800 */
[----:B0-----:R-:W2:Y:S01]  /*28b40*/  LDL.LU R4, [R1+0x5cc] ;  /* 0x0005cc0001047983 */ /* 0x001ea20000300800 */
[----:B------:R-:W-:-:S02]  /*28b50*/  IADD3 R3, P0, PT, R3, UR12, RZ ;  /* 0x0000000c03037c10 */ /* 0x000fc4000ff1e0ff */
[----:B------:R-:W-:-:S03]  /*28b60*/  IADD3.X R2, PT, PT, R2, UR9, RZ, P1, !PT ;  /* 0x0000000902027c10 */ /* 0x000fc60008ffe4ff */
[----:B------:R-:W-:Y:S04]  /*28b70*/  STL [R1+0xd3c], R3 ;  /* 0x000d3c0301007387 */ /* 0x000fe80000100800 */
[----:B--2---:R0:W-:Y:S04]  /*28b80*/  STL [R1+0xe8c], R4 ;  /* 0x000e8c0401007387 */ /* 0x0041e80000100800 */
[----:B------:R-:W-:Y:S04]  /*28b90*/  STL [R1+0x5d4], R2 ;  /* 0x0005d40201007387 */ /* 0x000fe80000100800 */
[----:B0-----:R-:W2:Y:S01]  /*28ba0*/  LDL.LU R4, [R1+0xd2c] ;  /* 0x000d2c0001047983 */ /* 0x001ea20000300800 */
[----:B------:R-:W-:-:S05]  /*28bb0*/  IADD3 R0, P1, PT, R0, UR12, RZ ;  /* 0x0000000c00007c10 */ /* 0x000fca000ff3e0ff */
[----:B------:R-:W-:Y:S04]  /*28bc0*/  STL [R1+0xd34], R0 ;  /* 0x000d340001007387 */ /* 0x000fe80000100800 */
        /* <DEDUP_REMOVED lines=30> */
[----:B--2---:R-:W-:-:S05]  /*28db0*/  IADD3.X R4, PT, PT, R4, UR9, RZ, P2, !PT ;  /* 0x0000000904047c10 */ /* 0x004fca00097fe4ff */
[----:B------:R0:W-:Y:S04]  /*28dc0*/  STL [R1+0x5d0], R4 ;  /* 0x0005d00401007387 */ /* 0x0001e80000100800 */
[----:B0-----:R-:W2:Y:S02]  /*28dd0*/  LDL.LU R4, [R1+0xe90] ;  /* 0x000e900001047983 */ /* 0x001ea40000300800 */
[----:B--2---:R-:W-:-:S05]  /*28de0*/  IADD3 R4, P2, PT, R4, UR12, RZ ;  /* 0x0000000c04047c10 */ /* 0x004fca000ff5e0ff */
[----:B------:R0:W-:Y:S04]  /*28df0*/  STL [R1+0xd2c], R4 ;  /* 0x000d2c0401007387 */ /* 0x0001e80000100800 */
[----:B0-----:R-:W2:Y:S01]  /*28e00*/  LDL.LU R4, [R1+0xe8c] ;  /* 0x000e8c0001047983 */ /* 0x001ea20000300800 */
[----:B----4-:R-:W-:Y:S02]  /*28e10*/  IADD3.X R17, PT, PT, R17, UR9, RZ, P4, !PT ;  /* 0x0000000911117c10 */ /* 0x010fe4000a7fe4ff */
[----:B---3--:R-:W-:Y:S02]  /*28e20*/  IADD3 R18, P4, PT, R18, UR12, RZ ;  /* 0x0000000c12127c10 */ /* 0x008fe4000ff9e0ff */
        /* <DEDUP_REMOVED lines=20> */
[----:B--2---:R-:W-:Y:S02]  /*28f70*/  IADD3.X R4, PT, PT, R4, UR9, RZ, P3, !PT ;  /* 0x0000000904047c10 */ /* 0x004fe40009ffe4ff */
[----:B------:R-:W-:-:S03]  /*28f80*/  IADD3 R16, P3, PT, R16, UR12, RZ ;  /* 0x0000000c10107c10 */ /* 0x000fc6000ff7e0ff */
        /* <DEDUP_REMOVED lines=28> */
[----:B0-----:R-:W2:Y:S01]  /*29150*/  LDL.LU R4, [R1+0xcac] ;  /* 0x000cac0001047983 */ /* 0x001ea20000300800 */
[----:B------:R-:W-:-:S02]  /*29160*/  IADD3.X R3, PT, PT, R3, UR9, RZ, P2, !PT ;  /* 0x0000000903037c10 */ /* 0x000fc400097fe4ff */
[----:B------:R-:W-:-:S03]  /*29170*/  IADD3 R2, P2, PT, R2, UR12, RZ ;  /* 0x0000000c02027c10 */ /* 0x000fc6000ff5e0ff */
[----:B------:R-:W-:Y:S04]  /*29180*/  STL [R1+0xcf0], R3 ;  /* 0x000cf00301007387 */ /* 0x000fe80000100800 */
[----:B--2---:R0:W-:Y:S04]  /*29190*/  STL [R1+0xe84], R4 ;  /* 0x000e840401007387 */ /* 0x0041e80000100800 */
[----:B------:R-:W-:Y:S04]  /*291a0*/  STL [R1+0xcbc], R2 ;  /* 0x000cbc0201007387 */ /* 0x000fe80000100800 */
[----:B0-----:R-:W2:Y:S01]  /*291b0*/  LDL.LU R4, [R1+0xce0] ;  /* 0x000ce00001047983 */ /* 0x001ea20000300800 */
[----:B------:R-:W-:-:S05]  /*291c0*/  IADD3.X R0, PT, PT, R0, UR9, RZ, P3, !PT ;  /* 0x0000000900007c10 */ /* 0x000fca0009ffe4ff */
        /* <DEDUP_REMOVED lines=31> */
[----:B--2---:R-:W-:-:S05]  /*293c0*/  IADD3 R4, P3, PT, R4, UR12, RZ ;  /* 0x0000000c04047c10 */ /* 0x004fca000ff7e0ff */
[----:B------:R0:W-:Y:S04]  /*293d0*/  STL [R1+0xcb4], R4 ;  /* 0x000cb40401007387 */ /* 0x0001e80000100800 */
[----:B0-----:R-:W2:Y:S02]  /*293e0*/  LDL.LU R4, [R1+0xe88] ;  /* 0x000e880001047983 */ /* 0x001ea40000300800 */
[----:B--2---:R-:W-:-:S05]  /*293f0*/  IADD3.X R4, PT, PT, R4, UR9, RZ, P4, !PT ;  /* 0x0000000904047c10 */ /* 0x004fca000a7fe4ff */
[----:B------:R0:W-:Y:S04]  /*29400*/  STL [R1+0xce0], R4 ;  /* 0x000ce00401007387 */ /* 0x0001e80000100800 */
[----:B0-----:R-:W2:Y:S01]  /*29410*/  LDL.LU R4, [R1+0xe84] ;  /* 0x000e840001047983 */ /* 0x001ea20000300800 */
[----:B---3--:R-:W-:Y:S02]  /*29420*/  IADD3.X R16, PT, PT, R16, UR9, RZ, P5, !PT ;  /* 0x0000000910107c10 */ /* 0x008fe4000affe4ff */
[----:B----4-:R-:W-:Y:S02]  /*29430*/  IADD3 R17, P5, PT, R17, UR12, RZ ;  /* 0x0000000c11117c10 */ /* 0x010fe4000ffbe0ff */
        /* <DEDUP_REMOVED lines=21> */
[----:B--2---:R-:W-:-:S05]  /*29590*/  IADD3 R4, P4, PT, R4, UR12, RZ ;  /* 0x0000000c04047c10 */ /* 0x004fca000ff9e0ff */
        /* <DEDUP_REMOVED lines=1260> */
[----:B--2---:R-:W-:Y:S02]  /*2e460*/  IADD3.X R4, PT, PT, R4, UR9, RZ, P3, !PT ;  /* 0x0000000904047c10 */ /* 0x004fe40009ffe4ff */
        /* <DEDUP_REMOVED lines=27> */
[----:B------:R-:W-:Y:S04]  /*2e620*/  STL [R1+0x630], R29 ;  /* 0x0006301d01007387 */ /* 0x000fe80000100800 */
[----:B------:R-:W-:Y:S04]  /*2e630*/  STL [R1+0xd74], R28 ;  /* 0x000d741c01007387 */ /* 0x000fe80000100800 */
[----:B0-----:R-:W2:Y:S04]  /*2e640*/  LDL.LU R27, [R1+0xd84] ;  /* 0x000d8400011b7983 */ /* 0x001ea80000300800 */
[----:B------:R-:W-:Y:S04]  /*2e650*/  STL [R1+0x628], R3 ;  /* 0x0006280301007387 */ /* 0x000fe80000100800 */
[----:B------:R-:W3:Y:S01]  /*2e660*/  LDL.LU R4, [R1+0xd8c] ;  /* 0x000d8c0001047983 */ /* 0x000ee20000300800 */
[----:B------:R-:W-:-:S02]  /*2e670*/  IADD3 R2, P2, PT, R2, UR12, RZ ;  /* 0x0000000c02027c10 */ /* 0x000fc4000ff5e0ff */
[----:B------:R-:W-:-:S03]  /*2e680*/  IADD3.X R0, PT, PT, R0, UR9, RZ, P3, !PT ;  /* 0x0000000900007c10 */ /* 0x000fc60009ffe4ff */
[----:B------:R-:W-:Y:S04]  /*2e690*/  STL [R1+0xd7c], R2 ;  /* 0x000d7c0201007387 */ /* 0x000fe80000100800 */
[----:B---3--:R0:W-:Y:S04]  /*2e6a0*/  STL [R1+0xe18], R4 ;  /* 0x000e180401007387 */ /* 0x0081e80000100800 */
[----:B------:R1:W-:Y:S04]  /*2e6b0*/  STL [R1+0x620], R0 ;  /* 0x0006200001007387 */ /* 0x0003e80000100800 */
[----:B0-----:R-:W3:Y:S04]  /*2e6c0*/  LDL.LU R4, [R1+0x618] ;  /* 0x0006180001047983 */ /* 0x001ee80000300800 */
[----:B------:R-:W4:Y:S04]  /*2e6d0*/  LDL.LU R5, [R1+0x610] ;  /* 0x0006100001057983 */ /* 0x000f280000300800 */
[----:B------:R-:W4:Y:S04]  /*2e6e0*/  LDL.LU R29, [R1+0xd94] ;  /* 0x000d9400011d7983 */ /* 0x000f280000300800 */
[----:B------:R-:W4:Y:S04]  /*2e6f0*/  LDL.LU R28, [R1+0x608] ;  /* 0x00060800011c7983 */ /* 0x000f280000300800 */
[----:B------:R-:W4:Y:S04]  /*2e700*/  LDL.LU R3, [R1+0xd9c] ;  /* 0x000d9c0001037983 */ /* 0x000f280000300800 */
[----:B------:R-:W4:Y:S04]  /*2e710*/  LDL.LU R2, [R1+0x600] ;  /* 0x0006000001027983 */ /* 0x000f280000300800 */
[----:B-1----:R-:W4:Y:S04]  /*2e720*/  LDL.LU R0, [R1+0xda4] ;  /* 0x000da40001007983 */ /* 0x002f280000300800 */
[----:B------:R-:W4:Y:S04]  /*2e730*/  LDL.LU R16, [R1+0x5fc] ;  /* 0x0005fc0001107983 */ /* 0x000f280000300800 */
        /* <DEDUP_REMOVED lines=16> */
[----:B--2---:R-:W-:-:S03]  /*2e840*/  IADD3 R27, P3, PT, R27, UR12, RZ ;  /* 0x0000000c1b1b7c10 */ /* 0x004fc6000ff7e0ff */
[----:B------:R-:W2:Y:S04]  /*2e850*/  LDL.LU R7, [R1+0xd80] ;  /* 0x000d800001077983 */ /* 0x000ea80000300800 */
[----:B------:R-:W2:Y:S04]  /*2e860*/  LDL.LU R24, [R1+0xd88] ;  /* 0x000d880001187983 */ /* 0x000ea80000300800 */
[----:B------:R-:W2:Y:S04]  /*2e870*/  LDL.LU R25, [R1+0xd90] ;  /* 0x000d900001197983 */ /* 0x000ea80000300800 */
[----:B------:R-:W2:Y:S04]  /*2e880*/  LDL.LU R26, [R1+0xd98] ;  /* 0x000d9800011a7983 */ /* 0x000ea80000300800 */
[----:B------:R0:W-:Y:S04]  /*2e890*/  STL [R1+0xd84], R27 ;  /* 0x000d841b01007387 */ /* 0x0001e80000100800 */
[----:B0-----:R-:W2:Y:S01]  /*2e8a0*/  LDL.LU R27, [R1+0x5c0] ;  /* 0x0005c000011b7983 */ /* 0x001ea20000300800 */
[----:B---3--:R-:W-:-:S05]  /*2e8b0*/  IADD3.X R4, PT, PT, R4, UR9, RZ, P4, !PT ;  /* 0x0000000904047c10 */ /* 0x008fca000a7fe4ff */
[----:B------:R0:W-:Y:S04]  /*2e8c0*/  STL [R1+0x618], R4 ;  /* 0x0006180401007387 */ /* 0x0001e80000100800 */
[----:B0-----:R-:W3:Y:S01]  /*2e8d0*/  LDL.LU R4, [R1+0xe18] ;  /* 0x000e180001047983 */ /* 0x001ee20000300800 */
[----:B----4-:R-:W-:Y:S02]  /*2e8e0*/  IADD3.X R5, PT, PT, R5, UR9, RZ, P5, !PT ;  /* 0x0000000905057c10 */ /* 0x010fe4000affe4ff */
[----:B------:R-:W-:Y:S02]  /*2e8f0*/  IADD3 R29, P5, PT, R29, UR12, RZ ;  /* 0x0000000c1d1d7c10 */ /* 0x000fe4000ffbe0ff */
[----:B------:R-:W-:Y:S02]  /*2e900*/  IADD3.X R28, PT, PT, R28, UR9, RZ, P6, !PT ;  /* 0x000000091c1c7c10 */ /* 0x000fe4000b7fe4ff */
[----:B------:R-:W-:-:S02]  /*2e910*/  IADD3 R3, P6, PT, R3, UR12, RZ ;  /* 0x0000000c03037c10 */ /* 0x000fc4000ffde0ff */
[----:B------:R-:W-:Y:S02]  /*2e920*/  IADD3.X R2, PT, PT, R2, UR9, RZ, P0, !PT ;  /* 0x0000000902027c10 */ /* 0x000fe400087fe4ff */
[----:B------:R-:W-:Y:S02]  /*2e930*/  IADD3 R0, P0, PT, R0, UR12, RZ ;  /* 0x0000000c00007c10 */ /* 0x000fe4000ff1e0ff */
[----:B---3--:R-:W-:-:S05]  /*2e940*/  IADD3 R4, P4, PT, R4, UR12, RZ ;  /* 0x0000000c04047c10 */ /* 0x008fca000ff9e0ff */
[----:B------:R0:W-:Y:S04]  /*2e950*/  STL [R1+0xd8c], R4 ;  /* 0x000d8c0401007387 */ /* 0x0001e80000100800 */
[----:B0-----:R0:W5:Y:S04]  /*2e960*/  LDL.LU R4, [R1+0xe14] ;  /* 0x000e140001047983 */ /* 0x0011680000300800 */
[----:B------:R1:W-:Y:S04]  /*2e970*/  STL [R1+0x610], R5 ;  /* 0x0006100501007387 */ /* 0x0003e80000100800 */
[----:B-1----:R0:W5:Y:S04]  /*2e980*/  LDL.LU R5, [R1+0xe10] ;  /* 0x000e100001057983 */ /* 0x0021680000300800 */
        /* <DEDUP_REMOVED lines=9> */
[----:B-1----:R-:W3:Y:S01]  /*2ea20*/  LDL.LU R0, [R1+0xdfc] ;  /* 0x000dfc0001007983 */ /* 0x002ee20000300800 */
[----:B------:R-:W-:-:S02]  /*2ea30*/  IADD3.X R16, PT, PT, R16, UR9, RZ, P1, !PT ;  /* 0x0000000910107c10 */ /* 0x000fc40008ffe4ff */
[----:B------:R-:W-:Y:S02]  /*2ea40*/  IADD3 R17, P1, PT, R17, UR12, RZ ;  /* 0x0000000c11117c10 */ /* 0x000fe4000ff3e0ff */
[----:B------:R-:W-:Y:S02]  /*2ea50*/  IADD3.X R18, PT, PT, R18, UR9, RZ, P2, !PT ;  /* 0x0000000912127c10 */ /* 0x000fe400097fe4ff */
[----:B------:R-:W-:Y:S02]  /*2ea60*/  IADD3 R19, P2, PT, R19, UR12, RZ ;  /* 0x0000000c13137c10 */ /* 0x000fe4000ff5e0ff */
[----:B------:R-:W-:Y:S01]  /*2ea70*/  IADD3.X R20, PT, PT, R20, UR9, RZ, P3, !PT ;  /* 0x0000000914147c10 */ /* 0x000fe20009ffe4ff */
[----:B------:R-:W-:Y:S01]  /*2ea80*/  STL [R1+0x5fc], R16 ;  /* 0x0005fc1001007387 */ /* 0x000fe20000100800 */
[----:B------:R-:W-:-:S03]  /*2ea90*/  IADD3 R21, P3, PT, R21, UR12, RZ ;  /* 0x0000000c15157c10 */ /* 0x000fc6000ff7e0ff */
[----:B------:R-:W-:Y:S01]  /*2eaa0*/  STL [R1+0xdc0], R17 ;  /* 0x000dc01101007387 */ /* 0x000fe20000100800 */
[----:B------:R-:W-:-:S03]  /*2eab0*/  IADD3.X R22, PT, PT, R22, UR9, RZ, P4, !PT ;  /* 0x0000000916167c10 */ /* 0x000fc6000a7fe4ff */
        /* <DEDUP_REMOVED lines=17> */
[----:B------:R-:W-:-:S03]  /*2ebd0*/  IADD3.X R11, PT, PT, R11, UR9, RZ, P2, !PT ;  /* 0x000000090b0b7c10 */ /* 0x000fc600097fe4ff */
[----:B------:R-:W-:Y:S01]  /*2ebe0*/  STL [R1+0xdac], R15 ;  /* 0x000dac0f01007387 */ /* 0x000fe20000100800 */
[----:B------:R-:W-:-:S03]  /*2ebf0*/  IADD3 R6, P1, PT, R6, UR13, RZ ;  /* 0x0000000d06067c10 */ /* 0x000fc6000ff3e0ff */
[----:B------:R-:W-:Y:S01]  /*2ec00*/  STL [R1+0x5e4], R8 ;  /* 0x0005e40801007387 */ /* 0x000fe20000100800 */
[----:B--2---:R-:W-:-:S03]  /*2ec10*/  IADD3.X R7, PT, PT, R7, UR9, RZ, P3, !PT ;  /* 0x0000000907077c10 */ /* 0x004fc60009ffe4ff */
[----:B------:R-:W-:Y:S01]  /*2ec20*/  STL [R1+0xda8], R9 ;  /* 0x000da80901007387 */ /* 0x000fe20000100800 */
[----:B------:R-:W-:-:S03]  /*2ec30*/  IADD3.X R24, PT, PT, R24, UR9, RZ, P4, !PT ;  /* 0x0000000918187c10 */ /* 0x000fc6000a7fe4ff */
[----:B------:R-:W-:Y:S04]  /*2ec40*/  STL [R1+0xd70], R10 ;  /* 0x000d700a01007387 */ /* 0x000fe80000100800 */
[----:B------:R-:W-:Y:S04]  /*2ec50*/  STL [R1+0xd78], R11 ;  /* 0x000d780b01007387 */ /* 0x000fe80000100800 */
[----:B------:R-:W-:Y:S04]  /*2ec60*/  STL [R1+0x5c4], R6 ;  /* 0x0005c40601007387 */ /* 0x000fe80000100800 */
[----:B------:R-:W-:Y:S04]  /*2ec70*/  STL [R1+0xd80], R7 ;  /* 0x000d800701007387 */ /* 0x000fe80000100800 */
[----:B------:R-:W-:Y:S01]  /*2ec80*/  STL [R1+0xd88], R24 ;  /* 0x000d881801007387 */ /* 0x000fe20000100800 */
[----:B------:R-:W-:-:S02]  /*2ec90*/  IADD3.X R25, PT, PT, R25, UR9, RZ, P5, !PT ;  /* 0x0000000919197c10 */ /* 0x000fc4000affe4ff */
[----:B------:R-:W-:Y:S02]  /*2eca0*/  IADD3.X R26, PT, PT, R26, UR9, RZ, P6, !PT ;  /* 0x000000091a1a7c10 */ /* 0x000fe4000b7fe4ff */
[----:B------:R-:W-:Y:S01]  /*2ecb0*/  IADD3.X R27, PT, PT, R27, UR6, RZ, P1, !PT ;  /* 0x000000061b1b7c10 */ /* 0x000fe20008ffe4ff */
[----:B------:R-:W-:-:S04]  /*2ecc0*/  UIADD3 UR4, UPT, UPT, UR4, 0x1, URZ ;  /* 0x0000000104047890 */ /* 0x000fc8000fffe0ff */
[----:B------:R-:W-:Y:S01]  /*2ecd0*/  UISETP.NE.U32.AND UP0, UPT, UR4, UR8, UPT ;  /* 0x000000080400728c */ /* 0x000fe2000bf05070 */
[----:B---3--:R-:W-:-:S05]  /*2ece0*/  IADD3.X R0, PT, PT, R0, UR9, RZ, P0, !PT ;  /* 0x0000000900007c10 */ /* 0x008fca00087fe4ff */
[----:B------:R1:W-:Y:S02]  /*2ecf0*/  STL [R1+0xda0], R0 ;  /* 0x000da00001007387 */ /* 0x0003e40000100800 */
[----:B-1----:R-:W1:Y:S02]  /*2ed00*/  S2R R0, SR_TID.X ;  /* 0x0000000000007919 */ /* 0x002e640000002100 */
[----:B------:R0:W-:Y:S04]  /*2ed10*/  STL [R1+0xd90], R25 ;  /* 0x000d901901007387 */ /* 0x0001e80000100800 */
[----:B------:R0:W-:Y:S04]  /*2ed20*/  STL [R1+0xd98], R26 ;  /* 0x000d981a01007387 */ /* 0x0001e80000100800 */
[----:B------:R0:W-:Y:S01]  /*2ed30*/  STL [R1+0x5c0], R27 ;  /* 0x0005c01b01007387 */ /* 0x0001e20000100800 */
[----:B-1----:R-:W-:-:S05]  /*2ed40*/  IMAD.SHL.U32 R0, R0, 0x2, RZ ;  /* 0x0000000200007824 */ /* 0x002fca00078e00ff */
[----:B------:R-:W-:Y:S01]  /*2ed50*/  LOP3.LUT R0, R0, 0x7e, RZ, 0xc0, !PT ;  /* 0x0000007e00007812 */ /* 0x000fe200078ec0ff */
[----:B0-----:R-:W-:Y:S06]  /*2ed60*/  BRA.U UP0, `(.L_x_2) ;  /* 0xfffffead00cc7547 */ /* 0x001fec000b83ffff */
[----:B------:R-:W2:Y:S04]  /*2ed70*/  LDL.LU R0, [R1+0x49c] ;  /* 0x00049c0001007983 */ /* 0x000ea80000300800 */
[----:B--2---:R0:W-:Y:S04]  /*2ed80*/  STL [R1+0xe88], R0 ;  /* 0x000e880001007387 */ /* 0x0041e80000100800 */
[----:B0-----:R-:W2:Y:S04]  /*2ed90*/  LDL.LU R0, [R1+0x45c] ;  /* 0x00045c0001007983 */ /* 0x001ea80000300800 */
        /* <DEDUP_REMOVED lines=33> */
[----:B-----5:R-:W2:Y:S01]  /*2efb0*/  LDL.LU R2, [R1+0x4ac] ;  /* 0x0004ac0001027983 */ /* 0x020ea20000300800 */
[----:B0-----:R-:W-:-:S03]  /*2efc0*/  IMAD.MOV.U32 R0, RZ, RZ, R5 ;  /* 0x000000ffff007224 */ /* 0x001fc600078e0005 */
        /* <DEDUP_REMOVED lines=33> */
[----:B------:R-:W2:Y:S04]  /*2f1e0*/  LDL.LU R16, [R1+0x438] ;  /* 0x0004380001107983 */ /* 0x000ea80000300800 */
[----:B------:R-:W2:Y:S04]  /*2f1f0*/  LDL.LU R17, [R1+0x448] ;  /* 0x0004480001117983 */ /* 0x000ea80000300800 */
[----:B------:R-:W3:Y:S04]  /*2f200*/  LDL.LU R18, [R1+0x458] ;  /* 0x0004580001127983 */ /* 0x000ee80000300800 */
[----:B------:R-:W3:Y:S04]  /*2f210*/  LDL.LU R19, [R1+0x468] ;  /* 0x0004680001137983 */ /* 0x000ee80000300800 */
[----:B------:R-:W4:Y:S04]  /*2f220*/  LDL.LU R20, [R1+0x478] ;  /* 0x0004780001147983 */ /* 0x000f280000300800 */
[----:B------:R-:W4:Y:S04]  /*2f230*/  LDL.LU R21, [R1+0x488] ;  /* 0x0004880001157983 */ /* 0x000f280000300800 */
[----:B------:R-:W2:Y:S04]  /*2f240*/  LDL.LU R22, [R1+0x498] ;  /* 0x0004980001167983 */ /* 0x000ea80000300800 */
[----:B------:R-:W2:Y:S04]  /*2f250*/  LDL.LU R23, [R1+0x4a8] ;  /* 0x0004a80001177983 */ /* 0x000ea80000300800 */
[----:B------:R-:W2:Y:S04]  /*2f260*/  LDL.LU R12, [R1+0x434] ;  /* 0x00043400010c7983 */ /* 0x000ea80000300800 */
[----:B------:R-:W2:Y:S04]  /*2f270*/  LDL.LU R13, [R1+0x444] ;  /* 0x00044400010d7983 */ /* 0x000ea80000300800 */
[----:B------:R-:W2:Y:S04]  /*2f280*/  LDL.LU R14, [R1+0x454] ;  /* 0x00045400010e7983 */ /* 0x000ea80000300800 */
[----:B------:R-:W2:Y:S01]  /*2f290*/  LDL.LU R15, [R1+0x464] ;  /* 0x00046400010f7983 */ /* 0x000ea20000300800 */
[----:B0-----:R-:W-:-:S03]  /*2f2a0*/  IMAD.MOV.U32 R2, RZ, RZ, R4 ;  /* 0x000000ffff027224 */ /* 0x001fc600078e0004 */
        /* <DEDUP_REMOVED lines=10> */
[----:B------:R-:W2:Y:S01]  /*2f350*/  LDL.LU R26, [R1+0x490] ;  /* 0x00049000011a7983 */ /* 0x000ea20000300800 */
[----:B------:R-:W-:-:S03]  /*2f360*/  F2FP.F16.F32.PACK_AB R0, R2, R0 ;  /* 0x000000000200723e */ /* 0x000fc600000000ff */
[----:B------:R-:W2:Y:S04]  /*2f370*/  LDL.LU R27, [R1+0x4a0] ;  /* 0x0004a000011b7983 */ /* 0x000ea80000300800 */
[----:B------:R0:W-:Y:S04]  /*2f380*/  STL [R1+0xe04], R29 ;  /* 0x000e041d01007387 */ /* 0x0001e80000100800 */
[----:B0-----:R-:W2:Y:S04]  /*2f390*/  LDL.LU R29, [R1+0x48c] ;  /* 0x00048c00011d7983 */ /* 0x001ea80000300800 */
[----:B------:R0:W-:Y:S04]  /*2f3a0*/  STL [R1+0xe00], R3 ;  /* 0x000e000301007387 */ /* 0x0001e80000100800 */
[----:B0-----:R-:W2:Y:S04]  /*2f3b0*/  LDL.LU R3, [R1+0x47c] ;  /* 0x00047c0001037983 */ /* 0x001ea80000300800 */
[----:B------:R0:W-:Y:S04]  /*2f3c0*/  STL [R1+0xdfc], R28 ;  /* 0x000dfc1c01007387 */ /* 0x0001e80000100800 */
[----:B0-----:R-:W2:Y:S04]  /*2f3d0*/  LDL.LU R28, [R1+0x46c] ;  /* 0x00046c00011c7983 */ /* 0x001ea80000300800 */
[----:B------:R-:W2:Y:S04]  /*2f3e0*/  LDL.LU R2, [R1+0xf10] ;  /* 0x000f100001027983 */ /* 0x000ea80000300800 */
[----:B------:R0:W-:Y:S04]  /*2f3f0*/  STL [R1+0x9c], R0 ;  /* 0x00009c0001007387 */ /* 0x0001e80000100800 */
[----:B0-----:R-:W2:Y:S02]  /*2f400*/  LDL.LU R0, [R1+0xf0c] ;  /* 0x000f0c0001007983 */ /* 0x001ea40000300800 */
[----:B--2---:R-:W-:-:S02]  /*2f410*/  F2FP.F16.F32.PACK_AB R0, R2, R0 ;  /* 0x000000000200723e */ /* 0x004fc400000000ff */
        /* <DEDUP_REMOVED lines=65> */
[----:B------:R0:W-:Y:S02]  /*2f830*/  STL [R1+0x58], R28 ;  /* 0x0000581c01007387 */ /* 0x0001e40000100800 */
[----:B0-----:R-:W-:Y:S02]  /*2f840*/  F2FP.F16.F32.PACK_AB R28, R3, R29 ;  /* 0x0000001d031c723e */ /* 0x001fe400000000ff */
[----:B------:R-:W-:-:S03]  /*2f850*/  F2FP.F16.F32.PACK_AB R3, R16, R17 ;  /* 0x000000111003723e */ /* 0x000fc600000000ff */
[----:B------:R-:W-:Y:S01]  /*2f860*/  STL [R1+0x54], R28 ;  /* 0x0000541c01007387 */ /* 0x000fe20000100800 */
[----:B--2---:R-:W-:Y:S02]  /*2f870*/  F2FP.F16.F32.PACK_AB R0, R0, R2 ;  /* 0x000000020000723e */ /* 0x004fe400000000ff */
[----:B---3--:R-:W-:-:S03]  /*2f880*/  F2FP.F16.F32.PACK_AB R2, R18, R19 ;  /* 0x000000131202723e */ /* 0x008fc600000000ff */
[----:B------:R4:W-:Y:S04]  /*2f890*/  STL [R1+0x50], R0 ;  /* 0x0000500001007387 */ /* 0x0009e80000100800 */
[----:B------:R0:W-:Y:S01]  /*2f8a0*/  STL [R1+0x4c], R3 ;  /* 0x00004c0301007387 */ /* 0x0001e20000100800 */
[----:B----4-:R-:W-:-:S03]  /*2f8b0*/  F2FP.F16.F32.PACK_AB R0, R20, R21 ;  /* 0x000000151400723e */ /* 0x010fc600000000ff */
[----:B------:R1:W-:Y:S01]  /*2f8c0*/  STL [R1+0x48], R2 ;  /* 0x0000480201007387 */ /* 0x0003e20000100800 */
[----:B0-----:R-:W-:-:S03]  /*2f8d0*/  F2FP.F16.F32.PACK_AB R3, R22, R23 ;  /* 0x000000171603723e */ /* 0x001fc600000000ff */
[----:B------:R0:W-:Y:S04]  /*2f8e0*/  STL [R1+0x44], R0 ;  /* 0x0000440001007387 */ /* 0x0001e80000100800 */
[----:B------:R2:W-:Y:S01]  /*2f8f0*/  STL [R1+0x40], R3 ;  /* 0x0000400301007387 */ /* 0x0005e20000100800 */
[----:B-1----:R-:W-:Y:S02]  /*2f900*/  F2FP.F16.F32.PACK_AB R2, R12, R13 ;  /* 0x0000000d0c02723e */ /* 0x002fe400000000ff */
[----:B0-----:R-:W-:-:S03]  /*2f910*/  F2FP.F16.F32.PACK_AB R0, R14, R15 ;  /* 0x0000000f0e00723e */ /* 0x001fc600000000ff */
[----:B------:R0:W-:Y:S01]  /*2f920*/  STL [R1+0x3c], R2 ;  /* 0x00003c0201007387 */ /* 0x0001e20000100800 */
[----:B--2---:R-:W-:-:S03]  /*2f930*/  F2FP.F16.F32.PACK_AB R3, R8, R9 ;  /* 0x000000090803723e */ /* 0x004fc600000000ff */
[----:B------:R1:W-:Y:S04]  /*2f940*/  STL [R1+0x38], R0 ;  /* 0x0000380001007387 */ /* 0x0003e80000100800 */
[----:B------:R2:W-:Y:S01]  /*2f950*/  STL [R1+0x34], R3 ;  /* 0x0000340301007387 */ /* 0x0005e20000100800 */
[----:B0-----:R-:W-:Y:S02]  /*2f960*/  F2FP.F16.F32.PACK_AB R2, R10, R11 ;  /* 0x0000000b0a02723e */ /* 0x001fe400000000ff */
[----:B-1----:R-:W-:-:S03]  /*2f970*/  F2FP.F16.F32.PACK_AB R0, R4, R5 ;  /* 0x000000050400723e */ /* 0x002fc600000000ff */
[----:B------:R0:W-:Y:S01]  /*2f980*/  STL [R1+0x30], R2 ;  /* 0x0000300201007387 */ /* 0x0001e20000100800 */
[----:B--2---:R-:W-:-:S03]  /*2f990*/  F2FP.F16.F32.PACK_AB R3, R6, R7 ;  /* 0x000000070603723e */ /* 0x004fc600000000ff */
[----:B------:R1:W-:Y:S04]  /*2f9a0*/  STL [R1+0x2c], R0 ;  /* 0x00002c0001007387 */ /* 0x0003e80000100800 */
[----:B------:R-:W-:Y:S04]  /*2f9b0*/  STL [R1+0x28], R3 ;  /* 0x0000280301007387 */ /* 0x000fe80000100800 */
[----:B------:R-:W2:Y:S01]  /*2f9c0*/  LDL.LU R7, [R1+0x4c4] ;  /* 0x0004c40001077983 */ /* 0x000ea20000300800 */
[----:B0-----:R-:W-:Y:S02]  /*2f9d0*/  F2FP.F16.F32.PACK_AB R2, R24, R25 ;  /* 0x000000191802723e */ /* 0x001fe400000000ff */
[----:B-1----:R-:W-:-:S03]  /*2f9e0*/  F2FP.F16.F32.PACK_AB R0, R26, R27 ;  /* 0x0000001b1a00723e */ /* 0x002fc600000000ff */
        /* <DEDUP_REMOVED lines=18> */
[----:B------:R-:W3:Y:S04]  /*2fb10*/  LDL.LU R6, [R1+0x4e4] ;  /* 0x0004e40001067983 */ /* 0x000ee80000300800 */
[----:B---3--:R0:W-:Y:S04]  /*2fb20*/  STL [R1+0xe44], R6 ;  /* 0x000e440601007387 */ /* 0x0081e80000100800 */
[----:B0-----:R-:W3:Y:S04]  /*2fb30*/  LDL.LU R6, [R1+0x4b4] ;  /* 0x0004b40001067983 */ /* 0x001ee80000300800 */
        /* <DEDUP_REMOVED lines=15> */
[----:B0-----:R-:W2:Y:S04]  /*2fc30*/  LDL.LU R6, [R1+0x4bc] ;  /* 0x0004bc0001067983 */ /* 0x001ea80000300800 */
[----:B------:R-:W3:Y:S04]  /*2fc40*/  LDL.LU R5, [R1+0x504] ;  /* 0x0005040001057983 */ /* 0x000ee80000300800 */
[----:B---3--:R0:W-:Y:S04]  /*2fc50*/  STL [R1+0xe40], R5 ;  /* 0x000e400501007387 */ /* 0x0081e80000100800 */
[----:B0-----:R-:W3:Y:S04]  /*2fc60*/  LDL.LU R5, [R1+0x4d4] ;  /* 0x0004d40001057983 */ /* 0x001ee80000300800 */
[----:B------:R-:W4:Y:S04]  /*2fc70*/  LDL.LU R4, [R1+0x524] ;  /* 0x0005240001047983 */ /* 0x000f280000300800 */
[----:B----4-:R0:W-:Y:S04]  /*2fc80*/  STL [R1+0xe3c], R4 ;  /* 0x000e3c0401007387 */ /* 0x0101e80000100800 */
[----:B0-----:R-:W4:Y:S04]  /*2fc90*/  LDL.LU R4, [R1+0x4f4] ;  /* 0x0004f40001047983 */ /* 0x001f280000300800 */
[----:B------:R-:W2:Y:S04]  /*2fca0*/  LDL.LU R11, [R1+0x4c0] ;  /* 0x0004c000010b7983 */ /* 0x000ea80000300800 */
[----:B--2---:R0:W-:Y:S04]  /*2fcb0*/  STL [R1+0xe38], R11 ;  /* 0x000e380b01007387 */ /* 0x0041e80000100800 */
[----:B0-----:R-:W2:Y:S04]  /*2fcc0*/  LDL.LU R11, [R1+0x514] ;  /* 0x00051400010b7983 */ /* 0x001ea80000300800 */
        /* <DEDUP_REMOVED lines=33> */
[----:B------:R-:W2:Y:S01]  /*2fee0*/  LDL.LU R29, [R1+0x534] ;  /* 0x00053400011d7983 */ /* 0x000ea20000300800 */
[----:B------:R-:W-:-:S03]  /*2fef0*/  F2FP.F16.F32.PACK_AB R7, R6, R7 ;  /* 0x000000070607723e */ /* 0x000fc600000000ff */
[----:B--2---:R0:W-:Y:S04]  /*2ff00*/  STL [R1+0xe08], R29 ;  /* 0x000e081d01007387 */ /* 0x0041e80000100800 */
[----:B0-----:R-:W2:Y:S04]  /*2ff10*/  LDL.LU R29, [R1+0x198] ;  /* 0x00019800011d7983 */ /* 0x001ea80000300800 */
        /* <DEDUP_REMOVED lines=41> */
[----:B------:R0:W-:Y:S04]  /*301b0*/  STL [R1], R7 ;  /* 0x0000000701007387 */ /* 0x0001e80000100800 */
[----:B0-----:R-:W2:Y:S02]  /*301c0*/  LDL.LU R7, [R1+0xe48] ;  /* 0x000e480001077983 */ /* 0x001ea40000300800 */
[----:B--2---:R-:W-:-:S02]  /*301d0*/  F2FP.F16.F32.PACK_AB R7, R6, R7 ;  /* 0x000000070607723e */ /* 0x004fc400000000ff */
[----:B------:R-:W3:Y:S02]  /*301e0*/  LDL.LU R6, [R1+0xe44] ;  /* 0x000e440001067983 */ /* 0x000ee40000300800 */
[----:B---3--:R-:W-:Y:S02]  /*301f0*/  F2FP.F16.F32.PACK_AB R6, R5, R6 ;  /* 0x000000060506723e */ /* 0x008fe400000000ff */
[----:B------:R-:W4:Y:S02]  /*30200*/  LDL.LU R5, [R1+0xe40] ;  /* 0x000e400001057983 */ /* 0x000f240000300800 */
[----:B----4-:R-:W-:Y:S02]  /*30210*/  F2FP.F16.F32.PACK_AB R5, R4, R5 ;  /* 0x000000050405723e */ /* 0x010fe400000000ff */
[----:B------:R-:W2:Y:S02]  /*30220*/  LDL.LU R4, [R1+0xe3c] ;  /* 0x000e3c0001047983 */ /* 0x000ea40000300800 */
[----:B--2---:R-:W-:-:S02]  /*30230*/  F2FP.F16.F32.PACK_AB R4, R11, R4 ;  /* 0x000000040b04723e */ /* 0x004fc400000000ff */
[----:B------:R-:W2:Y:S02]  /*30240*/  LDL.LU R11, [R1+0xe38] ;  /* 0x000e3800010b7983 */ /* 0x000ea40000300800 */
[----:B--2---:R-:W-:Y:S02]  /*30250*/  F2FP.F16.F32.PACK_AB R11, R10, R11 ;  /* 0x0000000b0a0b723e */ /* 0x004fe400000000ff */
[----:B------:R-:W2:Y:S02]  /*30260*/  LDL.LU R10, [R1+0xe34] ;  /* 0x000e3400010a7983 */ /* 0x000ea40000300800 */
[----:B--2---:R-:W-:Y:S02]  /*30270*/  F2FP.F16.F32.PACK_AB R10, R9, R10 ;  /* 0x0000000a090a723e */ /* 0x004fe400000000ff */
        /* <DEDUP_REMOVED lines=20> */
[----:B------:R-:W2:Y:S01]  /*303c0*/  LDL.LU R29, [R1+0xe08] ;  /* 0x000e0800011d7983 */ /* 0x000ea20000300800 */
[----:B------:R-:W-:Y:S02]  /*303d0*/  F2FP.F16.F32.PACK_AB R22, R3, R22 ;  /* 0x000000160316723e */ /* 0x000fe400000000ff */
[----:B------:R-:W-:Y:S02]  /*303e0*/  F2FP.F16.F32.PACK_AB R21, R28, R21 ;  /* 0x000000151c15723e */ /* 0x000fe400000000ff */
[----:B--2---:R-:W-:Y:S02]  /*303f0*/  F2FP.F16.F32.PACK_AB R23, R29, R23 ;  /* 0x000000171d17723e */ /* 0x004fe400000000ff */
[----:B------:R-:W2:Y:S04]  /*30400*/  LDL.LU R29, [R1+0xe04] ;  /* 0x000e0400011d7983 */ /* 0x000ea80000300800 */
[----:B------:R-:W3:Y:S04]  /*30410*/  LDL.LU R3, [R1+0xe00] ;  /* 0x000e000001037983 */ /* 0x000ee80000300800 */
[----:B------:R-:W3:Y:S01]  /*30420*/  LDL.LU R28, [R1+0xdfc] ;  /* 0x000dfc00011c7983 */ /* 0x000ee20000300800 */
[----:B------:R-:W-:-:S02]  /*30430*/  F2FP.F16.F32.PACK_AB R26, R24, R26 ;  /* 0x0000001a181a723e */ /* 0x000fc400000000ff */
[----:B------:R-:W-:Y:S02]  /*30440*/  F2FP.F16.F32.PACK_AB R20, R0, R20 ;  /* 0x000000140014723e */ /* 0x000fe400000000ff */
[----:B------:R-:W-:Y:S02]  /*30450*/  F2FP.F16.F32.PACK_AB R27, R2, R27 ;  /* 0x0000001b021b723e */ /* 0x000fe400000000ff */
[----:B--2---:R-:W-:Y:S02]  /*30460*/  F2FP.F16.F32.PACK_AB R25, R25, R29 ;  /* 0x0000001d1919723e */ /* 0x004fe400000000ff */
[----:B---3--:R-:W-:-:S07]  /*30470*/  F2FP.F16.F32.PACK_AB R24, R28, R3 ;  /* 0x000000031c18723e */ /* 0x008fce00000000ff */
.L_x_1:
[----:B0-----:R-:W2:Y:S01]  /*30480*/  LDL.LU R2, [R1+0xdf4] ;  /* 0x000df40001027983 */ /* 0x001ea20000300800 */
[----:B------:R-:W0:Y:S01]  /*30490*/  S2R R28, SR_TID.X ;  /* 0x00000000001c7919 */ /* 0x000e220000002100 */
[----:B------:R-:W1:Y:S01]  /*304a0*/  S2UR UR5, SR_CgaCtaId ;  /* 0x00000000000579c3 */ /* 0x000e620000008800 */
[----:B------:R-:W3:Y:S01]  /*304b0*/  LDCU.64 UR8, c[0x0][0x398] ;  /* 0x00007300ff0877ac */ /* 0x000ee20008000a00 */
[----:B------:R-:W3:Y:S01]  /*304c0*/  LDL R29, [R1+0xdf8] ;  /* 0x000df800011d7983 */ /* 0x000ee20000100800 */
[----:B------:R-:W-:Y:S01]  /*304d0*/  UMOV UR4, 0x400 ;  /* 0x0000040000047882 */ /* 0x000fe20000000000 */
[----:B------:R-:W4:Y:S02]  /*304e0*/  LDCU UR6, c[0x0][0x39c] ;  /* 0x00007380ff0677ac */ /* 0x000f240008000800 */
[----:B------:R5:W-:Y:S01]  /*304f0*/  STL [R1+0xe5c], R6 ;  /* 0x000e5c0601007387 */ /* 0x000be20000100800 */
[----:B------:R-:W0:Y:S03]  /*30500*/  LDCU UR12, c[0x0][0x39c] ;  /* 0x00007380ff0c77ac */ /* 0x000e260008000800 */
[----:B-----5:R-:W5:Y:S04]  /*30510*/  LDL.LU R6, [R1+0xdf0] ;  /* 0x000df00001067983 */ /* 0x020f680000300800 */
[----:B------:R1:W-:Y:S04]  /*30520*/  STL [R1+0xe58], R7 ;  /* 0x000e580701007387 */ /* 0x0003e80000100800 */
[----:B-1----:R-:W4:Y:S01]  /*30530*/  LDL.LU R7, [R1+0x580] ;  /* 0x0005800001077983 */ /* 0x002f220000300800 */
[C---:B0-----:R-:W-:Y:S01]  /*30540*/  IMAD.SHL.U32 R0, R28.reuse, 0x80, RZ ;  /* 0x000000801c007824 */ /* 0x041fe200078e00ff */
[----:B------:R-:W-:Y:S01]  /*30550*/  ULEA UR4, UR5, UR4, 0x18 ;  /* 0x0000000405047291 */ /* 0x000fe2000f8ec0ff */
[----:B------:R-:W-:Y:S01]  /*30560*/  IMAD.SHL.U32 R3, R28, 0x200, RZ ;  /* 0x000002001c037824 */ /* 0x000fe200078e00ff */
[----:B------:R-:W0:Y:S04]  /*30570*/  LDCU UR5, c[0x0][0x39c] ;  /* 0x00007380ff0577ac */ /* 0x000e280008000800 */
[----:B------:R-:W-:Y:S01]  /*30580*/  LOP3.LUT R3, R3, 0xc00, RZ, 0xc0, !PT ;  /* 0x00000c0003037812 */ /* 0x000fe200078ec0ff */
[----:B------:R-:W-:Y:S01]  /*30590*/  BAR.SYNC.DEFER_BLOCKING 0x0 ;  /* 0x0000000000007b1d */ /* 0x000fe20000010000 */
[----:B--2---:R-:W-:Y:S01]  /*305a0*/  LOP3.LUT R0, R2, 0xc00, R0, 0xf8, !PT ;  /* 0x00000c0002007812 */ /* 0x004fe200078ef800 */
[----:B------:R-:W-:Y:S01]  /*305b0*/  IMAD.SHL.U32 R2, R28, 0x4, RZ ;  /* 0x000000041c027824 */ /* 0x000fe200078e00ff */
[----:B------:R-:W-:-:S04]  /*305c0*/  SHF.R.U32.HI R28, RZ, 0x4, R28 ;  /* 0x00000004ff1c7819 */ /* 0x000fc8000001161c */
[----:B------:R-:W-:Y:S02]  /*305d0*/  LOP3.LUT R2, R0, 0x70, R2, 0x78, !PT ;  /* 0x0000007000027812 */ /* 0x000fe400078e7802 */
[----:B------:R-:W1:Y:S01]  /*305e0*/  S2R R0, SR_TID.X ;  /* 0x0000000000007919 */ /* 0x000e620000002100 */
[----:B---3--:R-:W-:Y:S01]  /*305f0*/  ISETP.GE.AND P0, PT, R29, UR8, PT ;  /* 0x000000081d007c0c */ /* 0x008fe2000bf06270 */
[----:B------:R-:W2:Y:S01]  /*30600*/  LDCU UR8, c[0x0][0x39c] ;  /* 0x00007380ff0877ac */ /* 0x000ea20008000800 */
[----:B-----5:R-:W-:Y:S02]  /*30610*/  IADD3 R2, PT, PT, R2, UR4, R6 ;  /* 0x0000000402027c10 */ /* 0x020fe4000fffe006 */
[----:B-1----:R-:W-:-:S05]  /*30620*/  LOP3.LUT R0, R0, 0x1f, RZ, 0xc0, !PT ;  /* 0x0000001f00007812 */ /* 0x002fca00078ec0ff */
[----:B------:R-:W-:Y:S01]  /*30630*/  IMAD R3, R0, 0x10, R3 ;  /* 0x0000001000037824 */ /* 0x000fe200078e0203 */
[----:B------:R-:W-:-:S04]  /*30640*/  SGXT.U32 R0, R28, 0x2 ;  /* 0x000000021c00781a */ /* 0x000fc80000000000 */
[C---:B----4-:R-:W-:Y:S02]  /*30650*/  LOP3.LUT R29, R7.reuse, R0, RZ, 0xfc, !PT ;  /* 0x00000000071d7212 */ /* 0x050fe400078efcff */
[C-C-:B------:R-:W-:Y:S02]  /*30660*/  LOP3.LUT R6, R7.reuse, 0x4, R0.reuse, 0xfe, !PT ;  /* 0x0000000407067812 */ /* 0x140fe400078efe00 */
[C-C-:B------:R-:W-:Y:S01]  /*30670*/  LOP3.LUT R28, R7.reuse, 0x8, R0.reuse, 0xfe, !PT ;  /* 0x00000008071c7812 */ /* 0x140fe200078efe00 */
[----:B------:R1:W-:Y:S04]  /*30680*/  STL [R1+0xd4], R29 ;  /* 0x0000d41d01007387 */ /* 0x0003e80000100800 */
[----:B------:R3:W-:Y:S04]  /*30690*/  STL [R1+0xd8], R6 ;  /* 0x0000d80601007387 */ /* 0x0007e80000100800 */
[----:B------:R4:W-:Y:S01]  /*306a0*/  STL [R1+0xdc], R28 ;  /* 0x0000dc1c01007387 */ /* 0x0009e20000100800 */
[----:B-1----:R-:W-:-:S02]  /*306b0*/  LOP3.LUT R29, R7, 0xc, R0, 0xfe, !PT ;  /* 0x0000000c071d7812 */ /* 0x002fc400078efe00 */
[----:B---3--:R-:W-:-:S03]  /*306c0*/  LOP3.LUT R6, R7, 0x10, R0, 0xfe, !PT ;  /* 0x0000001007067812 */ /* 0x008fc600078efe00 */
[----:B------:R1:W-:Y:S01]  /*306d0*/  STL [R1+0xf0], R29 ;  /* 0x0000f01d01007387 */ /* 0x0003e20000100800 */
[----:B----4-:R-:W-:-:S03]  /*306e0*/  LOP3.LUT R28, R7, 0x14, R0, 0xfe, !PT ;  /* 0x00000014071c7812 */ /* 0x010fc600078efe00 */
[----:B------:R3:W-:Y:S04]  /*306f0*/  STL [R1+0xf4], R6 ;  /* 0x0000f40601007387 */ /* 0x0007e80000100800 */
[----:B------:R4:W-:Y:S01]  /*30700*/  STL [R1+0xf8], R28 ;  /* 0x0000f81c01007387 */ /* 0x0009e20000100800 */
[C-C-:B-1----:R-:W-:Y:S02]  /*30710*/  LOP3.LUT R29, R7.reuse, 0x18, R0.reuse, 0xfe, !PT ;  /* 0x00000018071d7812 */ /* 0x142fe400078efe00 */
[----:B---3--:R-:W-:-:S03]  /*30720*/  LOP3.LUT R6, R7, 0x1c, R0, 0xfe, !PT ;  /* 0x0000001c07067812 */ /* 0x008fc600078efe00 */
[----:B------:R1:W-:Y:S01]  /*30730*/  STL [R1+0xfc], R29 ;  /* 0x0000fc1d01007387 */ /* 0x0003e20000100800 */
[----:B----4-:R-:W-:-:S03]  /*30740*/  LOP3.LUT R28, R7, 0x20, R0, 0xfe, !PT ;  /* 0x00000020071c7812 */ /* 0x010fc600078efe00 */
[----:B------:R3:W-:Y:S01]  /*30750*/  STL [R1+0x100], R6 ;  /* 0x0001000601007387 */ /* 0x0007e20000100800 */
[C-C-:B-1----:R-:W-:Y:S02]  /*30760*/  LOP3.LUT R29, R7.reuse, 0x24, R0.reuse, 0xfe, !PT ;  /* 0x00000024071d7812 */ /* 0x142fe400078efe00 */
[----:B---3--:R-:W-:-:S05]  /*30770*/  LOP3.LUT R6, R7, 0x28, R0, 0xfe, !PT ;  /* 0x0000002807067812 */ /* 0x008fca00078efe00 */
[----:B------:R1:W-:Y:S02]  /*30780*/  STL [R1+0x104], R6 ;  /* 0x0001040601007387 */ /* 0x0003e40000100800 */
[----:B-1----:R-:W-:-:S05]  /*30790*/  LOP3.LUT R6, R7, 0x2c, R0, 0xfe, !PT ;  /* 0x0000002c07067812 */ /* 0x002fca00078efe00 */
        /* <DEDUP_REMOVED lines=213> */
[C-C-:B-1----:R-:W-:Y:S02]  /*314f0*/  LOP3.LUT R6, R7.reuse, 0x1f4, R0.reuse, 0xfe, !PT ;  /* 0x000001f407067812 */ /* 0x142fe400078efe00 */
[----:B------:R-:W-:-:S03]  /*31500*/  LOP3.LUT R0, R7, 0x1f8, R0, 0xfe, !PT ;  /* 0x000001f807007812 */ /* 0x000fc600078efe00 */
[----:B------:R1:W-:Y:S04]  /*31510*/  STL [R1+0x2c4], R6 ;  /* 0x0002c40601007387 */ /* 0x0003e80000100800 */
[----:B-1----:R-:W3:Y:S04]  /*31520*/  LDL.LU R6, [R1+0xe5c] ;  /* 0x000e5c0001067983 */ /* 0x002ee80000300800 */
[----:B------:R1:W-:Y:S02]  /*31530*/  STL [R1+0x260], R0 ;  /* 0x0002600001007387 */ /* 0x0003e40000100800 */
[----:B-1----:R-:W1:Y:S02]  /*31540*/  S2R R0, SR_TID.X ;  /* 0x0000000000007919 */ /* 0x002e640000002100 */
[----:B------:R-:W-:Y:S01]  /*31550*/  STS.128 [R2], R24 ;  /* 0x0000001802007388 */ /* 0x000fe20000000c00 */
[----:B-1----:R-:W-:-:S05]  /*31560*/  LEA.HI R7, R0, R7, RZ, 0x1c ;  /* 0x0000000700077211 */ /* 0x002fca00078fe0ff */
[----:B------:R1:W-:Y:S04]  /*31570*/  STL [R1+0x15c], R7 ;  /* 0x00015c0701007387 */ /* 0x0003e80000100800 */
[----:B-1----:R-:W3:Y:S01]  /*31580*/  LDL.LU R7, [R1+0xe58] ;  /* 0x000e580001077983 */ /* 0x002ee20000300800 */
[----:B------:R-:W-:Y:S02]  /*31590*/  LOP3.LUT R3, R3, 0x20, R0, 0x78, !PT ;  /* 0x0000002003037812 */ /* 0x000fe400078e7800 */
[----:B------:R-:W-:Y:S01]  /*315a0*/  ISETP.LT.AND P2, PT, R29, UR6, !P0 ;  /* 0x000000061d007c0c */ /* 0x000fe2000c741270 */
[----:B------:R-:W4:Y:S01]  /*315b0*/  LDL.LU R24, [R1+0x10] ;  /* 0x0000100001187983 */ /* 0x000f220000300800 */
[----:B0-----:R-:W-:Y:S01]  /*315c0*/  ISETP.LT.AND P3, PT, R28, UR5, !P0 ;  /* 0x000000051c007c0c */ /* 0x001fe2000c761270 */
[----:B------:R-:W0:Y:S02]  /*315d0*/  LDCU UR5, c[0x0][0x3b4] ;  /* 0x00007680ff0577ac */ /* 0x000e240008000800 */
[----:B------:R-:W4:Y:S01]  /*315e0*/  LDL.LU R25, [R1+0x14] ;  /* 0x0000140001197983 */ /* 0x000f220000300800 */
[----:B------:R-:W1:Y:S03]  /*315f0*/  LDCU.64 UR6, c[0x0][0x390] ;  /* 0x00007200ff0677ac */ /* 0x000e660008000a00 */
[----:B------:R-:W4:Y:S04]  /*31600*/  LDL.LU R26, [R1+0x18] ;  /* 0x00001800011a7983 */ /* 0x000f280000300800 */
[----:B------:R-:W4:Y:S01]  /*31610*/  LDL.LU R27, [R1+0x1c] ;  /* 0x00001c00011b7983 */ /* 0x000f220000300800 */
[----:B------:R-:W5:Y:S03]  /*31620*/  S2R R3, SR_TID.X ;  /* 0x0000000000037919 */ /* 0x000f660000002100 */
[----:B------:R-:W-:Y:S04]  /*31630*/  STS.128 [R2+0x100], R20 ;  /* 0x0001001402007388 */ /* 0x000fe80000000c00 */
[----:B------:R0:W-:Y:S04]  /*31640*/  STS.128 [R2+0x80], R16 ;  /* 0x0000801002007388 */ /* 0x0001e80000000c00 */
[----:B------:R1:W-:Y:S01]  /*31650*/  STS.128 [R2+0x180], R12 ;  /* 0x0001800c02007388 */ /* 0x0003e20000000c00 */
[----:B0-----:R-:W-:-:S03]  /*31660*/  IMAD.SHL.U32 R19, R0, 0x200, RZ ;  /* 0x0000020000137824 */ /* 0x001fc600078e00ff */
[----:B-1----:R-:W2:Y:S02]  /*31670*/  LDL.LU R12, [R1] ;  /* 0x00000000010c7983 */ /* 0x002ea40000300800 */
[----:B------:R-:W-:Y:S02]  /*31680*/  LOP3.LUT R19, R19, 0xc00, RZ, 0xc0, !PT ;  /* 0x00000c0013137812 */ /* 0x000fe400078ec0ff */
[----:B-----5:R-:W-:Y:S01]  /*31690*/  LOP3.LUT R3, R3, 0x1f, RZ, 0xc0, !PT ;  /* 0x0000001f03037812 */ /* 0x020fe200078ec0ff */
[----:B------:R-:W2:Y:S04]  /*316a0*/  LDL.LU R13, [R1+0x4] ;  /* 0x00000400010d7983 */ /* 0x000ea80000300800 */
[----:B------:R-:W-:Y:S01]  /*316b0*/  IMAD R19, R3, 0x10, R19 ;  /* 0x0000001003137824 */ /* 0x000fe200078e0213 */
[----:B------:R-:W2:Y:S04]  /*316c0*/  LDL.LU R14, [R1+0x8] ;  /* 0x00000800010e7983 */ /* 0x000ea80000300800 */
[----:B------:R-:W-:Y:S01]  /*316d0*/  LOP3.LUT R19, R19, 0x20, R0, 0x78, !PT ;  /* 0x0000002013137812 */ /* 0x000fe200078e7800 */
[----:B------:R-:W-:Y:S06]  /*316e0*/  BAR.SYNC.DEFER_BLOCKING 0x0 ;  /* 0x0000000000007b1d */ /* 0x000fec0000010000 */
[----:B------:R-:W2:Y:S04]  /*316f0*/  LDL.LU R15, [R1+0xc] ;  /* 0x00000c00010f7983 */ /* 0x000ea80000300800 */
[----:B------:R-:W0:Y:S01]  /*31700*/  LDS.128 R20, [R19+UR4] ;  /* 0x0000000413147984 */ /* 0x000e220008000c00 */
[----:B------:R-:W-:-:S05]  /*31710*/  LOP3.LUT R0, R19, 0x40, RZ, 0x3c, !PT ;  /* 0x0000004013007812 */ /* 0x000fca00078e3cff */
[----:B------:R-:W-:Y:S04]  /*31720*/  STL [R1+0x1c8], R0 ;  /* 0x0001c80001007387 */ /* 0x000fe80000100800 */
[----:B0-----:R-:W-:Y:S04]  /*31730*/  STL.64 [R1+0xc0], R20 ;  /* 0x0000c01401007387 */ /* 0x001fe80000100a00 */
[----:B------:R-:W-:Y:S04]  /*31740*/  STL.64 [R1+0xc8], R22 ;  /* 0x0000c81601007387 */ /* 0x000fe80000100a00 */
[----:B------:R-:W0:Y:S04]  /*31750*/  LDS.128 R20, [R19+UR4+0x200] ;  /* 0x0002000413147984 */ /* 0x000e280008000c00 */
[----:B0-----:R-:W-:Y:S04]  /*31760*/  STL.64 [R1+0xb0], R20 ;  /* 0x0000b01401007387 */ /* 0x001fe80000100a00 */
[----:B------:R-:W-:Y:S04]  /*31770*/  STL.64 [R1+0xb8], R22 ;  /* 0x0000b81601007387 */ /* 0x000fe80000100a00 */
[----:B------:R-:W0:Y:S04]  /*31780*/  LDS.128 R20, [R0+UR4] ;  /* 0x0000000400147984 */ /* 0x000e280008000c00 */
[----:B0-----:R-:W-:Y:S04]  /*31790*/  STL.64 [R1+0xa0], R20 ;  /* 0x0000a01401007387 */ /* 0x001fe80000100a00 */
[----:B------:R-:W-:Y:S04]  /*317a0*/  STL.64 [R1+0xa8], R22 ;  /* 0x0000a81601007387 */ /* 0x000fe80000100a00 */
[----:B------:R-:W0:Y:S01]  /*317b0*/  LDS.128 R20, [R0+UR4+0x200] ;  /* 0x0002000400147984 */ /* 0x000e220008000c00 */
[----:B------:R-:W-:Y:S06]  /*317c0*/  BAR.SYNC.DEFER_BLOCKING 0x0 ;  /* 0x0000000000007b1d */ /* 0x000fec0000010000 */
[----:B0-----:R-:W-:Y:S04]  /*317d0*/  STL [R1+0xe20], R21 ;  /* 0x000e201501007387 */ /* 0x001fe80000100800 */
[----:B------:R-:W-:Y:S04]  /*317e0*/  STL [R1+0xe18], R22 ;  /* 0x000e181601007387 */ /* 0x000fe80000100800 */
[----:B------:R-:W-:Y:S04]  /*317f0*/  STL [R1+0xe14], R23 ;  /* 0x000e141701007387 */ /* 0x000fe80000100800 */
[----:B------:R-:W-:Y:S04]  /*31800*/  STL [R1+0xe54], R20 ;  /* 0x000e541401007387 */ /* 0x000fe80000100800 */
[----:B----4-:R0:W-:Y:S04]  /*31810*/  STS.128 [R2+0x180], R24 ;  /* 0x0001801802007388 */ /* 0x0101e80000000c00 */
[----:B0-----:R-:W4:Y:S04]  /*31820*/  LDL.LU R24, [R1+0x20] ;  /* 0x0000200001187983 */ /* 0x001f280000300800 */
[----:B------:R-:W4:Y:S04]  /*31830*/  LDL.LU R25, [R1+0x24] ;  /* 0x0000240001197983 */ /* 0x000f280000300800 */
[----:B------:R-:W4:Y:S04]  /*31840*/  LDL.LU R26, [R1+0x28] ;  /* 0x00002800011a7983 */ /* 0x000f280000300800 */
[----:B------:R-:W4:Y:S04]  /*31850*/  LDL.LU R27, [R1+0x2c] ;  /* 0x00002c00011b7983 */ /* 0x000f280000300800 */
[----:B------:R-:W-:Y:S04]  /*31860*/  STS.128 [R2], R8 ;  /* 0x0000000802007388 */ /* 0x000fe80000000c00 */
[----:B---3--:R-:W-:Y:S04]  /*31870*/  STS.128 [R2+0x100], R4 ;  /* 0x0001000402007388 */ /* 0x008fe80000000c00 */
[----:B--2---:R-:W-:Y:S01]  /*31880*/  STS.128 [R2+0x80], R12 ;  /* 0x0000800c02007388 */ /* 0x004fe20000000c00 */
[----:B------:R-:W-:Y:S06]  /*31890*/  BAR.SYNC.DEFER_BLOCKING 0x0 ;  /* 0x0000000000007b1d */ /* 0x000fec0000010000 */
[----:B------:R-:W0:Y:S04]  /*318a0*/  LDS.128 R12, [R19+UR4] ;  /* 0x00000004130c7984 */ /* 0x000e280008000c00 */
[----:B------:R-:W1:Y:S04]  /*318b0*/  LDS.128 R4, [R0+UR4] ;  /* 0x0000000400047984 */ /* 0x000e680008000c00 */
[----:B------:R-:W2:Y:S04]  /*318c0*/  LDS.128 R8, [R19+UR4+0x200] ;  /* 0x0002000413087984 */ /* 0x000ea80008000c00 */
[----:B0-----:R-:W-:Y:S04]  /*318d0*/  STL.64 [R1+0x10], R12 ;  /* 0x0000100c01007387 */ /* 0x001fe80000100a00 */
[----:B------:R-:W-:Y:S04]  /*318e0*/  STL.64 [R1+0x18], R14 ;  /* 0x0000180e01007387 */ /* 0x000fe80000100a00 */
[----:B-1----:R-:W-:Y:S04]  /*318f0*/  STL [R1+0xe10], R4 ;  /* 0x000e100401007387 */ /* 0x002fe80000100800 */
[----:B--2---:R-:W-:Y:S04]  /*31900*/  STL.64 [R1], R8 ;  /* 0x0000000801007387 */ /* 0x004fe80000100a00 */
[----:B------:R-:W-:Y:S04]  /*31910*/  STL.64 [R1+0x8], R10 ;  /* 0x0000080a01007387 */ /* 0x000fe80000100a00 */
[----:B------:R-:W0:Y:S04]  /*31920*/  LDS.128 R8, [R0+UR4+0x200] ;  /* 0x0002000400087984 */ /* 0x000e280008000c00 */
[----:B------:R1:W-:Y:S04]  /*31930*/  STL [R1+0xe08], R5 ;  /* 0x000e080501007387 */ /* 0x0003e80000100800 */
[----:B------:R2:W-:Y:S01]  /*31940*/  STL [R1+0xe04], R6 ;  /* 0x000e040601007387 */ /* 0x0005e20000100800 */
[----:B------:R-:W-:Y:S06]  /*31950*/  BAR.SYNC.DEFER_BLOCKING 0x0 ;  /* 0x0000000000007b1d */ /* 0x000fec0000010000 */
[----:B------:R3:W-:Y:S04]  /*31960*/  STL [R1+0xdfc], R7 ;  /* 0x000dfc0701007387 */ /* 0x0007e80000100800 */
[----:B0-----:R0:W-:Y:S01]  /*31970*/  STL [R1+0xec], R11 ;  /* 0x0000ec0b01007387 */ /* 0x0011e20000100800 */
[----:B-1----:R-:W-:-:S03]  /*31980*/  IMAD.MOV.U32 R5, RZ, RZ, R8 ;  /* 0x000000ffff057224 */ /* 0x002fc600078e0008 */
[----:B------:R-:W5:Y:S01]  /*31990*/  LDL.LU R12, [R1+0x50] ;  /* 0x00005000010c7983 */ /* 0x000f620000300800 */
[----:B--2---:R-:W-:-:S03]  /*319a0*/  IMAD.MOV.U32 R6, RZ, RZ, R9 ;  /* 0x000000ffff067224 */ /* 0x004fc600078e0009 */
[----:B------:R-:W5:Y:S01]  /*319b0*/  LDL.LU R13, [R1+0x54] ;  /* 0x00005400010d7983 */ /* 0x000f620000300800 */
[----:B---3--:R-:W-:-:S03]  /*319c0*/  IMAD.MOV.U32 R7, RZ, RZ, R10 ;  /* 0x000000ffff077224 */ /* 0x008fc600078e000a */
[----:B------:R-:W5:Y:S04]  /*319d0*/  LDL.LU R14, [R1+0x58] ;  /* 0x00005800010e7983 */ /* 0x000f680000300800 */
[----:B------:R-:W5:Y:S04]  /*319e0*/  LDL.LU R15, [R1+0x5c] ;  /* 0x00005c00010f7983 */ /* 0x000f680000300800 */
[----:B------:R-:W2:Y:S04]  /*319f0*/  LDL.LU R8, [R1+0x40] ;  /* 0x0000400001087983 */ /* 0x000ea80000300800 */
[----:B------:R-:W2:Y:S04]  /*31a00*/  LDL.LU R9, [R1+0x44] ;  /* 0x0000440001097983 */ /* 0x000ea80000300800 */
[----:B------:R-:W2:Y:S04]  /*31a10*/  LDL.LU R10, [R1+0x48] ;  /* 0x00004800010a7983 */ /* 0x000ea80000300800 */
[----:B0-----:R-:W2:Y:S04]  /*31a20*/  LDL.LU R11, [R1+0x4c] ;  /* 0x00004c00010b7983 */ /* 0x001ea80000300800 */
[----:B------:R-:W3:Y:S04]  /*31a30*/  LDL.LU R20, [R1+0x30] ;  /* 0x0000300001147983 */ /* 0x000ee80000300800 */
[----:B------:R-:W3:Y:S04]  /*31a40*/  LDL.LU R21, [R1+0x34] ;  /* 0x0000340001157983 */ /* 0x000ee80000300800 */
[----:B------:R-:W3:Y:S04]  /*31a50*/  LDL.LU R22, [R1+0x38] ;  /* 0x0000380001167983 */ /* 0x000ee80000300800 */
[----:B------:R-:W3:Y:S04]  /*31a60*/  LDL.LU R23, [R1+0x3c] ;  /* 0x00003c0001177983 */ /* 0x000ee80000300800 */
[----:B------:R-:W2:Y:S04]  /*31a70*/  LDL.LU R3, [R1+0xdf8] ;  /* 0x000df80001037983 */ /* 0x000ea80000300800 */
[----:B------:R-:W-:Y:S04]  /*31a80*/  STL [R1+0xe1c], R6 ;  /* 0x000e1c0601007387 */ /* 0x000fe80000100800 */
[----:B------:R0:W-:Y:S04]  /*31a90*/  STL [R1+0xe0c], R5 ;  /* 0x000e0c0501007387 */ /* 0x0001e80000100800 */
[----:B------:R-:W-:Y:S04]  /*31aa0*/  STL [R1+0xe00], R7 ;  /* 0x000e000701007387 */ /* 0x000fe80000100800 */
[----:B------:R1:W-:Y:S04]  /*31ab0*/  STL [R1+0xe50], R6 ;  /* 0x000e500601007387 */ /* 0x0003e80000100800 */
[----:B------:R-:W2:Y:S04]  /*31ac0*/  LDL.LU R4, [R1+0x60] ;  /* 0x0000600001047983 */ /* 0x000ea80000300800 */
[----:B0-----:R-:W2:Y:S04]  /*31ad0*/  LDL.LU R5, [R1+0x64] ;  /* 0x0000640001057983 */ /* 0x001ea80000300800 */
[----:B-1----:R-:W2:Y:S04]  /*31ae0*/  LDL.LU R6, [R1+0x68] ;  /* 0x0000680001067983 */ /* 0x002ea80000300800 */
[----:B------:R-:W2:Y:S04]  /*31af0*/  LDL.LU R7, [R1+0x6c] ;  /* 0x00006c0001077983 */ /* 0x000ea80000300800 */
[----:B------:R-:W2:Y:S04]  /*31b00*/  LDL.LU R29, [R1+0xd4] ;  /* 0x0000d400011d7983 */ /* 0x000ea80000300800 */
[----:B----4-:R0:W-:Y:S04]  /*31b10*/  STS.128 [R2], R24 ;  /* 0x0000001802007388 */ /* 0x0101e80000000c00 */
[----:B0-----:R-:W4:Y:S04]  /*31b20*/  LDL.LU R25, [R1+0xd8] ;  /* 0x0000d80001197983 */ /* 0x001f280000300800 */
[----:B----4-:R0:W-:Y:S04]  /*31b30*/  STL [R1+0xe28], R25 ;  /* 0x000e281901007387 */ /* 0x0101e80000100800 */
[----:B------:R-:W4:Y:S04]  /*31b40*/  LDL.LU R24, [R1+0x90] ;  /* 0x0000900001187983 */ /* 0x000f280000300800 */
[----:B0-----:R-:W4:Y:S04]  /*31b50*/  LDL.LU R25, [R1+0x94] ;  /* 0x0000940001197983 */ /* 0x001f280000300800 */
[----:B------:R-:W2:Y:S04]  /*31b60*/  LDL.LU R26, [R1+0x98] ;  /* 0x00009800011a7983 */ /* 0x000ea80000300800 */
[----:B------:R-:W2:Y:S04]  /*31b70*/  LDL.LU R27, [R1+0x9c] ;  /* 0x00009c00011b7983 */ /* 0x000ea80000300800 */
[----:B--2---:R-:W-:Y:S04]  /*31b80*/  STL.64 [R1+0xe38], R26 ;  /* 0x000e381a01007387 */ /* 0x004fe80000100a00 */
[----:B----4-:R0:W-:Y:S04]  /*31b90*/  STL.64 [R1+0xe30], R24 ;  /* 0x000e301801007387 */ /* 0x0101e80000100a00 */
[----:B0-----:R-:W2:Y:S04]  /*31ba0*/  LDL.LU R24, [R1+0x80] ;  /* 0x0000800001187983 */ /* 0x001ea80000300800 */
[----:B------:R-:W2:Y:S04]  /*31bb0*/  LDL.LU R25, [R1+0x84] ;  /* 0x0000840001197983 */ /* 0x000ea80000300800 */
[----:B------:R-:W4:Y:S04]  /*31bc0*/  LDL.LU R26, [R1+0x88] ;  /* 0x00008800011a7983 */ /* 0x000f280000300800 */
[----:B------:R-:W4:Y:S04]  /*31bd0*/  LDL.LU R27, [R1+0x8c] ;  /* 0x00008c00011b7983 */ /* 0x000f280000300800 */
[----:B---3--:R-:W-:Y:S04]  /*31be0*/  STS.128 [R2+0x100], R20 ;  /* 0x0001001402007388 */ /* 0x008fe80000000c00 */
[----:B------:R-:W-:Y:S04]  /*31bf0*/  STS.128 [R2+0x80], R8 ;  /* 0x0000800802007388 */ /* 0x000fe80000000c00 */
[----:B-----5:R-:W-:Y:S01]  /*31c00*/  STS.128 [R2+0x180], R12 ;  /* 0x0001800c02007388 */ /* 0x020fe20000000c00 */
[----:B------:R-:W-:Y:S06]  /*31c10*/  BAR.SYNC.DEFER_BLOCKING 0x0 ;  /* 0x0000000000007b1d */ /* 0x000fec0000010000 */
[----:B------:R-:W0:Y:S04]  /*31c20*/  LDS.128 R12, [R19+UR4] ;  /* 0x00000004130c7984 */ /* 0x000e280008000c00 */
[----:B------:R-:W1:Y:S04]  /*31c30*/  LDS.128 R8, [R19+UR4+0x200] ;  /* 0x0002000413087984 */ /* 0x000e680008000c00 */
[----:B------:R-:W-:Y:S04]  /*31c40*/  LDS.128 R16, [R0+UR4+0x200] ;  /* 0x0002000400107984 */ /* 0x000fe80008000c00 */
[----:B----4-:R-:W-:Y:S04]  /*31c50*/  STL.64 [R1+0xe48], R26 ;  /* 0x000e481a01007387 */ /* 0x010fe80000100a00 */
[----:B--2---:R2:W-:Y:S04]  /*31c60*/  STL.64 [R1+0xe40], R24 ;  /* 0x000e401801007387 */ /* 0x0045e80000100a00 */
[----:B--2---:R-:W2:Y:S04]  /*31c70*/  LDL.LU R24, [R1+0x70] ;  /* 0x0000700001187983 */ /* 0x004ea80000300800 */
[----:B------:R-:W2:Y:S04]  /*31c80*/  LDL.LU R25, [R1+0x74] ;  /* 0x0000740001197983 */ /* 0x000ea80000300800 */
[----:B------:R-:W2:Y:S04]  /*31c90*/  LDL.LU R26, [R1+0x78] ;  /* 0x00007800011a7983 */ /* 0x000ea80000300800 */
[----:B------:R-:W2:Y:S04]  /*31ca0*/  LDL.LU R27, [R1+0x7c] ;  /* 0x00007c00011b7983 */ /* 0x000ea80000300800 */
[----:B------:R-:W3:Y:S04]  /*31cb0*/  LDL.LU R20, [R1+0xe54] ;  /* 0x000e540001147983 */ /* 0x000ee80000300800 */
[----:B------:R-:W4:Y:S04]  /*31cc0*/  LDL.LU R28, [R1+0xdc] ;  /* 0x0000dc00011c7983 */ /* 0x000f280000300800 */
[----:B------:R-:W5:Y:S04]  /*31cd0*/  LDL.LU R23, [R1+0xf0] ;  /* 0x0000f00001177983 */ /* 0x000f680000300800 */
[----:B0-----:R-:W-:Y:S04]  /*31ce0*/  STL.64 [R1+0x20], R12 ;  /* 0x0000200c01007387 */ /* 0x001fe80000100a00 */
[----:B------:R-:W-:Y:S04]  /*31cf0*/  STL.64 [R1+0x28], R14 ;  /* 0x0000280e01007387 */ /* 0x000fe80000100a00 */
[----:B------:R-:W0:Y:S01]  /*31d00*/  LDS.128 R12, [R0+UR4] ;  /* 0x00000004000c7984 */ /* 0x000e220008000c00 */
[----:B------:R-:W-:Y:S06]  /*31d10*/  BAR.SYNC.DEFER_BLOCKING 0x0 ;  /* 0x0000000000007b1d */ /* 0x000fec0000010000 */
[----:B-1----:R1:W-:Y:S04]  /*31d20*/  STL [R1+0xe24], R11 ;  /* 0x000e240b01007387 */ /* 0x0023e80000100800 */
[----:B-1----:R-:W3:Y:S04]  /*31d30*/  LDL.LU R11, [R1+0xc0] ;  /* 0x0000c000010b7983 */ /* 0x002ee80000300800 */
[----:B------:R-:W3:Y:S04]  /*31d40*/  LDL.LU R21, [R1+0xa0] ;  /* 0x0000a00001157983 */ /* 0x000ee80000300800 */
[----:B------:R1:W-:Y:S04]  /*31d50*/  STS.128 [R2], R4 ;  /* 0x0000000402007388 */ /* 0x0003e80000000c00 */
[----:B-1----:R-:W3:Y:S01]  /*31d60*/  LDL.LU R6, [R1+0xe50] ;  /* 0x000e500001067983 */ /* 0x002ee20000300800 */
[----:B------:R-:W1:Y:S03]  /*31d70*/  LDC R5, c[0x0][0x3b8] ;  /* 0x0000ee00ff057b82 */ /* 0x000e660000000800 */
[----:B------:R-:W3:Y:S04]  /*31d80*/  LDL.LU R22, [R1+0xb0] ;  /* 0x0000b00001167983 */ /* 0x000ee80000300800 */
[----:B--2---:R2:W-:Y:S04]  /*31d90*/  STS.128 [R2+0x100], R24 ;  /* 0x0001001802007388 */ /* 0x0045e80000000c00 */
[----:B--2---:R-:W2:Y:S04]  /*31da0*/  LDL.LU.64 R26, [R1+0xe48] ;  /* 0x000e4800011a7983 */ /* 0x004ea80000300a00 */
[----:B------:R-:W2:Y:S04]  /*31db0*/  LDL.LU.64 R24, [R1+0xe40] ;  /* 0x000e400001187983 */ /* 0x000ea80000300a00 */
[----:B--2---:R2:W-:Y:S04]  /*31dc0*/  STS.128 [R2+0x80], R24 ;  /* 0x0000801802007388 */ /* 0x0045e80000000c00 */
[----:B--2---:R-:W2:Y:S04]  /*31dd0*/  LDL.LU.64 R26, [R1+0xe38] ;  /* 0x000e3800011a7983 */ /* 0x004ea80000300a00 */
[----:B------:R-:W2:Y:S01]  /*31de0*/  LDL.LU.64 R24, [R1+0xe30] ;  /* 0x000e300001187983 */ /* 0x000ea20000300a00 */
[----:B------:R-:W-:Y:S01]  /*31df0*/  IMAD R3, R3, UR5, RZ ;  /* 0x0000000503037c24 */ /* 0x000fe2000f8e02ff */
[C---:B------:R-:W-:Y:S01]  /*31e00*/  ISETP.LT.AND P5, PT, R29.reuse, UR9, !P0 ;  /* 0x000000091d007c0c */ /* 0x040fe2000c7a1270 */
[----:B-1----:R-:W-:Y:S01]  /*31e10*/  IMAD R29, R29, R5, RZ ;  /* 0x000000051d1d7224 */ /* 0x002fe200078e02ff */
[----:B------:R-:W1:Y:S02]  /*31e20*/  LDCU UR5, c[0x0][0x39c] ;  /* 0x00007380ff0577ac */ /* 0x000e640008000800 */
[----:B------:R-:W-:Y:S01]  /*31e30*/  LEA R0, P1, R3, UR6, 0x1 ;  /* 0x0000000603007c11 */ /* 0x000fe2000f8208ff */
[----:B------:R-:W0:Y:S01]  /*31e40*/  LDCU UR6, c[0x0][0x39c] ;  /* 0x00007380ff0677ac */ /* 0x000e220008000800 */
[----:B---3--:R-:W-:Y:S01]  /*31e50*/  PRMT R6, R11, 0x7632, R6 ;  /* 0x000076320b067816 */ /* 0x008fe20000000006 */
[----:B------:R-:W3:Y:S01]  /*31e60*/  LDCU UR9, c[0x0][0x39c] ;  /* 0x00007380ff0977ac */ /* 0x000ee20008000800 */
[----:B--2---:R2:W-:Y:S04]  /*31e70*/  STS.128 [R2+0x180], R24 ;  /* 0x0001801802007388 */ /* 0x0045e80000000c00 */
[----:B--2---:R-:W2:Y:S01]  /*31e80*/  LDL.LU R25, [R1+0xe28] ;  /* 0x000e280001197983 */ /* 0x004ea20000300800 */
[----:B------:R-:W-:Y:S01]  /*31e90*/  LEA.HI.X.SX32 R2, R3, UR7, 0x1, P1 ;  /* 0x0000000703027c11 */ /* 0x000fe200088f0eff */
[----:B------:R-:W0:Y:S01]  /*31ea0*/  LDCU UR7, c[0x0][0x39c] ;  /* 0x00007380ff0777ac */ /* 0x000e220008000800 */
[----:B------:R-:W-:Y:S01]  /*31eb0*/  BAR.SYNC.DEFER_BLOCKING 0x0 ;  /* 0x0000000000007b1d */ /* 0x000fe20000010000 */
[----:B------:R-:W-:-:S04]  /*31ec0*/  LEA R26, P1, R29, R0, 0x1 ;  /* 0x000000001d1a7211 */ /* 0x000fc800078208ff */
[----:B------:R-:W-:Y:S02]  /*31ed0*/  LEA.HI.X.SX32 R27, R29, R2, 0x1, P1 ;  /* 0x000000021d1b7211 */ /* 0x000fe400008f0eff */
[C---:B----4-:R-:W-:Y:S01]  /*31ee0*/  ISETP.LT.AND P1, PT, R28.reuse, UR12, !P0 ;  /* 0x0000000c1c007c0c */ /* 0x050fe2000c721270 */
[----:B------:R-:W-:Y:S01]  /*31ef0*/  IMAD R28, R28, R5, RZ ;  /* 0x000000051c1c7224 */ /* 0x000fe200078e02ff */
[----:B------:R-:W4:Y:S04]  /*31f00*/  LDL.LU R4, [R1+0xfc] ;  /* 0x0000fc0001047983 */ /* 0x000f280000300800 */
[----:B------:R-:W3:Y:S04]  /*31f10*/  LDL.LU R7, [R1+0x100] ;  /* 0x0001000001077983 */ /* 0x000ee80000300800 */
[----:B------:R0:W-:Y:S02]  /*31f20*/  @P5 STG.E.U16 desc[UR10][R26.64], R11 ;  /* 0x0000000b1a005986 */ /* 0x0001e4000c10150a */
[----:B0-----:R-:W-:-:S04]  /*31f30*/  LEA R26, P5, R28, R0, 0x1 ;  /* 0x000000001c1a7211 */ /* 0x001fc800078a08ff */
[----:B------:R-:W-:Y:S01]  /*31f40*/  LEA.HI.X.SX32 R27, R28, R2, 0x1, P5 ;  /* 0x000000021c1b7211 */ /* 0x000fe200028f0eff */
[C---:B--2---:R-:W-:Y:S01]  /*31f50*/  IMAD R3, R25.reuse, R5, RZ ;  /* 0x0000000519037224 */ /* 0x044fe200078e02ff */
[----:B------:R-:W-:Y:S01]  /*31f60*/  ISETP.LT.AND P4, PT, R25, UR8, !P0 ;  /* 0x0000000819007c0c */ /* 0x000fe2000c781270 */
[----:B------:R-:W0:Y:S03]  /*31f70*/  LDCU UR8, c[0x0][0x39c] ;  /* 0x00007380ff0877ac */ /* 0x000e260008000800 */
[----:B------:R-:W-:-:S04]  /*31f80*/  LEA R24, P6, R3, R0, 0x1 ;  /* 0x0000000003187211 */ /* 0x000fc800078c08ff */
[----:B------:R-:W-:Y:S01]  /*31f90*/  LEA.HI.X.SX32 R25, R3, R2, 0x1, P6 ;  /* 0x0000000203197211 */ /* 0x000fe200030f0eff */
[C---:B-----5:R-:W-:Y:S01]  /*31fa0*/  IMAD R3, R23.reuse, R5, RZ ;  /* 0x0000000517037224 */ /* 0x060fe200078e02ff */
[----:B-1----:R-:W-:Y:S01]  /*31fb0*/  ISETP.LT.AND P6, PT, R23, UR5, !P0 ;  /* 0x0000000517007c0c */ /* 0x002fe2000c7c1270 */
[----:B------:R-:W1:Y:S01]  /*31fc0*/  LDCU UR5, c[0x0][0x39c] ;  /* 0x00007380ff0577ac */ /* 0x000e620008000800 */
[----:B------:R-:W2:Y:S04]  /*31fd0*/  LDL.LU R23, [R1+0x104] ;  /* 0x0001040001177983 */ /* 0x000ea80000300800 */
[----:B------:R-:W-:Y:S04]  /*31fe0*/  @P4 STG.E.U16 desc[UR10][R24.64], R21 ;  /* 0x0000001518004986 */ /* 0x000fe8000c10150a */
[----:B------:R-:W5:Y:S04]  /*31ff0*/  LDL.LU R28, [R1+0xf8] ;  /* 0x0000f800011c7983 */ /* 0x000f680000300800 */
[----:B------:R0:W-:Y:S04]  /*32000*/  @P1 STG.E.U16 desc[UR10][R26.64], R22 ;  /* 0x000000161a001986 */ /* 0x0001e8000c10150a */
[----:B0-----:R-:W2:Y:S01]  /*32010*/  LDL.LU R27, [R1+0xf4] ;  /* 0x0000f400011b7983 */ /* 0x001ea20000300800 */
[----:B------:R-:W-:-:S03]  /*32020*/  LEA R24, P4, R3, R0, 0x1 ;  /* 0x0000000003187211 */ /* 0x000fc600078808ff */
[----:B------:R-:W3:Y:S01]  /*32030*/  LDL.LU R11, [R1+0xe24] ;  /* 0x000e2400010b7983 */ /* 0x000ee20000300800 */
[----:B------:R-:W-:-:S05]  /*32040*/  LEA.HI.X.SX32 R25, R3, R2, 0x1, P4 ;  /* 0x0000000203197211 */ /* 0x000fca00020f0eff */
[----:B------:R0:W-:Y:S02]  /*32050*/  @P6 STG.E.U16 desc[UR10][R24.64], R20 ;  /* 0x0000001418006986 */ /* 0x0001e4000c10150a */
[----:B0-----:R-:W-:Y:S02]  /*32060*/  PRMT R20, R21, 0x7632, R20 ;  /* 0x0000763215147816 */ /* 0x001fe40000000014 */
[C---:B-----5:R-:W-:Y:S01]  /*32070*/  ISETP.LT.AND P1, PT, R28.reuse, UR7, !P0 ;  /* 0x000000071c007c0c */ /* 0x060fe2000c721270 */
[-C--:B------:R-:W-:Y:S01]  /*32080*/  IMAD R28, R28, R5.reuse, RZ ;  /* 0x000000051c1c7224 */ /* 0x080fe200078e02ff */
[----:B------:R-:W0:Y:S04]  /*32090*/  LDCU UR7, c[0x0][0x39c] ;  /* 0x00007380ff0777ac */ /* 0x000e280008000800 */
[-C--:B------:R-:W-:Y:S01]  /*320a0*/  LEA R24, P6, R28, R0.reuse, 0x1 ;  /* 0x000000001c187211 */ /* 0x080fe200078c08ff */
[C---:B--2---:R-:W-:Y:S01]  /*320b0*/  IMAD R3, R27.reuse, R5, RZ ;  /* 0x000000051b037224 */ /* 0x044fe200078e02ff */
[----:B------:R-:W-:Y:S01]  /*320c0*/  ISETP.LT.AND P4, PT, R27, UR6, !P0 ;  /* 0x000000061b007c0c */ /* 0x000fe2000c781270 */
[----:B------:R-:W2:Y:S03]  /*320d0*/  LDCU UR6, c[0x0][0x39c] ;  /* 0x00007380ff0677ac */ /* 0x000ea60008000800 */
[----:B------:R-:W-:-:S02]  /*320e0*/  LEA R26, P5, R3, R0, 0x1 ;  /* 0x00000000031a7211 */ /* 0x000fc400078a08ff */
[-C--:B------:R-:W-:Y:S02]  /*320f0*/  LEA.HI.X.SX32 R25, R28, R2.reuse, 0x1, P6 ;  /* 0x000000021c197211 */ /* 0x080fe400030f0eff */
[----:B------:R-:W-:Y:S01]  /*32100*/  LEA.HI.X.SX32 R27, R3, R2, 0x1, P5 ;  /* 0x00000002031b7211 */ /* 0x000fe200028f0eff */
[C---:B----4-:R-:W-:Y:S01]  /*32110*/  IMAD R3, R4.reuse, R5, RZ ;  /* 0x0000000504037224 */ /* 0x050fe200078e02ff */
[----:B------:R-:W-:Y:S01]  /*32120*/  ISETP.LT.AND P5, PT, R4, UR8, !P0 ;  /* 0x0000000804007c0c */ /* 0x000fe2000c7a1270 */
[----:B------:R-:W4:Y:S01]  /*32130*/  LDCU UR8, c[0x0][0x39c] ;  /* 0x00007380ff0877ac */ /* 0x000f220008000800 */
[----:B------:R-:W5:Y:S04]  /*32140*/  LDL.LU R4, [R1+0xc4] ;  /* 0x0000c40001047983 */ /* 0x000f680000300800 */
[----:B------:R0:W-:Y:S04]  /*32150*/  @P4 STG.E.U16 desc[UR10][R26.64], R6 ;  /* 0x000000061a004986 */ /* 0x0001e8000c10150a */
[----:B------:R1:W-:Y:S04]  /*32160*/  @P1 STG.E.U16 desc[UR10][R24.64], R20 ;  /* 0x0000001418001986 */ /* 0x0003e8000c10150a */
[----:B------:R-:W2:Y:S01]  /*32170*/  LDL.LU R21, [R1+0xe20] ;  /* 0x000e200001157983 */ /* 0x000ea20000300800 */
[----:B0-----:R-:W-:-:S02]  /*32180*/  LEA R26, P4, R3, R0, 0x1 ;  /* 0x00000000031a7211 */ /* 0x001fc400078808ff */
[----:B-1----:R-:W-:Y:S02]  /*32190*/  PRMT R20, R22, 0x7632, R20 ;  /* 0x0000763216147816 */ /* 0x002fe40000000014 */
[----:B------:R-:W2:Y:S01]  /*321a0*/  LDL.LU R22, [R1+0xa4] ;  /* 0x0000a40001167983 */ /* 0x000ea20000300800 */
[----:B------:R-:W-:-:S03]  /*321b0*/  LEA.HI.X.SX32 R27, R3, R2, 0x1, P4 ;  /* 0x00000002031b7211 */ /* 0x000fc600020f0eff */
[----:B------:R-:W2:Y:S04]  /*321c0*/  LDL.LU R6, [R1+0xb4] ;  /* 0x0000b40001067983 */ /* 0x000ea80000300800 */
[----:B------:R-:W2:Y:S01]  /*321d0*/  LDL.LU R3, [R1+0x108] ;  /* 0x0001080001037983 */ /* 0x000ea20000300800 */
[C---:B---3--:R-:W-:Y:S01]  /*321e0*/  IMAD R25, R7.reuse, R5, RZ ;  /* 0x0000000507197224 */ /* 0x048fe200078e02ff */
[----:B------:R-:W-:Y:S01]  /*321f0*/  ISETP.LT.AND P6, PT, R7, UR5, !P0 ;  /* 0x0000000507007c0c */ /* 0x000fe2000c7c1270 */
[----:B------:R-:W0:Y:S01]  /*32200*/  LDCU UR5, c[0x0][0x39c] ;  /* 0x00007380ff0577ac */ /* 0x000e220008000800 */
[----:B------:R1:W-:Y:S02]  /*32210*/  @P5 STG.E.U16 desc[UR10][R26.64], R20 ;  /* 0x000000141a005986 */ /* 0x0003e4000c10150a */
[----:B------:R-:W-:-:S02]  /*32220*/  LEA R24, P5, R25, R0, 0x1 ;  /* 0x0000000019187211 */ /* 0x000fc400078a08ff */
[----:B------:R-:W-:Y:S01]  /*32230*/  PRMT R28, R20, 0x7632, R28 ;  /* 0x00007632141c7816 */ /* 0x000fe2000000001c */
[----:B------:R-:W4:Y:S01]  /*32240*/  LDL.LU R7, [R1+0x118] ;  /* 0x0001180001077983 */ /* 0x000f220000300800 */
[----:B------:R-:W-:Y:S02]  /*32250*/  LEA.HI.X.SX32 R25, R25, R2, 0x1, P5 ;  /* 0x0000000219197211 */ /* 0x000fe400028f0eff */
[----:B------:R-:W-:Y:S01]  /*32260*/  ISETP.LT.AND P1, PT, R23, UR9, !P0 ;  /* 0x0000000917007c0c */ /* 0x000fe2000c721270 */
[----:B------:R-:W3:Y:S01]  /*32270*/  LDCU UR9, c[0x0][0x39c] ;  /* 0x00007380ff0977ac */ /* 0x000ee20008000800 */
[----:B------:R-:W3:Y:S04]  /*32280*/  LDL.LU R23, [R1+0x11c] ;  /* 0x00011c0001177983 */ /* 0x000ee80000300800 */
[----:B------:R0:W-:Y:S01]  /*32290*/  @P6 STG.E.U16 desc[UR10][R24.64], R28 ;  /* 0x0000001c18006986 */ /* 0x0001e2000c10150a */
[----:B--2---:R-:W-:Y:S01]  /*322a0*/  ISETP.LT.AND P4, PT, R3, UR6, !P0 ;  /* 0x0000000603007c0c */ /* 0x004fe2000c781270 */
[C---:B------:R-:W-:Y:S01]  /*322b0*/  IMAD R3, R5.reuse, 0x20, R29 ;  /* 0x0000002005037824 */ /* 0x040fe200078e021d */
[----:B------:R-:W2:Y:S01]  /*322c0*/  LDCU UR6, c[0x0][0x39c] ;  /* 0x00007380ff0677ac */ /* 0x000ea20008000800 */
[----:B------:R-:W2:Y:S02]  /*322d0*/  LDL.LU R29, [R1+0x15c] ;  /* 0x00015c00011d7983 */ /* 0x000ea40000300800 */
[----:B-1----:R-:W-:Y:S01]  /*322e0*/  IMAD R20, R5, 0x4, R3 ;  /* 0x0000000405147824 */ /* 0x002fe200078e0203 */
[----:B------:R-:W-:-:S04]  /*322f0*/  LEA R26, P5, R3, R0, 0x1 ;  /* 0x00000000031a7211 */ /* 0x000fc800078a08ff */
[----:B------:R-:W-:Y:S02]  /*32300*/  LEA.HI.X.SX32 R27, R3, R2, 0x1, P5 ;  /* 0x00000002031b7211 */ /* 0x000fe400028f0eff */
[C---:B0-----:R-:W-:Y:S01]  /*32310*/  LEA R24, P5, R20.reuse, R0, 0x1 ;  /* 0x0000000014187211 */ /* 0x041fe200078a08ff */
[----:B------:R-:W-:Y:S02]  /*32320*/  IMAD R3, R5, 0x4, R20 ;  /* 0x0000000405037824 */ /* 0x000fe400078e0214 */
[----:B-----5:R0:W-:Y:S01]  /*32330*/  @P3 STG.E.U16 desc[UR10][R26.64], R4 ;  /* 0x000000041a003986 */ /* 0x0201e2000c10150a */
[----:B------:R-:W-:-:S03]  /*32340*/  LEA.HI.X.SX32 R25, R20, R2, 0x1, P5 ;  /* 0x0000000214197211 */ /* 0x000fc600028f0eff */
[----:B------:R-:W5:Y:S04]  /*32350*/  LDL.LU R20, [R1+0x110] ;  /* 0x0001100001147983 */ /* 0x000f680000300800 */
[----:B0-----:R-:W2:Y:S01]  /*32360*/  LDL.LU R27, [R1+0x10c] ;  /* 0x00010c00011b7983 */ /* 0x001ea20000300800 */
[----:B------:R-:W-:Y:S02]  /*32370*/  LEA R26, P3, R3, R0, 0x1 ;  /* 0x00000000031a7211 */ /* 0x000fe400078608ff */
[----:B-----5:R-:W-:Y:S01]  /*32380*/  ISETP.LT.AND P6, PT, R20, UR5, !P0 ;  /* 0x0000000514007c0c */ /* 0x020fe2000c7c1270 */
[----:B------:R-:W-:Y:S01]  /*32390*/  IMAD R20, R5, 0x4, R3 ;  /* 0x0000000405147824 */ /* 0x000fe200078e0203 */
[----:B------:R0:W-:Y:S01]  /*323a0*/  @P2 STG.E.U16 desc[UR10][R24.64], R22 ;  /* 0x0000001618002986 */ /* 0x0001e2000c10150a */
[----:B------:R-:W-:Y:S01]  /*323b0*/  PRMT R28, R22, 0x7632, R28 ;  /* 0x00007632161c7816 */ /* 0x000fe2000000001c */
[----:B------:R-:W1:Y:S01]  /*323c0*/  LDCU UR5, c[0x0][0x39c] ;  /* 0x00007380ff0577ac */ /* 0x000e620008000800 */
[----:B--2---:R-:W-:Y:S01]  /*323d0*/  ISETP.LT.AND P5, PT, R27, UR7, !P0 ;  /* 0x000000071b007c0c */ /* 0x004fe2000c7a1270 */
[----:B------:R-:W2:Y:S01]  /*323e0*/  LDCU UR7, c[0x0][0x39c] ;  /* 0x00007380ff0777ac */ /* 0x000ea20008000800 */
[----:B------:R-:W-:-:S02]  /*323f0*/  LEA.HI.X.SX32 R27, R3, R2, 0x1, P3 ;  /* 0x00000002031b7211 */ /* 0x000fc400018f0eff */
[----:B------:R-:W5:Y:S01]  /*32400*/  LDL.LU R3, [R1+0x114] ;  /* 0x0001140001037983 */ /* 0x000f620000300800 */
[----:B0-----:R-:W-:-:S04]  /*32410*/  LEA R24, P2, R20, R0, 0x1 ;  /* 0x0000000014187211 */ /* 0x001fc800078408ff */
[----:B------:R-:W-:Y:S01]  /*32420*/  LEA.HI.X.SX32 R25, R20, R2, 0x1, P2 ;  /* 0x0000000214197211 */ /* 0x000fe200010f0eff */
[----:B------:R-:W-:Y:S04]  /*32430*/  @P1 STG.E.U16 desc[UR10][R26.64], R6 ;  /* 0x000000061a001986 */ /* 0x000fe8000c10150a */
[----:B------:R0:W-:Y:S01]  /*32440*/  @P4 STG.E.U16 desc[UR10][R24.64], R21 ;  /* 0x0000001518004986 */ /* 0x0001e2000c10150a */
[----:B---3--:R-:W-:Y:S01]  /*32450*/  ISETP.LT.AND P2, PT, R23, UR9, !P0 ;  /* 0x0000000917007c0c */ /* 0x008fe2000c741270 */
[----:B------:R-:W3:Y:S01]  /*32460*/  LDCU UR9, c[0x0][0x39c] ;  /* 0x00007380ff0977ac */ /* 0x000ee20008000800 */
[----:B----4-:R-:W-:Y:S01]  /*32470*/  ISETP.LT.AND P1, PT, R7, UR8, !P0 ;  /* 0x0000000807007c0c */ /* 0x010fe2000c721270 */
[----:B------:R-:W4:Y:S01]  /*32480*/  LDL.LU R23, [R1+0xb8] ;  /* 0x0000b80001177983 */ /* 0x000f220000300800 */
[----:B------:R-:W1:Y:S03]  /*32490*/  LDCU UR8, c[0x0][0x39c] ;  /* 0x00007380ff0877ac */ /* 0x000e660008000800 */
[----:B------:R-:W2:Y:S01]  /*324a0*/  LDL.LU R22, [R1+0x12c] ;  /* 0x00012c0001167983 */ /* 0x000ea20000300800 */
[----:B0-----:R-:W-:-:S03]  /*324b0*/  PRMT R21, R4, 0x7632, R21 ;  /* 0x0000763204157816 */ /* 0x001fc60000000015 */
[----:B------:R-:W2:Y:S04]  /*324c0*/  LDL.LU R7, [R1+0xc8] ;  /* 0x0000c80001077983 */ /* 0x000ea80000300800 */
[----:B------:R-:W2:Y:S01]  /*324d0*/  LDL.LU R4, [R1+0xa8] ;  /* 0x0000a80001047983 */ /* 0x000ea20000300800 */
[----:B-----5:R-:W-:Y:S01]  /*324e0*/  ISETP.LT.AND P3, PT, R3, UR6, !P0 ;  /* 0x0000000603007c0c */ /* 0x020fe2000c761270 */
[C---:B------:R-:W-:Y:S01]  /*324f0*/  IMAD R3, R5.reuse, 0x4, R20 ;  /* 0x0000000405037824 */ /* 0x040fe200078e0214 */
[----:B------:R-:W0:Y:S03]  /*32500*/  LDCU UR6, c[0x0][0x39c] ;  /* 0x00007380ff0677ac */ /* 0x000e260008000800 */
[----:B------:R-:W-:Y:S01]  /*32510*/  IMAD R20, R5, 0x4, R3 ;  /* 0x0000000405147824 */ /* 0x000fe200078e0203 */
[----:B------:R-:W-:-:S04]  /*32520*/  LEA R26, P4, R3, R0, 0x1 ;  /* 0x00000000031a7211 */ /* 0x000fc800078808ff */
[----:B------:R-:W-:Y:S02]  /*32530*/  LEA.HI.X.SX32 R27, R3, R2, 0x1, P4 ;  /* 0x00000002031b7211 */ /* 0x000fe400020f0eff */
[----:B------:R-:W-:-:S04]  /*32540*/  LEA R24, P4, R20, R0, 0x1 ;  /* 0x0000000014187211 */ /* 0x000fc800078808ff */
[----:B------:R-:W-:Y:S01]  /*32550*/  LEA.HI.X.SX32 R25, R20, R2, 0x1, P4 ;  /* 0x0000000214197211 */ /* 0x000fe200020f0eff */
[----:B------:R-:W-:Y:S04]  /*32560*/  @P5 STG.E.U16 desc[UR10][R26.64], R21 ;  /* 0x000000151a005986 */ /* 0x000fe8000c10150a */
[----:B------:R5:W-:Y:S04]  /*32570*/  @P6 STG.E.U16 desc[UR10][R24.64], R28 ;  /* 0x0000001c18006986 */ /* 0x000be8000c10150a */
[----:B-----5:R-:W0:Y:S01]  /*32580*/  LDL.LU R25, [R1+0x120] ;  /* 0x0001200001197983 */ /* 0x020e220000300800 */
[----:B------:R-:W-:-:S02]  /*32590*/  IMAD R3, R5, 0x4, R20 ;  /* 0x0000000405037824 */ /* 0x000fc400078e0214 */
[----:B------:R-:W-:-:S05]  /*325a0*/  VIADD R20, R29, 0x3c ;  /* 0x0000003c1d147836 */ /* 0x000fca0000000000 */
[C---:B-1----:R-:W-:Y:S01]  /*325b0*/  ISETP.LT.AND P6, PT, R20.reuse, UR5, !P0 ;  /* 0x0000000514007c0c */ /* 0x042fe2000c7c1270 */
[----:B------:R-:W-:Y:S01]  /*325c0*/  IMAD R20, R20, R5, RZ ;  /* 0x0000000514147224 */ /* 0x000fe200078e02ff */
[CC--:B------:R-:W-:Y:S01]  /*325d0*/  LEA R26, P4, R3.reuse, R0.reuse, 0x1 ;  /* 0x00000000031a7211 */ /* 0x0c0fe200078808ff */
[----:B------:R-:W1:Y:S03]  /*325e0*/  LDCU UR5, c[0x0][0x39c] ;  /* 0x00007380ff0577ac */ /* 0x000e660008000800 */
[----:B------:R-:W-:Y:S02]  /*325f0*/  LEA R24, P5, R20, R0, 0x1 ;  /* 0x0000000014187211 */ /* 0x000fe400078a08ff */
[----:B------:R-:W-:Y:S02]  /*32600*/  LEA.HI.X.SX32 R27, R3, R2, 0x1, P4 ;  /* 0x00000002031b7211 */ /* 0x000fe400020f0eff */
[----:B------:R-:W-:-:S02]  /*32610*/  PRMT R21, R6, 0x7632, R21 ;  /* 0x0000763206157816 */ /* 0x000fc40000000015 */
[----:B------:R-:W5:Y:S01]  /*32620*/  LDL.LU R6, [R1+0xe1c] ;  /* 0x000e1c0001067983 */ /* 0x000f620000300800 */
[----:B0-----:R-:W-:-:S03]  /*32630*/  ISETP.LT.AND P4, PT, R25, UR6, !P0 ;  /* 0x0000000619007c0c */ /* 0x001fc6000c781270 */
[----:B------:R0:W-:Y:S01]  /*32640*/  @P3 STG.E.U16 desc[UR10][R26.64], R21 ;  /* 0x000000151a003986 */ /* 0x0001e2000c10150a */
[----:B------:R-:W-:Y:S01]  /*32650*/  LEA.HI.X.SX32 R25, R20, R2, 0x1, P5 ;  /* 0x0000000214197211 */ /* 0x000fe200028f0eff */
[----:B------:R-:W1:Y:S02]  /*32660*/  LDCU UR6, c[0x0][0x39c] ;  /* 0x00007380ff0677ac */ /* 0x000e640008000800 */
[----:B------:R-:W2:Y:S01]  /*32670*/  LDL.LU R20, [R1+0x124] ;  /* 0x0001240001147983 */ /* 0x000ea20000300800 */
[----:B0-----:R-:W-:Y:S01]  /*32680*/  IMAD R26, R5, 0x8, R3 ;  /* 0x00000008051a7824 */ /* 0x001fe200078e0203 */
[----:B------:R-:W-:-:S03]  /*32690*/  PRMT R21, R21, 0x7632, R21 ;  /* 0x0000763215157816 */ /* 0x000fc60000000015 */
[----:B------:R-:W-:Y:S02]  /*326a0*/  IMAD R3, R5, 0x4, R26 ;  /* 0x0000000405037824 */ /* 0x000fe400078e021a */
[----:B------:R0:W-:Y:S01]  /*326b0*/  @P6 STG.E.U16 desc[UR10][R24.64], R21 ;  /* 0x0000001518006986 */ /* 0x0001e2000c10150a */
[----:B--2---:R-:W-:Y:S01]  /*326c0*/  ISETP.LT.AND P5, PT, R20, UR7, !P0 ;  /* 0x0000000714007c0c */ /* 0x004fe2000c7a1270 */
[----:B------:R-:W2:Y:S01]  /*326d0*/  LDCU UR7, c[0x0][0x39c] ;  /* 0x00007380ff0777ac */ /* 0x000ea20008000800 */
[----:B------:R-:W-:-:S04]  /*326e0*/  LEA R20, P3, R26, R0, 0x1 ;  /* 0x000000001a147211 */ /* 0x000fc800078608ff */
[----:B0-----:R-:W-:Y:S02]  /*326f0*/  LEA.HI.X.SX32 R21, R26, R2, 0x1, P3 ;  /* 0x000000021a157211 */ /* 0x001fe400018f0eff */
[----:B------:R-:W2:Y:S01]  /*32700*/  LDL.LU R26, [R1+0x128] ;  /* 0x00012800011a7983 */ /* 0x000ea20000300800 */
[----:B------:R-:W-:-:S03]  /*32710*/  LEA R24, P6, R3, R0, 0x1 ;  /* 0x0000000003187211 */ /* 0x000fc600078c08ff */
[----:B------:R-:W-:Y:S01]  /*32720*/  @P1 STG.E.U16 desc[UR10][R20.64], R7 ;  /* 0x0000000714001986 */ /* 0x000fe2000c10150a */
[----:B------:R-:W-:-:S05]  /*32730*/  LEA.HI.X.SX32 R25, R3, R2, 0x1, P6 ;  /* 0x0000000203197211 */ /* 0x000fca00030f0eff */
[----:B------:R0:W-:Y:S01]  /*32740*/  @P2 STG.E.U16 desc[UR10][R24.64], R4 ;  /* 0x0000000418002986 */ /* 0x0001e2000c10150a */
[----:B-1----:R-:W-:Y:S01]  /*32750*/  ISETP.LT.AND P2, PT, R22, UR6, !P0 ;  /* 0x0000000616007c0c */ /* 0x002fe2000c741270 */
[----:B------:R-:W1:Y:S02]  /*32760*/  LDCU UR6, c[0x0][0x39c] ;  /* 0x00007380ff0677ac */ /* 0x000e640008000800 */
[----:B0-----:R-:W3:Y:S04]  /*32770*/  LDL.LU R25, [R1+0x130] ;  /* 0x0001300001197983 */ /* 0x001ee80000300800 */
[----:B------:R-:W3:Y:S01]  /*32780*/  LDL.LU R22, [R1+0xe18] ;  /* 0x000e180001167983 */ /* 0x000ee20000300800 */
[----:B--2---:R-:W-:Y:S01]  /*32790*/  ISETP.LT.AND P3, PT, R26, UR5, !P0 ;  /* 0x000000051a007c0c */ /* 0x004fe2000c761270 */
[----:B------:R-:W-:Y:S01]  /*327a0*/  IMAD R26, R5, 0x4, R3 ;  /* 0x00000004051a7824 */ /* 0x000fe200078e0203 */
[----:B------:R-:W0:Y:S04]  /*327b0*/  LDCU UR5, c[0x0][0x39c] ;  /* 0x00007380ff0577ac */ /* 0x000e280008000800 */
[----:B------:R-:W-:-:S04]  /*327c0*/  LEA R20, P1, R26, R0, 0x1 ;  /* 0x000000001a147211 */ /* 0x000fc800078208ff */
[----:B------:R-:W-:-:S05]  /*327d0*/  LEA.HI.X.SX32 R21, R26, R2, 0x1, P1 ;  /* 0x000000021a157211 */ /* 0x000fca00008f0eff */
[----:B----4-:R2:W-:Y:S04]  /*327e0*/  @P4 STG.E.U16 desc[UR10][R20.64], R23 ;  /* 0x0000001714004986 */ /* 0x0105e8000c10150a */
[----:B--2---:R-:W2:Y:S04]  /*327f0*/  LDL.LU R21, [R1+0x134] ;  /* 0x0001340001157983 */ /* 0x004ea80000300800 */
[----:B------:R-:W0:Y:S01]  /*32800*/  LDL.LU R20, [R1+0x138] ;  /* 0x0001380001147983 */ /* 0x000e220000300800 */
[----:B------:R-:W-:Y:S01]  /*32810*/  IMAD R3, R5, 0x4, R26 ;  /* 0x0000000405037824 */ /* 0x000fe200078e021a */
[----:B---3--:R-:W-:Y:S01]  /*32820*/  ISETP.LT.AND P1, PT, R25, UR7, !P0 ;  /* 0x0000000719007c0c */ /* 0x008fe2000c721270 */
[----:B------:R-:W3:Y:S03]  /*32830*/  LDCU UR7, c[0x0][0x39c] ;  /* 0x00007380ff0777ac */ /* 0x000ee60008000800 */
[----:B------:R-:W-:-:S04]  /*32840*/  LEA R24, P6, R3, R0, 0x1 ;  /* 0x0000000003187211 */ /* 0x000fc800078c08ff */
[----:B------:R-:W-:Y:S01]  /*32850*/  LEA.HI.X.SX32 R25, R3, R2, 0x1, P6 ;  /* 0x0000000203197211 */ /* 0x000fe200030f0eff */
[----:B------:R-:W-:-:S04]  /*32860*/  IMAD R3, R5, 0x4, R3 ;  /* 0x0000000405037824 */ /* 0x000fc800078e0203 */
[----:B------:R4:W-:Y:S01]  /*32870*/  @P5 STG.E.U16 desc[UR10][R24.64], R22 ;  /* 0x0000001618005986 */ /* 0x0009e2000c10150a */
[----:B------:R-:W-:-:S03]  /*32880*/  PRMT R26, R4, 0x7632, R26 ;  /* 0x00007632041a7816 */ /* 0x000fc6000000001a */
[----:B------:R-:W3:Y:S01]  /*32890*/  LDL.LU R4, [R1+0xcc] ;  /* 0x0000cc0001047983 */ /* 0x000ee20000300800 */
[----:B----4-:R-:W-:-:S04]  /*328a0*/  LEA R24, P6, R3, R0, 0x1 ;  /* 0x0000000003187211 */ /* 0x010fc800078c08ff */
[----:B------:R-:W-:Y:S02]  /*328b0*/  LEA.HI.X.SX32 R25, R3, R2, 0x1, P6 ;  /* 0x0000000203197211 */ /* 0x000fe400030f0eff */
[----:B------:R-:W-:Y:S02]  /*328c0*/  PRMT R22, R7, 0x7632, R22 ;  /* 0x0000763207167816 */ /* 0x000fe40000000016 */
[----:B------:R-:W4:Y:S04]  /*328d0*/  LDL.LU R7, [R1+0xac] ;  /* 0x0000ac0001077983 */ /* 0x000f280000300800 */
[----:B------:R1:W-:Y:S04]  /*328e0*/  @P3 STG.E.U16 desc[UR10][R24.64], R22 ;  /* 0x0000001618003986 */ /* 0x0003e8000c10150a */
[----:B-1----:R-:W3:Y:S01]  /*328f0*/  LDL.LU R25, [R1+0x13c] ;  /* 0x00013c0001197983 */ /* 0x002ee20000300800 */
[----:B--2---:R-:W-:Y:S01]  /*32900*/  ISETP.LT.AND P4, PT, R21, UR8, !P0 ;  /* 0x0000000815007c0c */ /* 0x004fe2000c781270 */
[----:B------:R-:W-:Y:S01]  /*32910*/  IMAD R21, R5, 0x4, R3 ;  /* 0x0000000405157824 */ /* 0x000fe200078e0203 */
[----:B------:R-:W1:Y:S01]  /*32920*/  LDCU UR8, c[0x0][0x39c] ;  /* 0x00007380ff0877ac */ /* 0x000e620008000800 */
[----:B0-----:R-:W-:-:S03]  /*32930*/  ISETP.LT.AND P5, PT, R20, UR5, !P0 ;  /* 0x0000000514007c0c */ /* 0x001fc6000c7a1270 */
[----:B------:R-:W-:Y:S01]  /*32940*/  LEA R20, P6, R21, R0, 0x1 ;  /* 0x0000000015147211 */ /* 0x000fe200078c08ff */
[----:B------:R-:W-:Y:S01]  /*32950*/  IMAD R3, R5, 0x4, R21 ;  /* 0x0000000405037824 */ /* 0x000fe200078e0215 */
[----:B------:R-:W0:Y:S02]  /*32960*/  LDCU UR5, c[0x0][0x39c] ;  /* 0x00007380ff0577ac */ /* 0x000e240008000800 */
[----:B------:R-:W-:-:S05]  /*32970*/  LEA.HI.X.SX32 R21, R21, R2, 0x1, P6 ;  /* 0x0000000215157211 */ /* 0x000fca00030f0eff */
[----:B------:R2:W-:Y:S04]  /*32980*/  @P2 STG.E.U16 desc[UR10][R20.64], R26 ;  /* 0x0000001a14002986 */ /* 0x0005e8000c10150a */
[----:B--2---:R-:W2:Y:S01]  /*32990*/  LDL.LU R21, [R1+0x140] ;  /* 0x0001400001157983 */ /* 0x004ea20000300800 */
[----:B------:R-:W-:Y:S02]  /*329a0*/  LEA R24, P6, R3, R0, 0x1 ;  /* 0x0000000003187211 */ /* 0x000fe400078c08ff */
[----:B------:R-:W-:Y:S02]  /*329b0*/  PRMT R20, R23, 0x7632, R20 ;  /* 0x0000763217147816 */ /* 0x000fe40000000014 */
[----:B------:R-:W4:Y:S01]  /*329c0*/  LDL.LU R23, [R1+0xe14] ;  /* 0x000e140001177983 */ /* 0x000f220000300800 */
[----:B---3--:R-:W-:Y:S01]  /*329d0*/  ISETP.LT.AND P3, PT, R25, UR6, !P0 ;  /* 0x0000000619007c0c */ /* 0x008fe2000c761270 */
[----:B------:R-:W3:Y:S01]  /*329e0*/  LDCU UR6, c[0x0][0x39c] ;  /* 0x00007380ff0677ac */ /* 0x000ee20008000800 */
[----:B------:R-:W-:-:S02]  /*329f0*/  LEA.HI.X.SX32 R25, R3, R2, 0x1, P6 ;  /* 0x0000000203197211 */ /* 0x000fc400030f0eff */
[----:B--2---:R-:W-:Y:S01]  /*32a00*/  ISETP.LT.AND P2, PT, R21, UR7, !P0 ;  /* 0x0000000715007c0c */ /* 0x004fe2000c741270 */
[----:B------:R-:W-:Y:S02]  /*32a10*/  IMAD R21, R5, 0x4, R3 ;  /* 0x0000000405157824 */ /* 0x000fe400078e0203 */
[----:B------:R2:W-:Y:S01]  /*32a20*/  @P1 STG.E.U16 desc[UR10][R24.64], R20 ;  /* 0x0000001418001986 */ /* 0x0005e2000c10150a */
[----:B------:R-:W-:Y:S01]  /*32a30*/  PRMT R26, R22, 0x7632, R26 ;  /* 0x00007632161a7816 */ /* 0x000fe2000000001a */
[----:B------:R-:W0:Y:S02]  /*32a40*/  LDCU UR7, c[0x0][0x39c] ;  /* 0x00007380ff0777ac */ /* 0x000e240008000800 */
[----:B------:R-:W0:Y:S01]  /*32a50*/  LDL.LU R3, [R1+0x144] ;  /* 0x0001440001037983 */ /* 0x000e220000300800 */
[----:B--2---:R-:W-:Y:S02]  /*32a60*/  LEA R20, P6, R21, R0, 0x1 ;  /* 0x0000000015147211 */ /* 0x004fe400078c08ff */
[----:B0-----:R-:W-:Y:S01]  /*32a70*/  ISETP.LT.AND P1, PT, R3, UR5, !P0 ;  /* 0x0000000503007c0c */ /* 0x001fe2000c721270 */
[----:B------:R-:W-:Y:S01]  /*32a80*/  IMAD R3, R5, 0x4, R21 ;  /* 0x0000000405037824 */ /* 0x000fe200078e0215 */
[----:B------:R-:W-:Y:S01]  /*32a90*/  LEA.HI.X.SX32 R21, R21, R2, 0x1, P6 ;  /* 0x0000000215157211 */ /* 0x000fe200030f0eff */
[----:B------:R-:W0:Y:S02]  /*32aa0*/  LDCU UR5, c[0x0][0x39c] ;  /* 0x00007380ff0577ac */ /* 0x000e240008000800 */
[----:B------:R-:W-:Y:S01]  /*32ab0*/  IMAD R22, R5, 0x4, R3 ;  /* 0x0000000405167824 */ /* 0x000fe200078e0203 */
[C---:B------:R-:W-:Y:S01]  /*32ac0*/  LEA R24, P6, R3.reuse, R0, 0x1 ;  /* 0x0000000003187211 */ /* 0x040fe200078c08ff */
[----:B------:R2:W-:Y:S03]  /*32ad0*/  @P4 STG.E.U16 desc[UR10][R20.64], R26 ;  /* 0x0000001a14004986 */ /* 0x0005e6000c10150a */
[----:B------:R-:W-:Y:S01]  /*32ae0*/  LEA.HI.X.SX32 R25, R3, R2, 0x1, P6 ;  /* 0x0000000203197211 */ /* 0x000fe200030f0eff */
[----:B------:R-:W-:Y:S01]  /*32af0*/  IMAD R3, R5, 0x4, R22 ;  /* 0x0000000405037824 */ /* 0x000fe200078e0216 */
[C---:B--2---:R-:W-:Y:S01]  /*32b00*/  LEA R20, P4, R22.reuse, R0, 0x1 ;  /* 0x0000000016147211 */ /* 0x044fe200078808ff */
[----:B------:R-:W2:Y:S03]  /*32b10*/  LDL.LU R26, [R1+0xbc] ;  /* 0x0000bc00011a7983 */ /* 0x000ea60000300800 */
[----:B------:R-:W-:Y:S01]  /*32b20*/  LEA.HI.X.SX32 R21, R22, R2, 0x1, P4 ;  /* 0x0000000216157211 */ /* 0x000fe200020f0eff */
[----:B------:R0:W-:Y:S04]  /*32b30*/  @P5 STG.E.U16 desc[UR10][R24.64], R4 ;  /* 0x0000000418005986 */ /* 0x0001e8000c10150a */
[----:B------:R-:W2:Y:S04]  /*32b40*/  LDL.LU R22, [R1+0x14c] ;  /* 0x00014c0001167983 */ /* 0x000ea80000300800 */
[----:B0-----:R-:W3:Y:S01]  /*32b50*/  LDL.LU R25, [R1+0x148] ;  /* 0x0001480001197983 */ /* 0x001ee20000300800 */
[----:B------:R-:W-:-:S03]  /*32b60*/  LEA R24, P5, R3, R0, 0x1 ;  /* 0x0000000003187211 */ /* 0x000fc600078a08ff */
[----:B----4-:R0:W-:Y:S01]  /*32b70*/  @P3 STG.E.U16 desc[UR10][R20.64], R7 ;  /* 0x0000000714003986 */ /* 0x0101e2000c10150a */
[----:B--2---:R-:W-:Y:S01]  /*32b80*/  ISETP.LT.AND P4, PT, R22, UR7, !P0 ;  /* 0x0000000716007c0c */ /* 0x004fe2000c781270 */
[----:B------:R-:W-:Y:S01]  /*32b90*/  IMAD R22, R5, 0x4, R3 ;  /* 0x0000000405167824 */ /* 0x000fe200078e0203 */
[----:B------:R-:W-:Y:S01]  /*32ba0*/  PRMT R27, R4, 0x7632, R27 ;  /* 0x00007632041b7816 */ /* 0x000fe2000000001b */
[----:B------:R-:W2:Y:S01]  /*32bb0*/  LDCU UR7, c[0x0][0x39c] ;  /* 0x00007380ff0777ac */ /* 0x000ea20008000800 */
[----:B---3--:R-:W-:Y:S01]  /*32bc0*/  ISETP.LT.AND P6, PT, R25, UR6, !P0 ;  /* 0x0000000619007c0c */ /* 0x008fe2000c7c1270 */
[----:B------:R-:W3:Y:S01]  /*32bd0*/  LDCU UR6, c[0x0][0x39c] ;  /* 0x00007380ff0677ac */ /* 0x000ee20008000800 */
[----:B------:R-:W-:Y:S02]  /*32be0*/  LEA.HI.X.SX32 R25, R3, R2, 0x1, P5 ;  /* 0x0000000203197211 */ /* 0x000fe400028f0eff */
[----:B------:R-:W4:Y:S04]  /*32bf0*/  LDL.LU R3, [R1+0x158] ;  /* 0x0001580001037983 */ /* 0x000f280000300800 */
[----:B0-----:R-:W2:Y:S01]  /*32c00*/  LDL.LU R21, [R1+0x150] ;  /* 0x0001500001157983 */ /* 0x001ea20000300800 */
[----:B------:R-:W-:-:S02]  /*32c10*/  LEA R20, P3, R22, R0, 0x1 ;  /* 0x0000000016147211 */ /* 0x000fc400078608ff */
[----:B--2---:R-:W-:Y:S01]  /*32c20*/  ISETP.LT.AND P5, PT, R21, UR5, !P0 ;  /* 0x0000000515007c0c */ /* 0x004fe2000c7a1270 */
[----:B------:R0:W-:Y:S01]  /*32c30*/  @P2 STG.E.U16 desc[UR10][R24.64], R26 ;  /* 0x0000001a18002986 */ /* 0x0001e2000c10150a */
[----:B------:R-:W2:Y:S03]  /*32c40*/  LDCU UR5, c[0x0][0x39c] ;  /* 0x00007380ff0577ac */ /* 0x000ea60008000800 */
[----:B------:R-:W1:Y:S01]  /*32c50*/  LDL.LU R21, [R1+0x154] ;  /* 0x0001540001157983 */ /* 0x000e620000300800 */
[----:B------:R-:W-:-:S03]  /*32c60*/  PRMT R28, R26, 0x7632, R28 ;  /* 0x000076321a1c7816 */ /* 0x000fc6000000001c */
[----:B------:R-:W2:Y:S01]  /*32c70*/  LDL.LU R4, [R1+0xe10] ;  /* 0x000e100001047983 */ /* 0x000ea20000300800 */
[----:B0-----:R-:W-:Y:S01]  /*32c80*/  VIADD R26, R29, 0x7c ;  /* 0x0000007c1d1a7836 */ /* 0x001fe20000000000 */
[----:B-1----:R-:W-:Y:S01]  /*32c90*/  ISETP.LT.AND P2, PT, R21, UR8, !P0 ;  /* 0x0000000815007c0c */ /* 0x002fe2000c741270 */
[----:B------:R-:W0:Y:S01]  /*32ca0*/  LDCU UR8, c[0x0][0x39c] ;  /* 0x00007380ff0877ac */ /* 0x000e220008000800 */
[----:B------:R-:W-:Y:S02]  /*32cb0*/  LEA.HI.X.SX32 R21, R22, R2, 0x1, P3 ;  /* 0x0000000216157211 */ /* 0x000fe400018f0eff */
[----:B----4-:R-:W-:Y:S01]  /*32cc0*/  ISETP.LT.AND P3, PT, R3, UR9, !P0 ;  /* 0x0000000903007c0c */ /* 0x010fe2000c761270 */
[C---:B------:R-:W-:Y:S01]  /*32cd0*/  IMAD R3, R5.reuse, 0x4, R22 ;  /* 0x0000000405037824 */ /* 0x040fe200078e0216 */
[----:B------:R-:W1:Y:S01]  /*32ce0*/  LDCU UR9, c[0x0][0x39c] ;  /* 0x00007380ff0977ac */ /* 0x000e620008000800 */
[----:B------:R4:W-:Y:S02]  /*32cf0*/  @P1 STG.E.U16 desc[UR10][R20.64], R23 ;  /* 0x0000001714001986 */ /* 0x0009e4000c10150a */
[----:B------:R-:W-:Y:S01]  /*32d00*/  IMAD R22, R5, 0x4, R3 ;  /* 0x0000000405167824 */ /* 0x000fe200078e0203 */
[----:B----4-:R-:W-:-:S04]  /*32d10*/  LEA R20, P1, R3, R0, 0x1 ;  /* 0x0000000003147211 */ /* 0x010fc800078208ff */
[----:B------:R-:W-:Y:S02]  /*32d20*/  LEA.HI.X.SX32 R21, R3, R2, 0x1, P1 ;  /* 0x0000000203157211 */ /* 0x000fe400008f0eff */
[C---:B------:R-:W-:Y:S01]  /*32d30*/  LEA R24, P1, R22.reuse, R0, 0x1 ;  /* 0x0000000016187211 */ /* 0x040fe200078208ff */
[----:B------:R-:W-:Y:S01]  /*32d40*/  IMAD R3, R5, 0x4, R22 ;  /* 0x0000000405037824 */ /* 0x000fe200078e0216 */
[----:B------:R-:W-:Y:S01]  /*32d50*/  PRMT R23, R7, 0x7632, R23 ;  /* 0x0000763207177816 */ /* 0x000fe20000000017 */
[----:B------:R4:W-:Y:S01]  /*32d60*/  @P6 STG.E.U16 desc[UR10][R20.64], R27 ;  /* 0x0000001b14006986 */ /* 0x0009e2000c10150a */
[----:B------:R-:W-:Y:S01]  /*32d70*/  LEA.HI.X.SX32 R25, R22, R2, 0x1, P1 ;  /* 0x0000000216197211 */ /* 0x000fe200008f0eff */
[C---:B------:R-:W-:Y:S01]  /*32d80*/  IMAD R22, R26.reuse, R5, RZ ;  /* 0x000000051a167224 */ /* 0x040fe200078e02ff */
[----:B--2---:R-:W-:Y:S01]  /*32d90*/  ISETP.LT.AND P1, PT, R26, UR5, !P0 ;  /* 0x000000051a007c0c */ /* 0x004fe2000c721270 */
[----:B------:R-:W2:Y:S01]  /*32da0*/  LDL.LU R7, [R1+0x168] ;  /* 0x0001680001077983 */ /* 0x000ea20000300800 */
[----:B------:R-:W2:Y:S03]  /*32db0*/  LDCU UR5, c[0x0][0x39c] ;  /* 0x00007380ff0577ac */ /* 0x000ea60008000800 */
[----:B----4-:R-:W4:Y:S04]  /*32dc0*/  LDL.LU R27, [R1+0x10] ;  /* 0x00001000011b7983 */ /* 0x010f280000300800 */
[----:B------:R-:W3:Y:S01]  /*32dd0*/  LDL.LU R26, [R1+0x160] ;  /* 0x00016000011a7983 */ /* 0x000ee20000300800 */
[----:B------:R-:W-:-:S03]  /*32de0*/  LEA R20, P6, R3, R0, 0x1 ;  /* 0x0000000003147211 */ /* 0x000fc600078c08ff */
[----:B------:R-:W-:Y:S01]  /*32df0*/  @P4 STG.E.U16 desc[UR10][R24.64], R23 ;  /* 0x0000001718004986 */ /* 0x000fe2000c10150a */
[----:B------:R-:W-:-:S03]  /*32e00*/  LEA.HI.X.SX32 R21, R3, R2, 0x1, P6 ;  /* 0x0000000203157211 */ /* 0x000fc600030f0eff */
[----:B------:R-:W4:Y:S04]  /*32e10*/  LDL.LU R5, [R1+0x16c] ;  /* 0x00016c0001057983 */ /* 0x000f280000300800 */
[----:B------:R0:W-:Y:S04]  /*32e20*/  @P5 STG.E.U16 desc[UR10][R20.64], R28 ;  /* 0x0000001c14005986 */ /* 0x0001e8000c10150a */
[----:B0-----:R-:W4:Y:S01]  /*32e30*/  LDL.LU R21, [R1+0x164] ;  /* 0x0001640001157983 */ /* 0x001f220000300800 */
[----:B------:R-:W-:Y:S02]  /*32e40*/  LEA R24, P6, R22, R0, 0x1 ;  /* 0x0000000016187211 */ /* 0x000fe400078c08ff */
[----:B------:R-:W-:-:S02]  /*32e50*/  PRMT R23, R23, 0x7632, R23 ;  /* 0x0000763217177816 */ /* 0x000fc40000000017 */
[----:B------:R-:W-:-:S05]  /*32e60*/  LEA.HI.X.SX32 R25, R22, R2, 0x1, P6 ;  /* 0x0000000216197211 */ /* 0x000fca00030f0eff */
[----:B------:R0:W-:Y:S01]  /*32e70*/  @P1 STG.E.U16 desc[UR10][R24.64], R23 ;  /* 0x0000001718001986 */ /* 0x0001e2000c10150a */
[----:B---3--:R-:W-:Y:S01]  /*32e80*/  ISETP.LT.AND P4, PT, R26, UR6, !P0 ;  /* 0x000000061a007c0c */ /* 0x008fe2000c781270 */
[----:B------:R-:W3:Y:S01]  /*32e90*/  LDCU UR6, c[0x0][0x39c] ;  /* 0x00007380ff0677ac */ /* 0x000ee20008000800 */
[----:B------:R-:W0:Y:S01]  /*32ea0*/  LDC R26, c[0x0][0x3b8] ;  /* 0x0000ee00ff1a7b82 */ /* 0x000e220000000800 */
[----:B--2---:R-:W-:Y:S02]  /*32eb0*/  ISETP.LT.AND P1, PT, R7, UR5, !P0 ;  /* 0x0000000507007c0c */ /* 0x004fe4000c721270 */
[----:B------:R-:W2:Y:S01]  /*32ec0*/  LDL.LU R7, [R1+0x180] ;  /* 0x0001800001077983 */ /* 0x000ea20000300800 */
[----:B------:R-:W0:Y:S03]  /*32ed0*/  LDCU UR5, c[0x0][0x39c] ;  /* 0x00007380ff0577ac */ /* 0x000e260008000800 */
[----:B------:R-:W2:Y:S01]  /*32ee0*/  LDL.LU R28, [R1+0x184] ;  /* 0x00018400011c7983 */ /* 0x000ea20000300800 */
[----:B0-----:R-:W-:-:S04]  /*32ef0*/  IMAD R20, R26, 0x8, R3 ;  /* 0x000000081a147824 */ /* 0x001fc800078e0203 */
[----:B------:R-:W-:Y:S01]  /*32f00*/  IMAD R3, R26, 0x4, R20 ;  /* 0x000000041a037824 */ /* 0x000fe200078e0214 */
[----:B------:R-:W-:-:S04]  /*32f10*/  LEA R22, P6, R20, R0, 0x1 ;  /* 0x0000000014167211 */ /* 0x000fc800078c08ff */
[----:B------:R-:W-:Y:S02]  /*32f20*/  LEA.HI.X.SX32 R23, R20, R2, 0x1, P6 ;  /* 0x0000000214177211 */ /* 0x000fe400030f0eff */
[----:B------:R-:W-:Y:S01]  /*32f30*/  LEA R24, P6, R3, R0, 0x1 ;  /* 0x0000000003187211 */ /* 0x000fe200078c08ff */
[----:B------:R-:W-:-:S03]  /*32f40*/  IMAD R20, R26, 0x4, R3 ;  /* 0x000000041a147824 */ /* 0x000fc600078e0203 */
[----:B------:R-:W-:Y:S01]  /*32f50*/  LEA.HI.X.SX32 R25, R3, R2, 0x1, P6 ;  /* 0x0000000203197211 */ /* 0x000fe200030f0eff */
[----:B----4-:R0:W-:Y:S01]  /*32f60*/  @P2 STG.E.U16 desc[UR10][R22.64], R27 ;  /* 0x0000001b16002986 */ /* 0x0101e2000c10150a */
[----:B------:R-:W-:Y:S01]  /*32f70*/  ISETP.LT.AND P5, PT, R21, UR7, !P0 ;  /* 0x0000000715007c0c */ /* 0x000fe2000c7a1270 */
[----:B------:R-:W4:Y:S02]  /*32f80*/  LDCU UR7, c[0x0][0x39c] ;  /* 0x00007380ff0777ac */ /* 0x000f240008000800 */
[----:B------:R1:W-:Y:S01]  /*32f90*/  @P3 STG.E.U16 desc[UR10][R24.64], R4 ;  /* 0x0000000418003986 */ /* 0x0003e2000c10150a */
[----:B0-----:R-:W-:-:S03]  /*32fa0*/  LEA R22, P2, R20, R0, 0x1 ;  /* 0x0000000014167211 */ /* 0x001fc600078408ff */
[----:B-1----:R-:W2:Y:S04]  /*32fb0*/  LDL.LU R25, [R1] ;  /* 0x0000000001197983 */ /* 0x002ea80000300800 */
[----:B------:R-:W4:Y:S01]  /*32fc0*/  LDL.LU R21, [R1+0x174] ;  /* 0x0001740001157983 */ /* 0x000f220000300800 */
[----:B------:R-:W-:Y:S02]  /*32fd0*/  LEA.HI.X.SX32 R23, R20, R2, 0x1, P2 ;  /* 0x0000000214177211 */ /* 0x000fe400010f0eff */
[----:B---3--:R-:W-:Y:S01]  /*32fe0*/  ISETP.LT.AND P2, PT, R5, UR6, !P0 ;  /* 0x0000000605007c0c */ /* 0x008fe2000c741270 */
[----:B------:R-:W-:Y:S01]  /*32ff0*/  IMAD R3, R26, 0x4, R20 ;  /* 0x000000041a037824 */ /* 0x000fe200078e0214 */
[----:B------:R-:W3:Y:S01]  /*33000*/  LDL.LU R5, [R1+0xe0c] ;  /* 0x000e0c0001057983 */ /* 0x000ee20000300800 */
[----:B------:R-:W0:Y:S03]  /*33010*/  LDCU UR6, c[0x0][0x39c] ;  /* 0x00007380ff0677ac */ /* 0x000e260008000800 */
[----:B------:R-:W-:-:S02]  /*33020*/  LEA R20, P6, R3, R0, 0x1 ;  /* 0x0000000003147211 */ /* 0x000fc400078c08ff */
[----:B----4-:R-:W-:Y:S01]  /*33030*/  ISETP.LT.AND P3, PT, R21, UR7, !P0 ;  /* 0x0000000715007c0c */ /* 0x010fe2000c761270 */
[----:B--2---:R1:W-:Y:S01]  /*33040*/  @P4 STG.E.U16 desc[UR10][R22.64], R25 ;  /* 0x0000001916004986 */ /* 0x0043e2000c10150a */
[----:B------:R-:W-:Y:S01]  /*33050*/  LEA.HI.X.SX32 R21, R3, R2, 0x1, P6 ;  /* 0x0000000203157211 */ /* 0x000fe200030f0eff */
[----:B------:R-:W2:Y:S04]  /*33060*/  LDCU UR7, c[0x0][0x39c] ;  /* 0x00007380ff0777ac */ /* 0x000ea80008000800 */
[----:B---3--:R3:W-:Y:S04]  /*33070*/  @P5 STG.E.U16 desc[UR10][R20.64], R5 ;  /* 0x0000000514005986 */ /* 0x0087e8000c10150a */
[----:B-1----:R-:W4:Y:S04]  /*33080*/  LDL.LU R23, [R1+0x178] ;  /* 0x0001780001177983 */ /* 0x002f280000300800 */
[----:B---3--:R-:W3:Y:S01]  /*33090*/  LDL.LU R20, [R1+0x17c] ;  /* 0x00017c0001147983 */ /* 0x008ee20000300800 */
[----:B------:R-:W-:-:S04]  /*330a0*/  IMAD R3, R26, 0x4, R3 ;  /* 0x000000041a037824 */ /* 0x000fc800078e0203 */
[----:B------:R-:W-:Y:S01]  /*330b0*/  IMAD R21, R26, 0x4, R3 ;  /* 0x000000041a157824 */ /* 0x000fe200078e0203 */
[----:B------:R-:W-:Y:S02]  /*330c0*/  LEA R22, P6, R3, R0, 0x1 ;  /* 0x0000000003167211 */ /* 0x000fe400078c08ff */
[----:B------:R-:W-:Y:S02]  /*330d0*/  PRMT R4, R27, 0x7632, R4 ;  /* 0x000076321b047816 */ /* 0x000fe40000000004 */
[----:B------:R-:W2:Y:S02]  /*330e0*/  LDL.LU R27, [R1+0x14] ;  /* 0x00001400011b7983 */ /* 0x000ea40000300800 */
[----:B------:R-:W-:Y:S02]  /*330f0*/  PRMT R24, R4, 0x7632, R24 ;  /* 0x0000763204187816 */ /* 0x000fe40000000018 */
[----:B----4-:R-:W-:Y:S01]  /*33100*/  ISETP.LT.AND P4, PT, R23, UR8, !P0 ;  /* 0x0000000817007c0c */ /* 0x010fe2000c781270 */
[----:B------:R-:W1:Y:S01]  /*33110*/  LDCU UR8, c[0x0][0x39c] ;  /* 0x00007380ff0877ac */ /* 0x000e620008000800 */
[----:B------:R-:W-:-:S02]  /*33120*/  LEA.HI.X.SX32 R23, R3, R2, 0x1, P6 ;  /* 0x0000000203177211 */ /* 0x000fc400030f0eff */
[----:B---3--:R-:W-:Y:S01]  /*33130*/  ISETP.LT.AND P5, PT, R20, UR5, !P0 ;  /* 0x0000000514007c0c */ /* 0x008fe2000c7a1270 */
[C---:B------:R-:W-:Y:S01]  /*33140*/  IMAD R3, R26.reuse, 0x4, R21 ;  /* 0x000000041a037824 */ /* 0x040fe200078e0215 */
[C---:B------:R-:W-:Y:S01]  /*33150*/  LEA R20, P6, R21.reuse, R0, 0x1 ;  /* 0x0000000015147211 */ /* 0x040fe200078c08ff */
[----:B------:R3:W-:Y:S01]  /*33160*/  @P1 STG.E.U16 desc[UR10][R22.64], R4 ;  /* 0x0000000416001986 */ /* 0x0007e2000c10150a */
[----:B------:R-:W4:Y:S02]  /*33170*/  LDCU UR5, c[0x0][0x39c] ;  /* 0x00007380ff0577ac */ /* 0x000f240008000800 */
[----:B------:R-:W-:Y:S02]  /*33180*/  LEA.HI.X.SX32 R21, R21, R2, 0x1, P6 ;  /* 0x0000000215157211 */ /* 0x000fe400030f0eff */
[----:B0-----:R-:W-:Y:S01]  /*33190*/  ISETP.LT.AND P1, PT, R7, UR6, !P0 ;  /* 0x0000000607007c0c */ /* 0x001fe2000c721270 */
[----:B------:R-:W0:Y:S01]  /*331a0*/  LDCU UR6, c[0x0][0x39c] ;  /* 0x00007380ff0677ac */ /* 0x000e220008000800 */
[----:B------:R-:W4:Y:S04]  /*331b0*/  LDL.LU R7, [R1+0x4] ;  /* 0x0000040001077983 */ /* 0x000f280000300800 */
[----:B------:R1:W-:Y:S01]  /*331c0*/  @P2 STG.E.U16 desc[UR10][R20.64], R24 ;  /* 0x0000001814002986 */ /* 0x0003e2000c10150a */
[C---:B---3--:R-:W-:Y:S01]  /*331d0*/  LEA R22, P6, R3.reuse, R0, 0x1 ;  /* 0x0000000003167211 */ /* 0x048fe200078c08ff */
[----:B------:R-:W-:Y:S01]  /*331e0*/  IMAD R4, R26, 0x4, R3 ;  /* 0x000000041a047824 */ /* 0x000fe200078e0203 */
[----:B--2---:R-:W-:Y:S01]  /*331f0*/  ISETP.LT.AND P2, PT, R28, UR7, !P0 ;  /* 0x000000071c007c0c */ /* 0x004fe2000c741270 */
[----:B------:R-:W2:Y:S01]  /*33200*/  LDCU UR7, c[0x0][0x39c] ;  /* 0x00007380ff0777ac */ /* 0x000ea20008000800 */
[----:B------:R-:W-:-:S02]  /*33210*/  LEA.HI.X.SX32 R23, R3, R2, 0x1, P6 ;  /* 0x0000000203177211 */ /* 0x000fc400030f0eff */
[----:B-1----:R-:W-:Y:S02]  /*33220*/  PRMT R20, R25, 0x7632, R20 ;  /* 0x0000763219147816 */ /* 0x002fe40000000014 */
[----:B------:R-:W3:Y:S04]  /*33230*/  LDL.LU R25, [R1+0x198] ;  /* 0x0001980001197983 */ /* 0x000ee80000300800 */
[----:B------:R-:W2:Y:S04]  /*33240*/  LDL.LU R28, [R1+0x19c] ;  /* 0x00019c00011c7983 */ /* 0x000ea80000300800 */
[----:B------:R-:W4:Y:S04]  /*33250*/  LDL.LU R3, [R1+0x188] ;  /* 0x0001880001037983 */ /* 0x000f280000300800 */
[----:B------:R1:W-:Y:S01]  /*33260*/  @P3 STG.E.U16 desc[UR10][R22.64], R20 ;  /* 0x0000001416003986 */ /* 0x0003e2000c10150a */
[----:B------:R-:W-:-:S03]  /*33270*/  PRMT R24, R5, 0x7632, R24 ;  /* 0x0000763205187816 */ /* 0x000fc60000000018 */
[----:B------:R-:W2:Y:S01]  /*33280*/  LDL.LU R5, [R1+0xe08] ;  /* 0x000e080001057983 */ /* 0x000ea20000300800 */
[----:B-1----:R-:W-:-:S04]  /*33290*/  LEA R20, P6, R4, R0, 0x1 ;  /* 0x0000000004147211 */ /* 0x002fc800078c08ff */
[----:B------:R-:W-:-:S05]  /*332a0*/  LEA.HI.X.SX32 R21, R4, R2, 0x1, P6 ;  /* 0x0000000204157211 */ /* 0x000fca00030f0eff */
[----:B------:R1:W-:Y:S01]  /*332b0*/  @P4 STG.E.U16 desc[UR10][R20.64], R24 ;  /* 0x0000001814004986 */ /* 0x0003e2000c10150a */
[----:B----4-:R-:W-:Y:S01]  /*332c0*/  ISETP.LT.AND P3, PT, R3, UR5, !P0 ;  /* 0x0000000503007c0c */ /* 0x010fe2000c761270 */
[C---:B------:R-:W-:Y:S01]  /*332d0*/  IMAD R3, R26.reuse, 0x4, R4 ;  /* 0x000000041a037824 */ /* 0x040fe200078e0204 */
[----:B------:R-:W4:Y:S03]  /*332e0*/  LDCU UR5, c[0x0][0x39c] ;  /* 0x00007380ff0577ac */ /* 0x000f260008000800 */
[----:B------:R-:W-:Y:S01]  /*332f0*/  IMAD R4, R26, 0x4, R3 ;  /* 0x000000041a047824 */ /* 0x000fe200078e0203 */
[----:B------:R-:W-:-:S04]  /*33300*/  LEA R22, P6, R3, R0, 0x1 ;  /* 0x0000000003167211 */ /* 0x000fc800078c08ff */
[----:B------:R-:W-:Y:S02]  /*33310*/  LEA.HI.X.SX32 R23, R3, R2, 0x1, P6 ;  /* 0x0000000203177211 */ /* 0x000fe400030f0eff */
[----:B-1----:R-:W-:Y:S01]  /*33320*/  LEA R20, P4, R4, R0, 0x1 ;  /* 0x0000000004147211 */ /* 0x002fe200078808ff */
[----:B------:R-:W-:Y:S02]  /*33330*/  IMAD R3, R26, 0x4, R4 ;  /* 0x000000041a037824 */ /* 0x000fe400078e0204 */
[----:B------:R1:W-:Y:S01]  /*33340*/  @P5 STG.E.U16 desc[UR10][R22.64], R27 ;  /* 0x0000001b16005986 */ /* 0x0003e2000c10150a */
[----:B------:R-:W-:-:S03]  /*33350*/  LEA.HI.X.SX32 R21, R4, R2, 0x1, P4 ;  /* 0x0000000204157211 */ /* 0x000fc600020f0eff */
[----:B------:R-:W2:Y:S04]  /*33360*/  LDL.LU R4, [R1+0x190] ;  /* 0x0001900001047983 */ /* 0x000ea80000300800 */
[----:B-1----:R-:W0:Y:S01]  /*33370*/  LDL.LU R23, [R1+0x18c] ;  /* 0x00018c0001177983 */ /* 0x002e220000300800 */
[----:B------:R-:W-:Y:S02]  /*33380*/  LEA R22, P4, R3, R0, 0x1 ;  /* 0x0000000003167211 */ /* 0x000fe400078808ff */
[----:B--2---:R-:W-:Y:S01]  /*33390*/  ISETP.LT.AND P6, PT, R4, UR7, !P0 ;  /* 0x0000000704007c0c */ /* 0x004fe2000c7c1270 */
[----:B------:R-:W-:Y:S01]  /*333a0*/  IMAD R4, R26, 0x4, R3 ;  /* 0x000000041a047824 */ /* 0x000fe200078e0203 */
[----:B------:R1:W-:Y:S01]  /*333b0*/  @P1 STG.E.U16 desc[UR10][R20.64], R5 ;  /* 0x0000000514001986 */ /* 0x0003e2000c10150a */
[----:B------:R-:W-:Y:S01]  /*333c0*/  PRMT R24, R27, 0x7632, R24 ;  /* 0x000076321b187816 */ /* 0x000fe20000000018 */
[----:B------:R-:W2:Y:S01]  /*333d0*/  LDCU UR7, c[0x0][0x39c] ;  /* 0x00007380ff0777ac */ /* 0x000ea20008000800 */
[----:B0-----:R-:W-:Y:S01]  /*333e0*/  ISETP.LT.AND P5, PT, R23, UR6, !P0 ;  /* 0x0000000617007c0c */ /* 0x001fe2000c7a1270 */
[----:B------:R-:W0:Y:S01]  /*333f0*/  LDCU UR6, c[0x0][0x39c] ;  /* 0x00007380ff0677ac */ /* 0x000e220008000800 */
[----:B------:R-:W-:-:S02]  /*33400*/  LEA.HI.X.SX32 R23, R3, R2, 0x1, P4 ;  /* 0x0000000203177211 */ /* 0x000fc400020f0eff */
[----:B------:R-:W4:Y:S01]  /*33410*/  LDL.LU R3, [R1+0x194] ;  /* 0x0001940001037983 */ /* 0x000f220000300800 */
[----:B-1----:R-:W-:-:S04]  /*33420*/  LEA R20, P4, R4, R0, 0x1 ;  /* 0x0000000004147211 */ /* 0x002fc800078808ff */
[----:B------:R-:W-:Y:S01]  /*33430*/  LEA.HI.X.SX32 R21, R4, R2, 0x1, P4 ;  /* 0x0000000204157211 */ /* 0x000fe200020f0eff */
[----:B------:R-:W-:Y:S01]  /*33440*/  IMAD R4, R26, 0x4, R4 ;  /* 0x000000041a047824 */ /* 0x000fe200078e0204 */
[----:B------:R1:W-:Y:S04]  /*33450*/  @P2 STG.E.U16 desc[UR10][R22.64], R7 ;  /* 0x0000000716002986 */ /* 0x0003e8000c10150a */
[----:B-----5:R5:W-:Y:S01]  /*33460*/  @P3 STG.E.U16 desc[UR10][R20.64], R6 ;  /* 0x0000000614003986 */ /* 0x020be2000c10150a */
[----:B------:R-:W-:Y:S01]  /*33470*/  ISETP.LT.AND P4, PT, R28, UR9, !P0 ;  /* 0x000000091c007c0c */ /* 0x000fe2000c781270 */
[----:B------:R-:W0:Y:S01]  /*33480*/  LDCU UR9, c[0x0][0x39c] ;  /* 0x00007380ff0977ac */ /* 0x000e220008000800 */
[----:B---3--:R-:W-:Y:S01]  /*33490*/  ISETP.LT.AND P2, PT, R25, UR8, !P0 ;  /* 0x0000000819007c0c */ /* 0x008fe2000c741270 */
[----:B------:R-:W3:Y:S01]  /*334a0*/  LDL.LU R28, [R1+0x1a8] ;  /* 0x0001a800011c7983 */ /* 0x000ee20000300800 */
[----:B------:R-:W0:Y:S01]  /*334b0*/  LDCU UR8, c[0x0][0x39c] ;  /* 0x00007380ff0877ac */ /* 0x000e220008000800 */
[----:B-1----:R-:W-:-:S02]  /*334c0*/  PRMT R23, R5, 0x7632, R23 ;  /* 0x0000763205177816 */ /* 0x002fc40000000017 */
[----:B------:R-:W2:Y:S01]  /*334d0*/  LDL.LU R25, [R1+0x18] ;  /* 0x0000180001197983 */ /* 0x000ea20000300800 */
[----:B-----5:R-:W-:-:S04]  /*334e0*/  LEA R20, P3, R4, R0, 0x1 ;  /* 0x0000000004147211 */ /* 0x020fc800078608ff */
[----:B------:R-:W-:-:S05]  /*334f0*/  LEA.HI.X.SX32 R21, R4, R2, 0x1, P3 ;  /* 0x0000000204157211 */ /* 0x000fca00018f0eff */
[----:B------:R1:W-:Y:S04]  /*33500*/  @P5 STG.E.U16 desc[UR10][R20.64], R24 ;  /* 0x0000001814005986 */ /* 0x0003e8000c10150a */
[----:B-1----:R-:W2:Y:S01]  /*33510*/  LDL.LU R24, [R1+0x1a4] ;  /* 0x0001a40001187983 */ /* 0x002ea20000300800 */
[----:B----4-:R-:W-:Y:S01]  /*33520*/  ISETP.LT.AND P1, PT, R3, UR5, !P0 ;  /* 0x0000000503007c0c */ /* 0x010fe2000c721270 */
[----:B------:R-:W-:Y:S01]  /*33530*/  IMAD R3, R26, 0x4, R4 ;  /* 0x000000041a037824 */ /* 0x000fe200078e0204 */
[----:B------:R-:W1:Y:S04]  /*33540*/  LDCU UR5, c[0x0][0x39c] ;  /* 0x00007380ff0577ac */ /* 0x000e680008000800 */
[----:B------:R-:W-:-:S04]  /*33550*/  LEA R4, P3, R3, R0, 0x1 ;  /* 0x0000000003047211 */ /* 0x000fc800078608ff */
[----:B------:R-:W-:-:S05]  /*33560*/  LEA.HI.X.SX32 R5, R3, R2, 0x1, P3 ;  /* 0x0000000203057211 */ /* 0x000fca00018f0eff */
[----:B------:R4:W-:Y:S01]  /*33570*/  @P6 STG.E.U16 desc[UR10][R4.64], R23 ;  /* 0x0000001704006986 */ /* 0x0009e2000c10150a */
[----:B------:R-:W-:-:S03]  /*33580*/  IMAD R22, R26, 0x4, R3 ;  /* 0x000000041a167824 */ /* 0x000fc600078e0203 */
[----:B----4-:R-:W0:Y:S02]  /*33590*/  LDL.LU R4, [R1+0x1a0] ;  /* 0x0001a00001047983 */ /* 0x010e240000300800 */
[C---:B------:R-:W-:Y:S02]  /*335a0*/  LEA R20, P3, R22.reuse, R0, 0x1 ;  /* 0x0000000016147211 */ /* 0x040fe400078608ff */
[----:B------:R-:W-:Y:S02]  /*335b0*/  PRMT R5, R7, 0x7632, R5 ;  /* 0x0000763207057816 */ /* 0x000fe40000000005 */
[----:B------:R-:W-:Y:S01]  /*335c0*/  LEA.HI.X.SX32 R21, R22, R2, 0x1, P3 ;  /* 0x0000000216157211 */ /* 0x000fe200018f0eff */
[----:B------:R-:W4:Y:S04]  /*335d0*/  LDL.LU R7, [R1+0x1ac] ;  /* 0x0001ac0001077983 */ /* 0x000f280000300800 */
[----:B------:R5:W-:Y:S04]  /*335e0*/  @P1 STG.E.U16 desc[UR10][R20.64], R5 ;  /* 0x0000000514001986 */ /* 0x000be8000c10150a */
[----:B------:R-:W2:Y:S01]  /*335f0*/  LDL.LU R27, [R1+0x8] ;  /* 0x00000800011b7983 */ /* 0x000ea20000300800 */
[----:B-----5:R-:W-:-:S03]  /*33600*/  PRMT R21, R6, 0x7632, R21 ;  /* 0x0000763206157816 */ /* 0x020fc60000000015 */
[----:B------:R-:W5:Y:S01]  /*33610*/  LDL.LU R6, [R1+0xe04] ;  /* 0x000e040001067983 */ /* 0x000f620000300800 */
[----:B------:R-:W-:-:S05]  /*33620*/  VIADD R3, R29, 0xbc ;  /* 0x000000bc1d037836 */ /* 0x000fca0000000000 */
[C---:B-1----:R-:W-:Y:S01]  /*33630*/  ISETP.LT.AND P6, PT, R3.reuse, UR5, !P0 ;  /* 0x0000000503007c0c */ /* 0x042fe2000c7c1270 */
[----:B------:R-:W-:Y:S01]  /*33640*/  IMAD R3, R3, R26, RZ ;  /* 0x0000001a03037224 */ /* 0x000fe200078e02ff */
[----:B------:R-:W3:Y:S01]  /*33650*/  LDCU UR5, c[0x0][0x39c] ;  /* 0x00007380ff0577ac */ /* 0x000ee20008000800 */
[----:B0-----:R-:W-:Y:S01]  /*33660*/  ISETP.LT.AND P3, PT, R4, UR6, !P0 ;  /* 0x0000000604007c0c */ /* 0x001fe2000c761270 */
[----:B------:R-:W4:Y:S02]  /*33670*/  LDCU UR6, c[0x0][0x39c] ;  /* 0x00007380ff0677ac */ /* 0x000f240008000800 */
[----:B------:R-:W-:-:S04]  /*33680*/  LEA R4, P5, R3, R0, 0x1 ;  /* 0x0000000003047211 */ /* 0x000fc800078a08ff */
[----:B------:R-:W-:Y:S01]  /*33690*/  LEA.HI.X.SX32 R5, R3, R2, 0x1, P5 ;  /* 0x0000000203057211 */ /* 0x000fe200028f0eff */
[----:B------:R-:W-:-:S04]  /*336a0*/  IMAD R3, R26, 0x8, R22 ;  /* 0x000000081a037824 */ /* 0x000fc800078e0216 */
[----:B------:R-:W-:Y:S01]  /*336b0*/  IMAD R22, R26, 0x4, R3 ;  /* 0x000000041a167824 */ /* 0x000fe200078e0203 */
[C---:B------:R-:W-:Y:S01]  /*336c0*/  LEA R20, P1, R3.reuse, R0, 0x1 ;  /* 0x0000000003147211 */ /* 0x040fe200078208ff */
[----:B------:R0:W-:Y:S01]  /*336d0*/  @P6 STG.E.U16 desc[UR10][R4.64], R21 ;  /* 0x0000001504006986 */ /* 0x0001e2000c10150a */
[----:B--2---:R-:W-:Y:S01]  /*336e0*/  ISETP.LT.AND P5, PT, R24, UR7, !P0 ;  /* 0x0000000718007c0c */ /* 0x004fe2000c7a1270 */
[----:B------:R-:W1:Y:S02]  /*336f0*/  LDCU UR7, c[0x0][0x39c] ;  /* 0x00007380ff0777ac */ /* 0x000e640008000800 */
[----:B------:R-:W2:Y:S01]  /*33700*/  LDL.LU R24, [R1+0x1bc] ;  /* 0x0001bc0001187983 */ /* 0x000ea20000300800 */
[----:B0-----:R-:W-:Y:S01]  /*33710*/  LEA.HI.X.SX32 R21, R3, R2, 0x1, P1 ;  /* 0x0000000203157211 */ /* 0x001fe200008f0eff */
[----:B------:R-:W-:Y:S01]  /*33720*/  IMAD R3, R26, 0x4, R22 ;  /* 0x000000041a037824 */ /* 0x000fe200078e0216 */
[----:B------:R-:W-:-:S03]  /*33730*/  LEA R4, P6, R22, R0, 0x1 ;  /* 0x0000000016047211 */ /* 0x000fc600078c08ff */
[----:B------:R0:W-:Y:S01]  /*33740*/  @P2 STG.E.U16 desc[UR10][R20.64], R25 ;  /* 0x0000001914002986 */ /* 0x0001e2000c10150a */
[----:B------:R-:W-:Y:S01]  /*33750*/  LEA.HI.X.SX32 R5, R22, R2, 0x1, P6 ;  /* 0x0000000216057211 */ /* 0x000fe200030f0eff */
[----:B------:R-:W-:Y:S01]  /*33760*/  IMAD R22, R26, 0x4, R3 ;  /* 0x000000041a167824 */ /* 0x000fe200078e0203 */
[----:B---3--:R-:W-:Y:S01]  /*33770*/  ISETP.LT.AND P1, PT, R28, UR5, !P0 ;  /* 0x000000051c007c0c */ /* 0x008fe2000c721270 */
[----:B------:R-:W3:Y:S01]  /*33780*/  LDCU UR5, c[0x0][0x39c] ;  /* 0x00007380ff0577ac */ /* 0x000ee20008000800 */
[----:B------:R-:W2:Y:S01]  /*33790*/  LDL.LU R28, [R1+0x1c0] ;  /* 0x0001c000011c7983 */ /* 0x000ea20000300800 */
[----:B0-----:R-:W-:-:S03]  /*337a0*/  LEA R20, P2, R3, R0, 0x1 ;  /* 0x0000000003147211 */ /* 0x001fc600078408ff */
[----:B-----5:R0:W-:Y:S01]  /*337b0*/  @P4 STG.E.U16 desc[UR10][R4.64], R6 ;  /* 0x0000000604004986 */ /* 0x0201e2000c10150a */
[----:B------:R-:W-:-:S03]  /*337c0*/  LEA.HI.X.SX32 R21, R3, R2, 0x1, P2 ;  /* 0x0000000203157211 */ /* 0x000fc600010f0eff */
[----:B------:R-:W5:Y:S01]  /*337d0*/  LDL.LU R3, [R1+0x1b4] ;  /* 0x0001b40001037983 */ /* 0x000f620000300800 */
[----:B----4-:R-:W-:Y:S01]  /*337e0*/  ISETP.LT.AND P4, PT, R7, UR6, !P0 ;  /* 0x0000000607007c0c */ /* 0x010fe2000c781270 */
[----:B------:R-:W2:Y:S02]  /*337f0*/  LDCU UR6, c[0x0][0x39c] ;  /* 0x00007380ff0677ac */ /* 0x000ea40008000800 */
[----:B0-----:R-:W1:Y:S04]  /*33800*/  LDL.LU R5, [R1+0x1b0] ;  /* 0x0001b00001057983 */ /* 0x001e680000300800 */
[----:B------:R-:W4:Y:S04]  /*33810*/  LDL.LU R7, [R1+0xe00] ;  /* 0x000e000001077983 */ /* 0x000f280000300800 */
[----:B------:R0:W-:Y:S04]  /*33820*/  @P3 STG.E.U16 desc[UR10][R20.64], R27 ;  /* 0x0000001b14003986 */ /* 0x0001e8000c10150a */
[----:B0-----:R-:W3:Y:S01]  /*33830*/  LDL.LU R21, [R1+0x1b8] ;  /* 0x0001b80001157983 */ /* 0x001ee20000300800 */
[----:B------:R-:W-:-:S02]  /*33840*/  LEA R4, P6, R22, R0, 0x1 ;  /* 0x0000000016047211 */ /* 0x000fc400078c08ff */
[----:B------:R-:W-:Y:S02]  /*33850*/  PRMT R23, R25, 0x7632, R23 ;  /* 0x0000763219177816 */ /* 0x000fe40000000017 */
[----:B------:R-:W2:Y:S01]  /*33860*/  LDL.LU R25, [R1+0x1c] ;  /* 0x00001c0001197983 */ /* 0x000ea20000300800 */
[----:B-----5:R-:W-:Y:S01]  /*33870*/  ISETP.LT.AND P3, PT, R3, UR8, !P0 ;  /* 0x0000000803007c0c */ /* 0x020fe2000c761270 */
[----:B------:R-:W0:Y:S01]  /*33880*/  LDCU UR8, c[0x0][0x39c] ;  /* 0x00007380ff0877ac */ /* 0x000e220008000800 */
[----:B-1----:R-:W-:Y:S01]  /*33890*/  ISETP.LT.AND P2, PT, R5, UR7, !P0 ;  /* 0x0000000705007c0c */ /* 0x002fe2000c741270 */
[----:B------:R-:W1:Y:S01]  /*338a0*/  LDCU UR7, c[0x0][0x39c] ;  /* 0x00007380ff0777ac */ /* 0x000e620008000800 */
[----:B------:R-:W-:Y:S01]  /*338b0*/  LEA.HI.X.SX32 R5, R22, R2, 0x1, P6 ;  /* 0x0000000216057211 */ /* 0x000fe200030f0eff */
[----:B------:R-:W-:-:S04]  /*338c0*/  IMAD R22, R26, 0x4, R22 ;  /* 0x000000041a167824 */ /* 0x000fc800078e0216 */
[----:B----4-:R4:W-:Y:S01]  /*338d0*/  @P5 STG.E.U16 desc[UR10][R4.64], R7 ;  /* 0x0000000704005986 */ /* 0x0109e2000c10150a */
[----:B------:R-:W-:Y:S01]  /*338e0*/  IMAD R3, R26, 0x4, R22 ;  /* 0x000000041a037824 */ /* 0x000fe200078e0216 */
[----:B----4-:R-:W-:-:S04]  /*338f0*/  LEA R4, P6, R22, R0, 0x1 ;  /* 0x0000000016047211 */ /* 0x010fc800078c08ff */
[----:B------:R-:W-:Y:S02]  /*33900*/  LEA.HI.X.SX32 R5, R22, R2, 0x1, P6 ;  /* 0x0000000216057211 */ /* 0x000fe400030f0eff */
[----:B------:R-:W-:Y:S02]  /*33910*/  LEA R20, P6, R3, R0, 0x1 ;  /* 0x0000000003147211 */ /* 0x000fe400078c08ff */
[----:B---3--:R-:W-:Y:S02]  /*33920*/  ISETP.LT.AND P5, PT, R21, UR5, !P0 ;  /* 0x0000000515007c0c */ /* 0x008fe4000c7a1270 */
[----:B------:R-:W-:Y:S02]  /*33930*/  PRMT R22, R6, 0x7632, R22 ;  /* 0x0000763206167816 */ /* 0x000fe40000000016 */
[----:B------:R-:W-:Y:S01]  /*33940*/  LEA.HI.X.SX32 R21, R3, R2, 0x1, P6 ;  /* 0x0000000203157211 */ /* 0x000fe200030f0eff */
[----:B------:R-:W-:Y:S01]  /*33950*/  @P1 STG.E.U16 desc[UR10][R4.64], R23 ;  /* 0x0000001704001986 */ /* 0x000fe2000c10150a */
[----:B------:R-:W3:Y:S03]  /*33960*/  LDCU UR5, c[0x0][0x39c] ;  /* 0x00007380ff0577ac */ /* 0x000ee60008000800 */
[----:B------:R4:W-:Y:S01]  /*33970*/  @P4 STG.E.U16 desc[UR10][R20.64], R22 ;  /* 0x0000001614004986 */ /* 0x0009e2000c10150a */
[--C-:B------:R-:W-:Y:S01]  /*33980*/  IMAD R6, R26, 0x4, R3.reuse ;  /* 0x000000041a067824 */ /* 0x100fe200078e0203 */
[----:B------:R-:W-:-:S02]  /*33990*/  PRMT R3, R27, 0x7632, R3 ;  /* 0x000076321b037816 */ /* 0x000fc40000000003 */
[----:B--2---:R-:W-:Y:S01]  /*339a0*/  ISETP.LT.AND P1, PT, R24, UR6, !P0 ;  /* 0x0000000618007c0c */ /* 0x004fe2000c721270 */
[----:B------:R-:W2:Y:S01]  /*339b0*/  LDCU UR6, c[0x0][0x39c] ;  /* 0x00007380ff0677ac */ /* 0x000ea20008000800 */
[----:B----4-:R-:W3:Y:S01]  /*339c0*/  LDL.LU R21, [R1+0x1c4] ;  /* 0x0001c40001157983 */ /* 0x010ee20000300800 */
[----:B-1----:R-:W-:Y:S01]  /*339d0*/  ISETP.LT.AND P4, PT, R28, UR7, !P0 ;  /* 0x000000071c007c0c */ /* 0x002fe2000c781270 */
[----:B------:R-:W1:Y:S02]  /*339e0*/  LDCU UR7, c[0x0][0x39c] ;  /* 0x00007380ff0777ac */ /* 0x000e640008000800 */
[----:B------:R-:W4:Y:S01]  /*339f0*/  LDL.LU R27, [R1+0xc] ;  /* 0x00000c00011b7983 */ /* 0x000f220000300800 */
[----:B------:R-:W-:-:S03]  /*33a00*/  PRMT R22, R7, 0x7632, R22 ;  /* 0x0000763207167816 */ /* 0x000fc60000000016 */
[----:B------:R-:W0:Y:S04]  /*33a10*/  LDL.LU R23, [R1+0x1d8] ;  /* 0x0001d80001177983 */ /* 0x000e280000300800 */
[----:B------:R-:W5:Y:S04]  /*33a20*/  LDL.LU R24, [R1+0x1dc] ;  /* 0x0001dc0001187983 */ /* 0x000f680000300800 */
[----:B------:R-:W2:Y:S04]  /*33a30*/  LDL.LU R28, [R1+0xec] ;  /* 0x0000ec00011c7983 */ /* 0x000ea80000300800 */
[----:B------:R-:W2:Y:S01]  /*33a40*/  LDL.LU R7, [R1+0xdfc] ;  /* 0x000dfc0001077983 */ /* 0x000ea20000300800 */
[----:B------:R-:W-:-:S04]  /*33a50*/  LEA R4, P6, R6, R0, 0x1 ;  /* 0x0000000006047211 */ /* 0x000fc800078c08ff */
[----:B------:R-:W-:Y:S01]  /*33a60*/  LEA.HI.X.SX32 R5, R6, R2, 0x1, P6 ;  /* 0x0000000206057211 */ /* 0x000fe200030f0eff */
[----:B------:R-:W-:-:S04]  /*33a70*/  IMAD R6, R26, 0x4, R6 ;  /* 0x000000041a067824 */ /* 0x000fc800078e0206 */
[----:B------:R1:W-:Y:S02]  /*33a80*/  @P2 STG.E.U16 desc[UR10][R4.64], R3 ;  /* 0x0000000304002986 */ /* 0x0003e4000c10150a */
[----:B-1----:R-:W-:Y:S01]  /*33a90*/  LEA R4, P6, R6, R0, 0x1 ;  /* 0x0000000006047211 */ /* 0x002fe200078c08ff */
[----:B------:R-:W-:-:S03]  /*33aa0*/  IMAD R3, R26, 0x4, R6 ;  /* 0x000000041a037824 */ /* 0x000fc600078e0206 */
[----:B------:R-:W-:Y:S01]  /*33ab0*/  LEA.HI.X.SX32 R5, R6, R2, 0x1, P6 ;  /* 0x0000000206057211 */ /* 0x000fe200030f0eff */
[----:B------:R-:W-:Y:S01]  /*33ac0*/  IMAD R6, R26, 0x4, R3 ;  /* 0x000000041a067824 */ /* 0x000fe200078e0203 */
[----:B------:R-:W-:-:S03]  /*33ad0*/  LEA R20, P6, R3, R0, 0x1 ;  /* 0x0000000003147211 */ /* 0x000fc600078c08ff */
[----:B------:R1:W-:Y:S02]  /*33ae0*/  @P3 STG.E.U16 desc[UR10][R4.64], R22 ;  /* 0x0000001604003986 */ /* 0x0003e4000c10150a */
[----:B-1----:R-:W-:-:S04]  /*33af0*/  LEA R4, P3, R6, R0, 0x1 ;  /* 0x0000000006047211 */ /* 0x002fc800078608ff */
[-C--:B------:R-:W-:Y:S02]  /*33b00*/  LEA.HI.X.SX32 R5, R6, R2.reuse, 0x1, P3 ;  /* 0x0000000206057211 */ /* 0x080fe400018f0eff */
[----:B---3--:R-:W-:Y:S01]  /*33b10*/  ISETP.LT.AND P2, PT, R21, UR5, !P0 ;  /* 0x0000000515007c0c */ /* 0x008fe2000c741270 */
[----:B------:R-:W1:Y:S01]  /*33b20*/  LDCU UR5, c[0x0][0x39c] ;  /* 0x00007380ff0577ac */ /* 0x000e620008000800 */
[----:B------:R-:W-:Y:S01]  /*33b30*/  LEA.HI.X.SX32 R21, R3, R2, 0x1, P6 ;  /* 0x0000000203157211 */ /* 0x000fe200030f0eff */
[----:B------:R-:W-:Y:S02]  /*33b40*/  IMAD R3, R26, 0x4, R6 ;  /* 0x000000041a037824 */ /* 0x000fe400078e0206 */
[----:B------:R-:W3:Y:S04]  /*33b50*/  LDL.LU R6, [R1+0x1d0] ;  /* 0x0001d00001067983 */ /* 0x000ee80000300800 */
[----:B------:R0:W-:Y:S04]  /*33b60*/  @P5 STG.E.U16 desc[UR10][R20.64], R25 ;  /* 0x0000001914005986 */ /* 0x0001e8000c10150a */
[----:B--2---:R2:W-:Y:S04]  /*33b70*/  @P1 STG.E.U16 desc[UR10][R4.64], R7 ;  /* 0x0000000704001986 */ /* 0x0045e8000c10150a */
[----:B0-----:R-:W4:Y:S04]  /*33b80*/  LDL.LU R21, [R1+0x1cc] ;  /* 0x0001cc0001157983 */ /* 0x001f280000300800 */
[----:B--2---:R-:W1:Y:S01]  /*33b90*/  LDL.LU R5, [R1+0x1d4] ;  /* 0x0001d40001057983 */ /* 0x004e620000300800 */
[----:B------:R-:W-:-:S02]  /*33ba0*/  LEA R20, P5, R3, R0, 0x1 ;  /* 0x0000000003147211 */ /* 0x000fc400078a08ff */
[----:B------:R-:W-:Y:S02]  /*33bb0*/  PRMT R22, R7, 0x7632, R22 ;  /* 0x0000763207167816 */ /* 0x000fe40000000016 */
[----:B---3--:R-:W-:Y:S01]  /*33bc0*/  ISETP.LT.AND P3, PT, R6, UR7, !P0 ;  /* 0x0000000706007c0c */ /* 0x008fe2000c761270 */
[----:B------:R-:W-:Y:S01]  /*33bd0*/  IMAD R6, R26, 0x4, R3 ;  /* 0x000000041a067824 */ /* 0x000fe200078e0203 */
[----:B------:R-:W0:Y:S04]  /*33be0*/  LDCU UR7, c[0x0][0x39c] ;  /* 0x00007380ff0777ac */ /* 0x000e280008000800 */
[----:B------:R-:W-:Y:S02]  /*33bf0*/  LEA R4, P1, R6, R0, 0x1 ;  /* 0x0000000006047211 */ /* 0x000fe400078208ff */
[----:B----4-:R-:W-:Y:S01]  /*33c00*/  ISETP.LT.AND P6, PT, R21, UR6, !P0 ;  /* 0x0000000615007c0c */ /* 0x010fe2000c7c1270 */
[----:B------:R-:W2:Y:S01]  /*33c10*/  LDCU UR6, c[0x0][0x39c] ;  /* 0x00007380ff0677ac */ /* 0x000ea20008000800 */
[----:B------:R-:W-:-:S02]  /*33c20*/  LEA.HI.X.SX32 R21, R3, R2, 0x1, P5 ;  /* 0x0000000203157211 */ /* 0x000fc400028f0eff */
[----:B-1----:R-:W-:-:S03]  /*33c30*/  ISETP.LT.AND P5, PT, R5, UR5, !P0 ;  /* 0x0000000505007c0c */ /* 0x002fc6000c7a1270 */
[----:B------:R1:W-:Y:S01]  /*33c40*/  @P4 STG.E.U16 desc[UR10][R20.64], R27 ;  /* 0x0000001b14004986 */ /* 0x0003e2000c10150a */
[----:B------:R-:W-:Y:S01]  /*33c50*/  LEA.HI.X.SX32 R5, R6, R2, 0x1, P1 ;  /* 0x0000000206057211 */ /* 0x000fe200008f0eff */
[----:B------:R-:W-:Y:S01]  /*33c60*/  IMAD R6, R26, 0x4, R6 ;  /* 0x000000041a067824 */ /* 0x000fe200078e0206 */
[----:B------:R-:W-:Y:S01]  /*33c70*/  PRMT R3, R25, 0x7632, R3 ;  /* 0x0000763219037816 */ /* 0x000fe20000000003 */
[----:B------:R-:W3:Y:S02]  /*33c80*/  LDCU UR5, c[0x0][0x39c] ;  /* 0x00007380ff0577ac */ /* 0x000ee40008000800 */
[----:B------:R4:W-:Y:S01]  /*33c90*/  @P2 STG.E.U16 desc[UR10][R4.64], R28 ;  /* 0x0000001c04002986 */ /* 0x0009e2000c10150a */
[----:B-1----:R-:W-:Y:S01]  /*33ca0*/  LEA R20, P2, R6, R0, 0x1 ;  /* 0x0000000006147211 */ /* 0x002fe200078408ff */
[----:B----4-:R-:W-:-:S03]  /*33cb0*/  IMAD R4, R26, 0x4, R6 ;  /* 0x000000041a047824 */ /* 0x010fc600078e0206 */
[----:B------:R-:W-:Y:S02]  /*33cc0*/  LEA.HI.X.SX32 R21, R6, R2, 0x1, P2 ;  /* 0x0000000206157211 */ /* 0x000fe400010f0eff */
[----:B-----5:R-:W-:Y:S01]  /*33cd0*/  ISETP.LT.AND P1, PT, R24, UR9, !P0 ;  /* 0x0000000918007c0c */ /* 0x020fe2000c721270 */
[----:B------:R-:W1:Y:S01]  /*33ce0*/  LDCU UR9, c[0x0][0x39c] ;  /* 0x00007380ff0977ac */ /* 0x000e620008000800 */
[----:B------:R-:W-:Y:S01]  /*33cf0*/  LEA R6, P2, R4, R0, 0x1 ;  /* 0x0000000004067211 */ /* 0x000fe200078408ff */
[----:B------:R-:W4:Y:S01]  /*33d00*/  LDL.LU R24, [R1+0x1e8] ;  /* 0x0001e80001187983 */ /* 0x000f220000300800 */
[----:B------:R-:W-:Y:S01]  /*33d10*/  ISETP.LT.AND P4, PT, R23, UR8, !P0 ;  /* 0x0000000817007c0c */ /* 0x000fe2000c781270 */
[----:B------:R-:W-:Y:S01]  /*33d20*/  IMAD R23, R26, 0x4, R4 ;  /* 0x000000041a177824 */ /* 0x000fe200078e0204 */
[----:B------:R-:W-:Y:S01]  /*33d30*/  PRMT R5, R27, 0x7632, R5 ;  /* 0x000076321b057816 */ /* 0x000fe20000000005 */
[----:B------:R-:W5:Y:S01]  /*33d40*/  LDL.LU R25, [R1+0x1ec] ;  /* 0x0001ec0001197983 */ /* 0x000f620000300800 */
[----:B------:R-:W-:Y:S01]  /*33d50*/  LEA.HI.X.SX32 R7, R4, R2, 0x1, P2 ;  /* 0x0000000204077211 */ /* 0x000fe200010f0eff */
[----:B------:R-:W4:Y:S02]  /*33d60*/  LDCU UR8, c[0x0][0x39c] ;  /* 0x00007380ff0877ac */ /* 0x000f240008000800 */
[----:B------:R-:W2:Y:S04]  /*33d70*/  LDL.LU R27, [R1+0x20] ;  /* 0x00002000011b7983 */ /* 0x000ea80000300800 */
[----:B------:R-:W2:Y:S04]  /*33d80*/  LDL.LU R4, [R1+0x1e0] ;  /* 0x0001e00001047983 */ /* 0x000ea80000300800 */
[----:B------:R-:W-:Y:S04]  /*33d90*/  @P6 STG.E.U16 desc[UR10][R20.64], R3 ;  /* 0x0000000314006986 */ /* 0x000fe8000c10150a */
[----:B------:R0:W-:Y:S04]  /*33da0*/  @P3 STG.E.U16 desc[UR10][R6.64], R22 ;  /* 0x0000001606003986 */ /* 0x0001e8000c10150a */
[----:B0-----:R-:W4:Y:S01]  /*33db0*/  LDL.LU R6, [R1+0x1e4] ;  /* 0x0001e40001067983 */ /* 0x001f220000300800 */
[----:B------:R-:W-:Y:S01]  /*33dc0*/  VIADD R3, R29, 0xfc ;  /* 0x000000fc1d037836 */ /* 0x000fe20000000000 */
[----:B------:R-:W-:-:S04]  /*33dd0*/  LEA R20, P6, R23, R0, 0x1 ;  /* 0x0000000017147211 */ /* 0x000fc800078c08ff */
[C---:B---3--:R-:W-:Y:S01]  /*33de0*/  ISETP.LT.AND P2, PT, R3.reuse, UR5, !P0 ;  /* 0x0000000503007c0c */ /* 0x048fe2000c741270 */
[----:B------:R-:W-:Y:S01]  /*33df0*/  IMAD R3, R3, R26, RZ ;  /* 0x0000001a03037224 */ /* 0x000fe200078e02ff */
[----:B------:R-:W-:Y:S01]  /*33e00*/  LEA.HI.X.SX32 R21, R23, R2, 0x1, P6 ;  /* 0x0000000217157211 */ /* 0x000fe200030f0eff */
[----:B------:R-:W-:Y:S01]  /*33e10*/  IMAD R23, R26, 0x8, R23 ;  /* 0x000000081a177824 */ /* 0x000fe200078e0217 */
[----:B------:R-:W-:Y:S01]  /*33e20*/  PRMT R7, R28, 0x7632, R7 ;  /* 0x000076321c077816 */ /* 0x000fe20000000007 */
[----:B------:R-:W5:Y:S02]  /*33e30*/  LDCU UR5, c[0x0][0x39c] ;  /* 0x00007380ff0577ac */ /* 0x000f640008000800 */
[----:B------:R0:W-:Y:S04]  /*33e40*/  @P5 STG.E.U16 desc[UR10][R20.64], R5 ;  /* 0x0000000514005986 */ /* 0x0001e8000c10150a */
[----:B0-----:R-:W3:Y:S04]  /*33e50*/  LDL.LU R21, [R1+0x1f4] ;  /* 0x0001f40001157983 */ /* 0x001ee80000300800 */
[----:B------:R-:W3:Y:S01]  /*33e60*/  LDL.LU R28, [R1+0x1f8] ;  /* 0x0001f800011c7983 */ /* 0x000ee20000300800 */
[----:B--2---:R-:W-:Y:S01]  /*33e70*/  ISETP.LT.AND P3, PT, R4, UR6, !P0 ;  /* 0x0000000604007c0c */ /* 0x004fe2000c761270 */
[----:B------:R-:W0:Y:S01]  /*33e80*/  LDCU UR6, c[0x0][0x39c] ;  /* 0x00007380ff0677ac */ /* 0x000e220008000800 */
[----:B------:R-:W-:-:S04]  /*33e90*/  LEA R4, P6, R3, R0, 0x1 ;  /* 0x0000000003047211 */ /* 0x000fc800078c08ff */
[----:B------:R-:W-:Y:S01]  /*33ea0*/  LEA.HI.X.SX32 R5, R3, R2, 0x1, P6 ;  /* 0x0000000203057211 */ /* 0x000fe200030f0eff */
[----:B------:R-:W-:-:S04]  /*33eb0*/  IMAD R3, R26, 0x4, R23 ;  /* 0x000000041a037824 */ /* 0x000fc800078e0217 */
[----:B------:R2:W-:Y:S01]  /*33ec0*/  @P2 STG.E.U16 desc[UR10][R4.64], R7 ;  /* 0x0000000704002986 */ /* 0x0005e2000c10150a */
[----:B----4-:R-:W-:Y:S01]  /*33ed0*/  ISETP.LT.AND P5, PT, R6, UR7, !P0 ;  /* 0x0000000706007c0c */ /* 0x010fe2000c7a1270 */
[----:B------:R-:W-:Y:S01]  /*33ee0*/  IMAD R20, R26, 0x4, R3 ;  /* 0x000000041a147824 */ /* 0x000fe200078e0203 */
[C---:B------:R-:W-:Y:S01]  /*33ef0*/  LEA R6, P6, R23.reuse, R0, 0x1 ;  /* 0x0000000017067211 */ /* 0x040fe200078c08ff */
[----:B------:R-:W3:Y:S03]  /*33f00*/  LDCU UR7, c[0x0][0x39c] ;  /* 0x00007380ff0777ac */ /* 0x000ee60008000800 */
[----:B--2---:R-:W-:Y:S02]  /*33f10*/  LEA.HI.X.SX32 R7, R23, R2, 0x1, P6 ;  /* 0x0000000217077211 */ /* 0x004fe400030f0eff */
[----:B------:R-:W0:Y:S01]  /*33f20*/  LDL.LU R23, [R1+0x1f0] ;  /* 0x0001f00001177983 */ /* 0x000e220000300800 */
[----:B------:R-:W-:-:S03]  /*33f30*/  LEA R4, P6, R3, R0, 0x1 ;  /* 0x0000000003047211 */ /* 0x000fc600078c08ff */
[----:B------:R2:W-:Y:S01]  /*33f40*/  @P4 STG.E.U16 desc[UR10][R6.64], R27 ;  /* 0x0000001b06004986 */ /* 0x0005e2000c10150a */
[----:B------:R-:W-:Y:S02]  /*33f50*/  LEA.HI.X.SX32 R5, R3, R2, 0x1, P6 ;  /* 0x0000000203057211 */ /* 0x000fe400030f0eff */
[----:B------:R-:W-:Y:S01]  /*33f60*/  ISETP.LT.AND P2, PT, R24, UR8, !P0 ;  /* 0x0000000818007c0c */ /* 0x000fe2000c741270 */
[----:B------:R-:W4:Y:S01]  /*33f70*/  LDCU UR8, c[0x0][0x39c] ;  /* 0x00007380ff0877ac */ /* 0x000f220008000800 */
[----:B------:R-:W4:Y:S01]  /*33f80*/  LDL.LU R24, [R1+0x1fc] ;  /* 0x0001fc0001187983 */ /* 0x000f220000300800 */
[----:B--2---:R-:W-:-:S04]  /*33f90*/  LEA R6, P6, R20, R0, 0x1 ;  /* 0x0000000014067211 */ /* 0x004fc800078c08ff */
[----:B------:R-:W-:Y:S01]  /*33fa0*/  LEA.HI.X.SX32 R7, R20, R2, 0x1, P6 ;  /* 0x0000000214077211 */ /* 0x000fe200030f0eff */
[----:B------:R-:W-:Y:S01]  /*33fb0*/  @P1 STG.E.U16 desc[UR10][R4.64], R12 ;  /* 0x0000000c04001986 */ /* 0x000fe2000c10150a */
[----:B-----5:R-:W-:Y:S01]  /*33fc0*/  ISETP.LT.AND P4, PT, R25, UR5, !P0 ;  /* 0x0000000519007c0c */ /* 0x020fe2000c781270 */
[----:B------:R-:W2:Y:S02]  /*33fd0*/  LDCU UR5, c[0x0][0x39c] ;  /* 0x00007380ff0577ac */ /* 0x000ea40008000800 */
[----:B------:R5:W-:Y:S04]  /*33fe0*/  @P3 STG.E.U16 desc[UR10][R6.64], R8 ;  /* 0x0000000806003986 */ /* 0x000be8000c10150a */
[----:B------:R-:W4:Y:S01]  /*33ff0*/  LDL.LU R25, [R1+0x200] ;  /* 0x0002000001197983 */ /* 0x000f220000300800 */
[----:B-----5:R-:W-:-:S03]  /*34000*/  PRMT R8, R27, 0x7632, R8 ;  /* 0x000076321b087816 */ /* 0x020fc60000000008 */
[----:B------:R-:W5:Y:S01]  /*34010*/  LDL.LU R27, [R1+0x204] ;  /* 0x00020400011b7983 */ /* 0x000f620000300800 */
[----:B------:R-:W-:-:S04]  /*34020*/  IMAD R5, R26, 0x4, R20 ;  /* 0x000000041a057824 */ /* 0x000fc800078e0214 */
[----:B------:R-:W-:Y:S01]  /*34030*/  IMAD R3, R26, 0x4, R5 ;  /* 0x000000041a037824 */ /* 0x000fe200078e0205 */
[----:B------:R-:W-:-:S03]  /*34040*/  LEA R4, P6, R5, R0, 0x1 ;  /* 0x0000000005047211 */ /* 0x000fc600078c08ff */
[----:B------:R-:W-:Y:S01]  /*34050*/  IMAD R20, R26, 0x4, R3 ;  /* 0x000000041a147824 */ /* 0x000fe200078e0203 */
[----:B------:R-:W-:Y:S02]  /*34060*/  LEA.HI.X.SX32 R5, R5, R2, 0x1, P6 ;  /* 0x0000000205057211 */ /* 0x000fe400030f0eff */
[----:B------:R-:W-:Y:S02]  /*34070*/  LEA R6, P6, R3, R0, 0x1 ;  /* 0x0000000003067211 */ /* 0x000fe400078c08ff */
[----:B---3--:R-:W-:Y:S01]  /*34080*/  ISETP.LT.AND P3, PT, R21, UR7, !P0 ;  /* 0x0000000715007c0c */ /* 0x008fe2000c761270 */
[----:B------:R3:W-:Y:S01]  /*34090*/  @P5 STG.E.U16 desc[UR10][R4.64], R16 ;  /* 0x0000001004005986 */ /* 0x0007e2000c10150a */
[----:B------:R-:W-:Y:S01]  /*340a0*/  LEA.HI.X.SX32 R7, R3, R2, 0x1, P6 ;  /* 0x0000000203077211 */ /* 0x000fe200030f0eff */
[----:B------:R-:W0:Y:S01]  /*340b0*/  LDCU UR7, c[0x0][0x39c] ;  /* 0x00007380ff0777ac */ /* 0x000e220008000800 */
[----:B--2---:R-:W-:Y:S01]  /*340c0*/  ISETP.LT.AND P5, PT, R28, UR5, !P0 ;  /* 0x000000051c007c0c */ /* 0x004fe2000c7a1270 */
[----:B------:R-:W5:Y:S01]  /*340d0*/  LDCU UR5, c[0x0][0x39c] ;  /* 0x00007380ff0577ac */ /* 0x000f620008000800 */
[----:B---3--:R-:W-:-:S04]  /*340e0*/  LEA R4, P6, R20, R0, 0x1 ;  /* 0x0000000014047211 */ /* 0x008fc800078c08ff */
[----:B------:R-:W-:Y:S01]  /*340f0*/  LEA.HI.X.SX32 R5, R20, R2, 0x1, P6 ;  /* 0x0000000214057211 */ /* 0x000fe200030f0eff */
[----:B------:R-:W-:Y:S01]  /*34100*/  IMAD R20, R26, 0x4, R20 ;  /* 0x000000041a147824 */ /* 0x000fe200078e0214 */
[----:B------:R-:W-:Y:S01]  /*34110*/  PRMT R12, R12, 0x7632, R12 ;  /* 0x000076320c0c7816 */ /* 0x000fe2000000000c */
[----:B------:R2:W-:Y:S04]  /*34120*/  @P2 STG.E.U16 desc[UR10][R6.64], R8 ;  /* 0x0000000806002986 */ /* 0x0005e8000c10150a */
[----:B------:R3:W-:Y:S01]  /*34130*/  @P4 STG.E.U16 desc[UR10][R4.64], R12 ;  /* 0x0000000c04004986 */ /* 0x0007e2000c10150a */
[----:B--2---:R-:W-:Y:S02]  /*34140*/  LEA R6, P6, R20, R0, 0x1 ;  /* 0x0000000014067211 */ /* 0x004fe400078c08ff */
[----:B---3--:R-:W-:-:S02]  /*34150*/  PRMT R12, R8, 0x7632, R12 ;  /* 0x00007632080c7816 */ /* 0x008fc4000000000c */
[----:B------:R-:W-:Y:S02]  /*34160*/  LEA.HI.X.SX32 R7, R20, R2, 0x1, P6 ;  /* 0x0000000214077211 */ /* 0x000fe400030f0eff */
[----:B0-----:R-:W-:Y:S01]  /*34170*/  ISETP.LT.AND P1, PT, R23, UR6, !P0 ;  /* 0x0000000617007c0c */ /* 0x001fe2000c721270 */
[----:B------:R-:W4:Y:S01]  /*34180*/  LDCU UR6, c[0x0][0x39c] ;  /* 0x00007380ff0677ac */ /* 0x000f220008000800 */
[----:B------:R-:W2:Y:S04]  /*34190*/  LDL.LU R23, [R1+0x208] ;  /* 0x0002080001177983 */ /* 0x000ea80000300800 */
[----:B------:R-:W3:Y:S04]  /*341a0*/  LDL.LU R21, [R1+0x20c] ;  /* 0x00020c0001157983 */ /* 0x000ee80000300800 */
[----:B------:R-:W2:Y:S04]  /*341b0*/  LDL.LU R28, [R1+0x24] ;  /* 0x00002400011c7983 */ /* 0x000ea80000300800 */
[----:B------:R0:W-:Y:S01]  /*341c0*/  @P1 STG.E.U16 desc[UR10][R6.64], R12 ;  /* 0x0000000c06001986 */ /* 0x0001e2000c10150a */
[----:B----4-:R-:W-:Y:S01]  /*341d0*/  ISETP.LT.AND P2, PT, R24, UR6, !P0 ;  /* 0x0000000618007c0c */ /* 0x010fe2000c741270 */
[----:B------:R-:W-:-:S02]  /*341e0*/  IMAD R3, R26, 0x4, R20 ;  /* 0x000000041a037824 */ /* 0x000fc400078e0214 */
[----:B------:R-:W4:Y:S01]  /*341f0*/  LDL.LU R24, [R1+0x210] ;  /* 0x0002100001187983 */ /* 0x000f220000300800 */
[----:B------:R-:W-:Y:S01]  /*34200*/  PRMT R16, R16, 0x7632, R16 ;  /* 0x0000763210107816 */ /* 0x000fe20000000010 */
[----:B------:R-:W1:Y:S01]  /*34210*/  LDCU UR6, c[0x0][0x39c] ;  /* 0x00007380ff0677ac */ /* 0x000e620008000800 */
[----:B0-----:R-:W0:Y:S01]  /*34220*/  LDC R12, c[0x0][0x3b8] ;  /* 0x0000ee00ff0c7b82 */ /* 0x001e220000000800 */
[----:B------:R-:W-:Y:S01]  /*34230*/  ISETP.LT.AND P4, PT, R25, UR7, !P0 ;  /* 0x0000000719007c0c */ /* 0x000fe2000c781270 */
[----:B------:R-:W3:Y:S01]  /*34240*/  LDCU UR7, c[0x0][0x39c] ;  /* 0x00007380ff0777ac */ /* 0x000ee20008000800 */
[----:B------:R-:W4:Y:S01]  /*34250*/  LDL.LU R25, [R1+0x214] ;  /* 0x0002140001197983 */ /* 0x000f220000300800 */
[----:B-----5:R-:W-:Y:S01]  /*34260*/  ISETP.LT.AND P1, PT, R27, UR5, !P0 ;  /* 0x000000051b007c0c */ /* 0x020fe2000c721270 */
[----:B------:R-:W-:Y:S02]  /*34270*/  IMAD R8, R26, 0x4, R3 ;  /* 0x000000041a087824 */ /* 0x000fe400078e0203 */
[----:B------:R-:W5:Y:S01]  /*34280*/  LDL.LU R27, [R1+0x218] ;  /* 0x00021800011b7983 */ /* 0x000f620000300800 */
[C---:B------:R-:W-:Y:S01]  /*34290*/  LEA R4, P6, R3.reuse, R0, 0x1 ;  /* 0x0000000003047211 */ /* 0x040fe200078c08ff */
[----:B------:R-:W4:Y:S01]  /*342a0*/  LDCU UR5, c[0x0][0x39c] ;  /* 0x00007380ff0577ac */ /* 0x000f220008000800 */
[----:B------:R-:W0:Y:S02]  /*342b0*/  LDC R20, c[0x0][0x3b8] ;  /* 0x0000ee00ff147b82 */ /* 0x000e240000000800 */
[----:B------:R-:W-:-:S02]  /*342c0*/  LEA.HI.X.SX32 R5, R3, R2, 0x1, P6 ;  /* 0x0000000203057211 */ /* 0x000fc400030f0eff */
[----:B------:R-:W-:Y:S01]  /*342d0*/  LEA R6, P6, R8, R0, 0x1 ;  /* 0x0000000008067211 */ /* 0x000fe200078c08ff */
[----:B------:R-:W-:-:S03]  /*342e0*/  IMAD R3, R26, 0x4, R8 ;  /* 0x000000041a037824 */ /* 0x000fc600078e0208 */
[----:B------:R-:W-:Y:S01]  /*342f0*/  LEA.HI.X.SX32 R7, R8, R2, 0x1, P6 ;  /* 0x0000000208077211 */ /* 0x000fe200030f0eff */
[----:B------:R1:W-:Y:S01]  /*34300*/  @P3 STG.E.U16 desc[UR10][R4.64], R16 ;  /* 0x0000001004003986 */ /* 0x0003e2000c10150a */
[C---:B------:R-:W-:Y:S01]  /*34310*/  IMAD R8, R26.reuse, 0x4, R3 ;  /* 0x000000041a087824 */ /* 0x040fe200078e0203 */
[C---:B-1----:R-:W-:Y:S01]  /*34320*/  LEA R4, P6, R3.reuse, R0, 0x1 ;  /* 0x0000000003047211 */ /* 0x042fe200078c08ff */
[----:B------:R-:W1:Y:S03]  /*34330*/  LDC R16, c[0x0][0x3b8] ;  /* 0x0000ee00ff107b82 */ /* 0x000e660000000800 */
[----:B------:R-:W-:Y:S01]  /*34340*/  LEA.HI.X.SX32 R5, R3, R2, 0x1, P6 ;  /* 0x0000000203057211 */ /* 0x000fe200030f0eff */
[----:B------:R-:W-:Y:S01]  /*34350*/  IMAD R3, R26, 0x4, R8 ;  /* 0x000000041a037824 */ /* 0x000fe200078e0208 */
[----:B--2---:R2:W-:Y:S01]  /*34360*/  @P5 STG.E.U16 desc[UR10][R6.64], R28 ;  /* 0x0000001c06005986 */ /* 0x0045e2000c10150a */
[----:B---3--:R-:W-:Y:S01]  /*34370*/  ISETP.LT.AND P5, PT, R21, UR7, !P0 ;  /* 0x0000000715007c0c */ /* 0x008fe2000c7a1270 */
[----:B------:R-:W5:Y:S02]  /*34380*/  LDCU UR7, c[0x0][0x39c] ;  /* 0x00007380ff0777ac */ /* 0x000f640008000800 */
[----:B------:R3:W-:Y:S01]  /*34390*/  @P2 STG.E.U16 desc[UR10][R4.64], R13 ;  /* 0x0000000d04002986 */ /* 0x0007e2000c10150a */
[----:B------:R-:W-:Y:S01]  /*343a0*/  ISETP.LT.AND P3, PT, R23, UR6, !P0 ;  /* 0x0000000617007c0c */ /* 0x000fe2000c761270 */
[----:B------:R-:W0:Y:S02]  /*343b0*/  LDCU UR6, c[0x0][0x39c] ;  /* 0x00007380ff0677ac */ /* 0x000e240008000800 */
[----:B------:R-:W5:Y:S01]  /*343c0*/  LDL.LU R21, [R1+0x21c] ;  /* 0x00021c0001157983 */ /* 0x000f620000300800 */
[----:B--2---:R-:W-:-:S04]  /*343d0*/  LEA R6, P6, R8, R0, 0x1 ;  /* 0x0000000008067211 */ /* 0x004fc800078c08ff */
[----:B------:R-:W-:Y:S02]  /*343e0*/  LEA.HI.X.SX32 R7, R8, R2, 0x1, P6 ;  /* 0x0000000208077211 */ /* 0x000fe400030f0eff */
[----:B---3--:R-:W-:-:S04]  /*343f0*/  LEA R4, P6, R3, R0, 0x1 ;  /* 0x0000000003047211 */ /* 0x008fc800078c08ff */
[----:B------:R-:W-:Y:S01]  /*34400*/  LEA.HI.X.SX32 R5, R3, R2, 0x1, P6 ;  /* 0x0000000203057211 */ /* 0x000fe200030f0eff */
[----:B------:R2:W-:Y:S01]  /*34410*/  @P4 STG.E.U16 desc[UR10][R6.64], R9 ;  /* 0x0000000906004986 */ /* 0x0005e2000c10150a */
[----:B----4-:R-:W-:Y:S01]  /*34420*/  ISETP.LT.AND P2, PT, R24, UR5, !P0 ;  /* 0x0000000518007c0c */ /* 0x010fe2000c741270 */
[C---:B------:R-:W-:Y:S01]  /*34430*/  IMAD R8, R26.reuse, 0x4, R3 ;  /* 0x000000041a087824 */ /* 0x040fe200078e0203 */
[----:B0-----:R-:W-:Y:S01]  /*34440*/  ISETP.LT.AND P4, PT, R25, UR6, !P0 ;  /* 0x0000000619007c0c */ /* 0x001fe2000c781270 */
[----:B------:R0:W-:Y:S01]  /*34450*/  @P1 STG.E.U16 desc[UR10][R4.64], R17 ;  /* 0x0000001104001986 */ /* 0x0001e2000c10150a */
[----:B------:R-:W3:Y:S01]  /*34460*/  LDCU UR6, c[0x0][0x39c] ;  /* 0x00007380ff0677ac */ /* 0x000ee20008000800 */
[----:B-----5:R-:W-:Y:S02]  /*34470*/  ISETP.LT.AND P1, PT, R27, UR7, !P0 ;  /* 0x000000071b007c0c */ /* 0x020fe4000c721270 */
[----:B------:R-:W4:Y:S01]  /*34480*/  LDL.LU R24, [R1+0x220] ;  /* 0x0002200001187983 */ /* 0x000f220000300800 */
[----:B------:R-:W-:Y:S01]  /*34490*/  IMAD R3, R26, 0x4, R8 ;  /* 0x000000041a037824 */ /* 0x000fe200078e0208 */
[----:B------:R-:W5:Y:S02]  /*344a0*/  LDCU UR5, c[0x0][0x3b8] ;  /* 0x00007700ff0577ac */ /* 0x000f640008000800 */
[----:B------:R-:W4:Y:S01]  /*344b0*/  LDL.LU R27, [R1+0x224] ;  /* 0x00022400011b7983 */ /* 0x000f220000300800 */
[----:B--2---:R-:W-:Y:S01]  /*344c0*/  LEA R6, P6, R8, R0, 0x1 ;  /* 0x0000000008067211 */ /* 0x004fe200078c08ff */
[----:B------:R-:W2:Y:S01]  /*344d0*/  LDCU UR7, c[0x0][0x39c] ;  /* 0x00007380ff0777ac */ /* 0x000ea20008000800 */
[----:B0-----:R-:W-:-:S02]  /*344e0*/  PRMT R5, R28, 0x7632, R5 ;  /* 0x000076321c057816 */ /* 0x001fc40000000005 */
[----:B------:R-:W-:Y:S01]  /*344f0*/  LEA.HI.X.SX32 R7, R8, R2, 0x1, P6 ;  /* 0x0000000208077211 */ /* 0x000fe200030f0eff */
[----:B------:R-:W-:Y:S01]  /*34500*/  IMAD R8, R26, 0x4, R3 ;  /* 0x000000041a087824 */ /* 0x000fe200078e0203 */
[----:B------:R-:W2:Y:S04]  /*34510*/  LDL.LU R28, [R1+0x228] ;  /* 0x00022800011c7983 */ /* 0x000ea80000300800 */
[----:B------:R-:W2:Y:S04]  /*34520*/  LDL.LU R26, [R1+0x22c] ;  /* 0x00022c00011a7983 */ /* 0x000ea80000300800 */
[----:B------:R-:W2:Y:S01]  /*34530*/  LDL.LU R25, [R1+0x28] ;  /* 0x0000280001197983 */ /* 0x000ea20000300800 */
[----:B------:R-:W-:-:S03]  /*34540*/  LEA R4, P6, R3, R0, 0x1 ;  /* 0x0000000003047211 */ /* 0x000fc600078c08ff */
[----:B------:R0:W-:Y:S01]  /*34550*/  @P3 STG.E.U16 desc[UR10][R6.64], R5 ;  /* 0x0000000506003986 */ /* 0x0001e2000c10150a */
[----:B------:R-:W-:Y:S02]  /*34560*/  PRMT R13, R13, 0x7632, R13 ;  /* 0x000076320d0d7816 */ /* 0x000fe4000000000d */
[----:B------:R-:W-:Y:S01]  /*34570*/  PRMT R9, R9, 0x7632, R9 ;  /* 0x0000763209097816 */ /* 0x000fe20000000009 */
[----:B------:R-:W2:Y:S01]  /*34580*/  LDL.LU R23, [R1+0x230] ;  /* 0x0002300001177983 */ /* 0x000ea20000300800 */
[----:B0-----:R-:W-:Y:S01]  /*34590*/  LEA.HI.X.SX32 R5, R3, R2, 0x1, P6 ;  /* 0x0000000203057211 */ /* 0x001fe200030f0eff */
[----:B------:R-:W-:-:S05]  /*345a0*/  VIADD R3, R29, 0x13c ;  /* 0x0000013c1d037836 */ /* 0x000fca0000000000 */
[C---:B---3--:R-:W-:Y:S01]  /*345b0*/  ISETP.LT.AND P3, PT, R3.reuse, UR6, !P0 ;  /* 0x0000000603007c0c */ /* 0x048fe2000c761270 */
[----:B-----5:R-:W-:Y:S01]  /*345c0*/  IMAD R3, R3, UR5, RZ ;  /* 0x0000000503037c24 */ /* 0x020fe2000f8e02ff */
[----:B------:R0:W-:Y:S01]  /*345d0*/  @P5 STG.E.U16 desc[UR10][R4.64], R13 ;  /* 0x0000000d04005986 */ /* 0x0001e2000c10150a */
[----:B------:R-:W-:Y:S01]  /*345e0*/  PRMT R17, R17, 0x7632, R17 ;  /* 0x0000763211117816 */ /* 0x000fe20000000011 */
[----:B------:R-:W3:Y:S02]  /*345f0*/  LDCU UR5, c[0x0][0x39c] ;  /* 0x00007380ff0577ac */ /* 0x000ee40008000800 */
[CC--:B------:R-:W-:Y:S01]  /*34600*/  LEA R6, P6, R3.reuse, R0.reuse, 0x1 ;  /* 0x0000000003067211 */ /* 0x0c0fe200078c08ff */
[----:B------:R-:W5:Y:S01]  /*34610*/  LDCU UR6, c[0x0][0x39c] ;  /* 0x00007380ff0677ac */ /* 0x000f620008000800 */
[----:B0-----:R-:W-:Y:S01]  /*34620*/  LEA R4, P5, R8, R0, 0x1 ;  /* 0x0000000008047211 */ /* 0x001fe200078a08ff */
[----:B------:R-:W0:Y:S01]  /*34630*/  LDC R13, c[0x0][0x3b8] ;  /* 0x0000ee00ff0d7b82 */ /* 0x000e220000000800 */
[----:B------:R-:W-:-:S02]  /*34640*/  LEA.HI.X.SX32 R7, R3, R2, 0x1, P6 ;  /* 0x0000000203077211 */ /* 0x000fc400030f0eff */
[----:B------:R-:W-:Y:S01]  /*34650*/  LEA.HI.X.SX32 R5, R8, R2, 0x1, P5 ;  /* 0x0000000208057211 */ /* 0x000fe200028f0eff */
[----:B-1----:R-:W-:-:S04]  /*34660*/  IMAD R8, R16, 0x8, R8 ;  /* 0x0000000810087824 */ /* 0x002fc800078e0208 */
[----:B------:R1:W-:Y:S01]  /*34670*/  @P2 STG.E.U16 desc[UR10][R4.64], R9 ;  /* 0x0000000904002986 */ /* 0x0003e2000c10150a */
[----:B------:R-:W0:Y:S03]  /*34680*/  LDC R16, c[0x0][0x3b8] ;  /* 0x0000ee00ff107b82 */ /* 0x000e260000000800 */
[----:B------:R0:W-:Y:S01]  /*34690*/  @P3 STG.E.U16 desc[UR10][R6.64], R17 ;  /* 0x0000001106003986 */ /* 0x0001e2000c10150a */
[----:B-1----:R-:W-:-:S04]  /*346a0*/  LEA R4, P6, R8, R0, 0x1 ;  /* 0x0000000008047211 */ /* 0x002fc800078c08ff */
[----:B------:R-:W1:Y:S01]  /*346b0*/  LDC R9, c[0x0][0x3b8] ;  /* 0x0000ee00ff097b82 */ /* 0x000e620000000800 */
[----:B------:R-:W-:Y:S02]  /*346c0*/  LEA.HI.X.SX32 R5, R8, R2, 0x1, P6 ;  /* 0x0000000208057211 */ /* 0x000fe400030f0eff */
[----:B----4-:R-:W-:Y:S02]  /*346d0*/  ISETP.LT.AND P3, PT, R27, UR9, !P0 ;  /* 0x000000091b007c0c */ /* 0x010fe4000c761270 */
[----:B------:R-:W4:Y:S01]  /*346e0*/  LDL.LU R27, [R1+0x234] ;  /* 0x00023400011b7983 */ /* 0x000f220000300800 */
[----:B------:R-:W-:Y:S02]  /*346f0*/  ISETP.LT.AND P2, PT, R24, UR8, !P0 ;  /* 0x0000000818007c0c */ /* 0x000fe4000c741270 */
[----:B--2---:R-:W-:Y:S01]  /*34700*/  ISETP.LT.AND P5, PT, R21, UR7, !P0 ;  /* 0x0000000715007c0c */ /* 0x004fe2000c7a1270 */
[----:B------:R-:W2:Y:S01]  /*34710*/  LDL.LU R24, [R1+0x238] ;  /* 0x0002380001187983 */ /* 0x000ea20000300800 */
[----:B------:R-:W1:Y:S01]  /*34720*/  LDC R21, c[0x0][0x3b8] ;  /* 0x0000ee00ff157b82 */ /* 0x000e620000000800 */
[----:B0-----:R-:W-:Y:S01]  /*34730*/  IMAD R7, R12, 0x4, R8 ;  /* 0x000000040c077824 */ /* 0x001fe200078e0208 */
[----:B------:R-:W0:Y:S01]  /*34740*/  LDCU UR7, c[0x0][0x39c] ;  /* 0x00007380ff0777ac */ /* 0x000e220008000800 */
[----:B------:R0:W-:Y:S01]  /*34750*/  @P4 STG.E.U16 desc[UR10][R4.64], R25 ;  /* 0x0000001904004986 */ /* 0x0001e2000c10150a */
[----:B---3--:R-:W-:Y:S01]  /*34760*/  ISETP.LT.AND P4, PT, R28, UR5, !P0 ;  /* 0x000000051c007c0c */ /* 0x008fe2000c781270 */
[----:B------:R-:W-:Y:S01]  /*34770*/  IMAD R3, R20, 0x4, R7 ;  /* 0x0000000414037824 */ /* 0x000fe200078e0207 */
[C---:B------:R-:W-:Y:S01]  /*34780*/  LEA R6, P6, R7.reuse, R0, 0x1 ;  /* 0x0000000007067211 */ /* 0x040fe200078c08ff */
[----:B------:R-:W3:Y:S01]  /*34790*/  LDL.LU R28, [R1+0x23c] ;  /* 0x00023c00011c7983 */ /* 0x000ee20000300800 */
[----:B------:R-:W4:Y:S01]  /*347a0*/  LDCU UR5, c[0x0][0x39c] ;  /* 0x00007380ff0577ac */ /* 0x000f220008000800 */
[----:B------:R-:W2:Y:S01]  /*347b0*/  LDC R12, c[0x0][0x3b8] ;  /* 0x0000ee00ff0c7b82 */ /* 0x000ea20000000800 */
[----:B------:R-:W-:Y:S01]  /*347c0*/  LEA.HI.X.SX32 R7, R7, R2, 0x1, P6 ;  /* 0x0000000207077211 */ /* 0x000fe200030f0eff */
[----:B------:R-:W1:Y:S01]  /*347d0*/  LDCU UR8, c[0x0][0x39c] ;  /* 0x00007380ff0877ac */ /* 0x000e620008000800 */
[----:B0-----:R-:W-:Y:S01]  /*347e0*/  LEA R4, P6, R3, R0, 0x1 ;  /* 0x0000000003047211 */ /* 0x001fe200078c08ff */
[----:B-1----:R-:W-:-:S02]  /*347f0*/  IMAD R8, R21, 0x4, R3 ;  /* 0x0000000415087824 */ /* 0x002fc400078e0203 */
[----:B------:R0:W-:Y:S01]  /*34800*/  @P1 STG.E.U16 desc[UR10][R6.64], R14 ;  /* 0x0000000e06001986 */ /* 0x0001e2000c10150a */
[----:B------:R-:W-:Y:S02]  /*34810*/  LEA.HI.X.SX32 R5, R3, R2, 0x1, P6 ;  /* 0x0000000203057211 */ /* 0x000fe400030f0eff */
[----:B-----5:R-:W-:Y:S01]  /*34820*/  ISETP.LT.AND P1, PT, R26, UR6, !P0 ;  /* 0x000000061a007c0c */ /* 0x020fe2000c721270 */
[----:B------:R-:W2:Y:S01]  /*34830*/  LDCU UR6, c[0x0][0x39c] ;  /* 0x00007380ff0677ac */ /* 0x000ea20008000800 */
[----:B------:R-:W5:Y:S01]  /*34840*/  LDL.LU R26, [R1+0x240] ;  /* 0x00024000011a7983 */ /* 0x000f620000300800 */
[----:B0-----:R-:W-:-:S04]  /*34850*/  LEA R6, P6, R8, R0, 0x1 ;  /* 0x0000000008067211 */ /* 0x001fc800078c08ff */
[----:B------:R-:W-:Y:S01]  /*34860*/  LEA.HI.X.SX32 R7, R8, R2, 0x1, P6 ;  /* 0x0000000208077211 */ /* 0x000fe200030f0eff */
[----:B------:R-:W-:Y:S04]  /*34870*/  @P5 STG.E.U16 desc[UR10][R4.64], R10 ;  /* 0x0000000a04005986 */ /* 0x000fe8000c10150a */
[----:B------:R0:W-:Y:S02]  /*34880*/  @P2 STG.E.U16 desc[UR10][R6.64], R18 ;  /* 0x0000001206002986 */ /* 0x0001e4000c10150a */
[----:B0-----:R-:W-:Y:S02]  /*34890*/  PRMT R7, R25, 0x7632, R7 ;  /* 0x0000763219077816 */ /* 0x001fe40000000007 */
[----:B------:R-:W5:Y:S01]  /*348a0*/  LDL.LU R25, [R1+0x244] ;  /* 0x0002440001197983 */ /* 0x000f620000300800 */
[----:B------:R-:W-:Y:S01]  /*348b0*/  IMAD R8, R9, 0x4, R8 ;  /* 0x0000000409087824 */ /* 0x000fe200078e0208 */
[----:B------:R-:W-:Y:S01]  /*348c0*/  ISETP.LT.AND P6, PT, R23, UR7, !P0 ;  /* 0x0000000717007c0c */ /* 0x000fe2000c7c1270 */
[----:B------:R-:W3:Y:S01]  /*348d0*/  LDCU UR7, c[0x0][0x39c] ;  /* 0x00007380ff0777ac */ /* 0x000ee20008000800 */
[----:B------:R-:W0:Y:S02]  /*348e0*/  LDC R9, c[0x0][0x3b8] ;  /* 0x0000ee00ff097b82 */ /* 0x000e240000000800 */
[----:B------:R-:W-:-:S04]  /*348f0*/  LEA R4, P2, R8, R0, 0x1 ;  /* 0x0000000008047211 */ /* 0x000fc800078408ff */
[----:B------:R-:W-:Y:S01]  /*34900*/  LEA.HI.X.SX32 R5, R8, R2, 0x1, P2 ;  /* 0x0000000208057211 */ /* 0x000fe200010f0eff */
[----:B------:R-:W-:Y:S01]  /*34910*/  IMAD R3, R13, 0x4, R8 ;  /* 0x000000040d037824 */ /* 0x000fe200078e0208 */
[----:B------:R-:W-:Y:S01]  /*34920*/  PRMT R14, R14, 0x7632, R14 ;  /* 0x000076320e0e7816 */ /* 0x000fe2000000000e */
[----:B------:R-:W1:Y:S03]  /*34930*/  LDC R13, c[0x0][0x3b8] ;  /* 0x0000ee00ff0d7b82 */ /* 0x000e660000000800 */
[----:B------:R-:W-:Y:S01]  /*34940*/  LEA R6, P5, R3, R0, 0x1 ;  /* 0x0000000003067211 */ /* 0x000fe200078a08ff */
[----:B------:R0:W-:Y:S01]  /*34950*/  @P3 STG.E.U16 desc[UR10][R4.64], R7 ;  /* 0x0000000704003986 */ /* 0x0001e2000c10150a */
[----:B------:R-:W-:-:S03]  /*34960*/  PRMT R10, R10, 0x7632, R10 ;  /* 0x000076320a0a7816 */ /* 0x000fc6000000000a */
[----:B------:R-:W1:Y:S01]  /*34970*/  LDC R8, c[0x0][0x3b8] ;  /* 0x0000ee00ff087b82 */ /* 0x000e620000000800 */
[----:B0-----:R-:W-:Y:S02]  /*34980*/  LEA.HI.X.SX32 R7, R3, R2, 0x1, P5 ;  /* 0x0000000203077211 */ /* 0x001fe400028f0eff */
[----:B----4-:R-:W-:Y:S02]  /*34990*/  ISETP.LT.AND P2, PT, R27, UR5, !P0 ;  /* 0x000000051b007c0c */ /* 0x010fe4000c741270 */
[----:B--2---:R-:W-:Y:S01]  /*349a0*/  ISETP.LT.AND P3, PT, R24, UR6, !P0 ;  /* 0x0000000618007c0c */ /* 0x004fe2000c761270 */
[----:B------:R-:W2:Y:S01]  /*349b0*/  LDL.LU R27, [R1+0x2c] ;  /* 0x00002c00011b7983 */ /* 0x000ea20000300800 */
[----:B------:R-:W-:Y:S01]  /*349c0*/  IMAD R3, R12, 0x4, R3 ;  /* 0x000000040c037824 */ /* 0x000fe200078e0203 */
[----:B------:R-:W0:Y:S01]  /*349d0*/  LDCU UR5, c[0x0][0x39c] ;  /* 0x00007380ff0577ac */ /* 0x000e220008000800 */
[----:B------:R-:W4:Y:S01]  /*349e0*/  LDC R12, c[0x0][0x3b8] ;  /* 0x0000ee00ff0c7b82 */ /* 0x000f220000000800 */
[----:B------:R-:W4:Y:S01]  /*349f0*/  LDL.LU R23, [R1+0x248] ;  /* 0x0002480001177983 */ /* 0x000f220000300800 */
[----:B------:R-:W-:Y:S01]  /*34a00*/  PRMT R18, R18, 0x7632, R18 ;  /* 0x0000763212127816 */ /* 0x000fe20000000012 */
[----:B------:R-:W0:Y:S02]  /*34a10*/  LDCU UR6, c[0x0][0x39c] ;  /* 0x00007380ff0677ac */ /* 0x000e240008000800 */
[----:B------:R-:W4:Y:S01]  /*34a20*/  LDL.LU R24, [R1+0x24c] ;  /* 0x00024c0001187983 */ /* 0x000f220000300800 */
[----:B---3--:R-:W-:-:S03]  /*34a30*/  ISETP.LT.AND P5, PT, R28, UR7, !P0 ;  /* 0x000000071c007c0c */ /* 0x008fc6000c7a1270 */
[----:B------:R3:W-:Y:S04]  /*34a40*/  @P4 STG.E.U16 desc[UR10][R6.64], R14 ;  /* 0x0000000e06004986 */ /* 0x0007e8000c10150a */
[----:B------:R-:W4:Y:S01]  /*34a50*/  LDL.LU R28, [R1+0x250] ;  /* 0x00025000011c7983 */ /* 0x000f220000300800 */
[C---:B------:R-:W-:Y:S01]  /*34a60*/  LEA R4, P4, R3.reuse, R0, 0x1 ;  /* 0x0000000003047211 */ /* 0x040fe200078808ff */
[----:B------:R-:W0:Y:S03]  /*34a70*/  LDCU UR7, c[0x0][0x39c] ;  /* 0x00007380ff0777ac */ /* 0x000e260008000800 */
[----:B------:R-:W-:Y:S01]  /*34a80*/  LEA.HI.X.SX32 R5, R3, R2, 0x1, P4 ;  /* 0x0000000203057211 */ /* 0x000fe200020f0eff */
[----:B------:R-:W-:-:S02]  /*34a90*/  IMAD R3, R9, 0x4, R3 ;  /* 0x0000000409037824 */ /* 0x000fc400078e0203 */
[----:B------:R-:W0:Y:S02]  /*34aa0*/  LDC R9, c[0x0][0x3b8] ;  /* 0x0000ee00ff097b82 */ /* 0x000e240000000800 */
[----:B------:R1:W-:Y:S01]  /*34ab0*/  @P1 STG.E.U16 desc[UR10][R4.64], R10 ;  /* 0x0000000a04001986 */ /* 0x0003e2000c10150a */
[----:B---3--:R-:W-:Y:S01]  /*34ac0*/  IMAD R7, R16, 0x4, R3 ;  /* 0x0000000410077824 */ /* 0x008fe200078e0203 */
[----:B-----5:R-:W-:Y:S01]  /*34ad0*/  ISETP.LT.AND P4, PT, R26, UR8, !P0 ;  /* 0x000000081a007c0c */ /* 0x020fe2000c781270 */
[----:B------:R-:W3:Y:S01]  /*34ae0*/  LDCU UR8, c[0x0][0x39c] ;  /* 0x00007380ff0877ac */ /* 0x000ee20008000800 */
[----:B------:R-:W3:Y:S01]  /*34af0*/  LDL.LU R26, [R1+0x254] ;  /* 0x00025400011a7983 */ /* 0x000ee20000300800 */
[----:B-1----:R-:W-:-:S04]  /*34b00*/  LEA R4, P1, R3, R0, 0x1 ;  /* 0x0000000003047211 */ /* 0x002fc800078208ff */
[----:B------:R-:W-:Y:S02]  /*34b10*/  LEA.HI.X.SX32 R5, R3, R2, 0x1, P1 ;  /* 0x0000000203057211 */ /* 0x000fe400008f0eff */
[----:B------:R-:W-:Y:S01]  /*34b20*/  LEA R6, P1, R7, R0, 0x1 ;  /* 0x0000000007067211 */ /* 0x000fe200078208ff */
[----:B------:R-:W-:-:S03]  /*34b30*/  IMAD R3, R13, 0x4, R7 ;  /* 0x000000040d037824 */ /* 0x000fc600078e0207 */
[----:B------:R-:W-:Y:S02]  /*34b40*/  LEA.HI.X.SX32 R7, R7, R2, 0x1, P1 ;  /* 0x0000000207077211 */ /* 0x000fe400008f0eff */
[----:B0-----:R-:W-:Y:S01]  /*34b50*/  ISETP.LT.AND P1, PT, R25, UR5, !P0 ;  /* 0x0000000519007c0c */ /* 0x001fe2000c721270 */
[----:B------:R-:W0:Y:S01]  /*34b60*/  LDCU UR5, c[0x0][0x39c] ;  /* 0x00007380ff0577ac */ /* 0x000e220008000800 */
[----:B------:R-:W5:Y:S04]  /*34b70*/  LDL.LU R25, [R1+0x1c8] ;  /* 0x0001c80001197983 */ /* 0x000f680000300800 */
[----:B------:R-:W3:Y:S04]  /*34b80*/  LDL.LU R20, [R1+0x258] ;  /* 0x0002580001147983 */ /* 0x000ee80000300800 */
[----:B------:R1:W-:Y:S02]  /*34b90*/  @P6 STG.E.U16 desc[UR10][R4.64], R18 ;  /* 0x0000001204006986 */ /* 0x0003e4000c10150a */
[C---:B-1----:R-:W-:Y:S01]  /*34ba0*/  LEA R4, P6, R3.reuse, R0, 0x1 ;  /* 0x0000000003047211 */ /* 0x042fe200078c08ff */
[----:B------:R-:W1:Y:S03]  /*34bb0*/  LDC R18, c[0x0][0x3b8] ;  /* 0x0000ee00ff127b82 */ /* 0x000e660000000800 */
[----:B------:R-:W-:Y:S01]  /*34bc0*/  LEA.HI.X.SX32 R5, R3, R2, 0x1, P6 ;  /* 0x0000000203057211 */ /* 0x000fe200030f0eff */
[----:B--2---:R2:W-:Y:S02]  /*34bd0*/  @P2 STG.E.U16 desc[UR10][R6.64], R27 ;  /* 0x0000001b06002986 */ /* 0x0045e4000c10150a */
[----:B--2---:R-:W-:-:S02]  /*34be0*/  IMAD R7, R8, 0x4, R3 ;  /* 0x0000000408077824 */ /* 0x004fc400078e0203 */
[----:B------:R-:W-:Y:S01]  /*34bf0*/  @P3 STG.E.U16 desc[UR10][R4.64], R15 ;  /* 0x0000000f04003986 */ /* 0x000fe2000c10150a */
[----:B------:R-:W2:Y:S02]  /*34c00*/  LDC R8, c[0x0][0x3b8] ;  /* 0x0000ee00ff087b82 */ /* 0x000ea40000000800 */
[----:B------:R-:W-:Y:S01]  /*34c10*/  LEA R6, P2, R7, R0, 0x1 ;  /* 0x0000000007067211 */ /* 0x000fe200078408ff */
[----:B----4-:R-:W-:-:S03]  /*34c20*/  IMAD R3, R12, 0x4, R7 ;  /* 0x000000040c037824 */ /* 0x010fc600078e0207 */
[----:B------:R-:W-:-:S05]  /*34c30*/  LEA.HI.X.SX32 R7, R7, R2, 0x1, P2 ;  /* 0x0000000207077211 */ /* 0x000fca00010f0eff */
[----:B------:R4:W-:Y:S01]  /*34c40*/  @P5 STG.E.U16 desc[UR10][R6.64], R11 ;  /* 0x0000000b06005986 */ /* 0x0009e2000c10150a */
[----:B0-----:R-:W-:Y:S01]  /*34c50*/  ISETP.LT.AND P5, PT, R28, UR5, !P0 ;  /* 0x000000051c007c0c */ /* 0x001fe2000c7a1270 */
[----:B------:R-:W0:Y:S02]  /*34c60*/  LDCU UR5, c[0x0][0x3b8] ;  /* 0x00007700ff0577ac */ /* 0x000e240008000800 */
[----:B------:R-:W3:Y:S01]  /*34c70*/  LDL.LU R28, [R1+0x25c] ;  /* 0x00025c00011c7983 */ /* 0x000ee20000300800 */
[----:B------:R-:W-:Y:S01]  /*34c80*/  ISETP.LT.AND P3, PT, R23, UR6, !P0 ;  /* 0x0000000617007c0c */ /* 0x000fe2000c761270 */
[----:B------:R-:W0:Y:S01]  /*34c90*/  LDCU UR6, c[0x0][0x39c] ;  /* 0x00007380ff0677ac */ /* 0x000e220008000800 */
[----:B------:R-:W0:Y:S01]  /*34ca0*/  S2R R23, SR_TID.X ;  /* 0x0000000000177919 */ /* 0x000e220000002100 */
[----:B----4-:R-:W-:Y:S02]  /*34cb0*/  PRMT R7, R27, 0x7632, R7 ;  /* 0x000076321b077816 */ /* 0x010fe40000000007 */
[----:B------:R-:W4:Y:S01]  /*34cc0*/  S2R R27, SR_TID.X ;  /* 0x00000000001b7919 */ /* 0x000f220000002100 */
[----:B------:R-:W-:Y:S01]  /*34cd0*/  LEA R4, P6, R3, R0, 0x1 ;  /* 0x0000000003047211 */ /* 0x000fe200078c08ff */
[----:B------:R-:W-:-:S03]  /*34ce0*/  IMAD R6, R9, 0x4, R3 ;  /* 0x0000000409067824 */ /* 0x000fc600078e0203 */
[----:B------:R-:W-:-:S05]  /*34cf0*/  LEA.HI.X.SX32 R5, R3, R2, 0x1, P6 ;  /* 0x0000000203057211 */ /* 0x000fca00030f0eff */
[----:B------:R0:W-:Y:S01]  /*34d00*/  @P4 STG.E.U16 desc[UR10][R4.64], R19 ;  /* 0x0000001304004986 */ /* 0x0001e2000c10150a */
[----:B-1----:R-:W-:Y:S01]  /*34d10*/  IMAD R18, R18, 0x4, R6 ;  /* 0x0000000412127824 */ /* 0x002fe200078e0206 */
[----:B----4-:R-:W-:Y:S01]  /*34d20*/  LOP3.LUT R17, R27, 0x1f, RZ, 0xc0, !PT ;  /* 0x0000001f1b117812 */ /* 0x010fe200078ec0ff */
[----:B0-----:R-:W-:-:S05]  /*34d30*/  IMAD.SHL.U32 R27, R23, 0x200, RZ ;  /* 0x00000200171b7824 */ /* 0x001fca00078e00ff */
[----:B------:R-:W-:Y:S02]  /*34d40*/  LOP3.LUT R27, R27, 0xc00, RZ, 0xc0, !PT ;  /* 0x00000c001b1b7812 */ /* 0x000fe400078ec0ff */
[----:B------:R-:W-:-:S03]  /*34d50*/  LEA R4, P4, R6, R0, 0x1 ;  /* 0x0000000006047211 */ /* 0x000fc600078808ff */
[----:B------:R-:W-:Y:S01]  /*34d60*/  IMAD R27, R17, 0x10, R27 ;  /* 0x00000010111b7824 */ /* 0x000fe200078e021b */
[----:B------:R-:W-:-:S04]  /*34d70*/  LEA.HI.X.SX32 R5, R6, R2, 0x1, P4 ;  /* 0x0000000206057211 */ /* 0x000fc800020f0eff */
[----:B------:R-:W-:Y:S02]  /*34d80*/  LOP3.LUT R27, R27, 0x20, R23, 0x78, !PT ;  /* 0x000000201b1b7812 */ /* 0x000fe400078e7817 */
[----:B------:R-:W0:Y:S01]  /*34d90*/  LDC R23, c[0x0][0x3b8] ;  /* 0x0000ee00ff177b82 */ /* 0x000e220000000800 */
[----:B------:R-:W-:Y:S01]  /*34da0*/  @P1 STG.E.U16 desc[UR10][R4.64], R7 ;  /* 0x0000000704001986 */ /* 0x000fe2000c10150a */
[C---:B------:R-:W-:Y:S02]  /*34db0*/  LEA R12, P1, R18.reuse, R0, 0x1 ;  /* 0x00000000120c7211 */ /* 0x040fe400078208ff */
[----:B------:R-:W-:Y:S01]  /*34dc0*/  PRMT R15, R15, 0x7632, R15 ;  /* 0x000076320f0f7816 */ /* 0x000fe2000000000f */
[----:B------:R-:W1:Y:S01]  /*34dd0*/  LDS.128 R4, [R27+UR4] ;  /* 0x000000041b047984 */ /* 0x000e620008000c00 */
[----:B------:R-:W-:Y:S01]  /*34de0*/  LEA.HI.X.SX32 R13, R18, R2, 0x1, P1 ;  /* 0x00000002120d7211 */ /* 0x000fe200008f0eff */
[----:B--2---:R-:W-:Y:S01]  /*34df0*/  IMAD R18, R8, 0x4, R18 ;  /* 0x0000000408127824 */ /* 0x004fe200078e0212 */
[----:B------:R-:W-:Y:S01]  /*34e00*/  ISETP.LT.AND P2, PT, R24, UR7, !P0 ;  /* 0x0000000718007c0c */ /* 0x000fe2000c741270 */
[----:B------:R-:W2:Y:S02]  /*34e10*/  LDCU UR7, c[0x0][0x39c] ;  /* 0x00007380ff0777ac */ /* 0x000ea40008000800 */
[----:B------:R-:W-:Y:S01]  /*34e20*/  @P3 STG.E.U16 desc[UR10][R12.64], R15 ;  /* 0x0000000f0c003986 */ /* 0x000fe2000c10150a */
[----:B------:R-:W-:-:S02]  /*34e30*/  LEA R16, P3, R18, R0, 0x1 ;  /* 0x0000000012107211 */ /* 0x000fc400078608ff */
[----:B------:R-:W-:Y:S02]  /*34e40*/  PRMT R3, R11, 0x7632, R3 ;  /* 0x000076320b037816 */ /* 0x000fe40000000003 */
[----:B------:R-:W-:Y:S01]  /*34e50*/  PRMT R22, R19, 0x7632, R22 ;  /* 0x0000763213167816 */ /* 0x000fe20000000016 */
[----:B-----5:R-:W4:Y:S01]  /*34e60*/  LDS.128 R8, [R25+UR4] ;  /* 0x0000000419087984 */ /* 0x020f220008000c00 */
[----:B------:R-:W-:Y:S02]  /*34e70*/  LEA.HI.X.SX32 R17, R18, R2, 0x1, P3 ;  /* 0x0000000212117211 */ /* 0x000fe400018f0eff */
[----:B---3--:R-:W-:Y:S01]  /*34e80*/  ISETP.LT.AND P6, PT, R26, UR8, !P0 ;  /* 0x000000081a007c0c */ /* 0x008fe2000c7c1270 */
[----:B------:R-:W-:Y:S01]  /*34e90*/  VIADD R21, R29, 0x17c ;  /* 0x0000017c1d157836 */ /* 0x000fe20000000000 */
[----:B------:R-:W3:Y:S01]  /*34ea0*/  LDL.LU R26, [R1+0x264] ;  /* 0x00026400011a7983 */ /* 0x000ee20000300800 */
[----:B------:R-:W5:Y:S03]  /*34eb0*/  LDCU UR8, c[0x0][0x39c] ;  /* 0x00007380ff0877ac */ /* 0x000f660008000800 */
[----:B------:R0:W-:Y:S04]  /*34ec0*/  @P2 STG.E.U16 desc[UR10][R16.64], R3 ;  /* 0x0000000310002986 */ /* 0x0001e8000c10150a */
[----:B------:R-:W3:Y:S04]  /*34ed0*/  LDL.LU R24, [R1+0x268] ;  /* 0x0002680001187983 */ /* 0x000ee80000300800 */
[----:B------:R0:W1:Y:S02]  /*34ee0*/  LDS.128 R12, [R27+UR4+0x200] ;  /* 0x000200041b0c7984 */ /* 0x0000640008000c00 */
[----:B0-----:R-:W-:-:S02]  /*34ef0*/  IMAD R3, R23, 0x8, R18 ;  /* 0x0000000817037824 */ /* 0x001fc400078e0212 */
[----:B------:R0:W1:Y:S01]  /*34f00*/  LDS.128 R16, [R25+UR4+0x200] ;  /* 0x0002000419107984 */ /* 0x0000620008000c00 */
[C---:B------:R-:W-:Y:S01]  /*34f10*/  ISETP.LT.AND P1, PT, R21.reuse, UR6, !P0 ;  /* 0x0000000615007c0c */ /* 0x040fe2000c721270 */
[----:B------:R-:W1:Y:S08]  /*34f20*/  LDC R27, c[0x0][0x3b8] ;  /* 0x0000ee00ff1b7b82 */ /* 0x000e700000000800 */
[----:B0-----:R-:W0:Y:S01]  /*34f30*/  LDC R25, c[0x0][0x3b8] ;  /* 0x0000ee00ff197b82 */ /* 0x001e220000000800 */
[----:B------:R-:W-:Y:S01]  /*34f40*/  IMAD R21, R21, UR5, RZ ;  /* 0x0000000515157c24 */ /* 0x000fe2000f8e02ff */
[----:B--2---:R-:W-:Y:S01]  /*34f50*/  ISETP.LT.AND P4, PT, R20, UR7, !P0 ;  /* 0x0000000714007c0c */ /* 0x004fe2000c781270 */
[----:B------:R-:W2:Y:S03]  /*34f60*/  LDCU UR6, c[0x0][0x39c] ;  /* 0x00007380ff0677ac */ /* 0x000ea60008000800 */
[C---:B------:R-:W-:Y:S01]  /*34f70*/  LEA R20, P3, R21.reuse, R0, 0x1 ;  /* 0x0000000015147211 */ /* 0x040fe200078608ff */
[----:B------:R-:W3:Y:S03]  /*34f80*/  LDCU UR5, c[0x0][0x39c] ;  /* 0x00007380ff0577ac */ /* 0x000ee60008000800 */
[----:B------:R-:W-:Y:S01]  /*34f90*/  LEA.HI.X.SX32 R21, R21, R2, 0x1, P3 ;  /* 0x0000000215157211 */ /* 0x000fe200018f0eff */
[----:B------:R-:W0:Y:S04]  /*34fa0*/  LDCU UR4, c[0x0][0x39c] ;  /* 0x00007380ff0477ac */ /* 0x000e280008000800 */
[----:B------:R0:W-:Y:S01]  /*34fb0*/  @P1 STG.E.U16 desc[UR10][R20.64], R22 ;  /* 0x0000001614001986 */ /* 0x0001e2000c10150a */
[----:B------:R-:W0:Y:S02]  /*34fc0*/  LDCU UR7, c[0x0][0x39c] ;  /* 0x00007380ff0777ac */ /* 0x000e240008000800 */
[----:B0-----:R-:W-:-:S02]  /*34fd0*/  IMAD R23, R25, 0x4, R3 ;  /* 0x0000000419177824 */ /* 0x001fc400078e0203 */
[----:B------:R-:W0:Y:S01]  /*34fe0*/  LDC R25, c[0x0][0x3b8] ;  /* 0x0000ee00ff197b82 */ /* 0x000e220000000800 */
[----:B------:R-:W-:-:S04]  /*34ff0*/  LEA R20, P1, R3, R0, 0x1 ;  /* 0x0000000003147211 */ /* 0x000fc800078208ff */
[----:B------:R-:W-:Y:S02]  /*35000*/  LEA.HI.X.SX32 R21, R3, R2, 0x1, P1 ;  /* 0x0000000203157211 */ /* 0x000fe400008f0eff */
[----:B------:R-:W-:Y:S01]  /*35010*/  LEA R22, P1, R23, R0, 0x1 ;  /* 0x0000000017167211 */ /* 0x000fe200078208ff */
[----:B-1----:R-:W-:-:S03]  /*35020*/  IMAD R3, R27, 0x4, R23 ;  /* 0x000000041b037824 */ /* 0x002fc600078e0217 */
[----:B------:R-:W-:Y:S01]  /*35030*/  LEA.HI.X.SX32 R23, R23, R2, 0x1, P1 ;  /* 0x0000000217177211 */ /* 0x000fe200008f0eff */
[----:B------:R-:W-:Y:S04]  /*35040*/  @P5 STG.E.U16 desc[UR10][R20.64], R4 ;  /* 0x0000000414005986 */ /* 0x000fe8000c10150a */
[----:B----4-:R1:W-:Y:S01]  /*35050*/  @P6 STG.E.U16 desc[UR10][R22.64], R8 ;  /* 0x0000000816006986 */ /* 0x0103e2000c10150a */
[----:B-----5:R-:W-:Y:S01]  /*35060*/  ISETP.LT.AND P2, PT, R28, UR8, !P0 ;  /* 0x000000081c007c0c */ /* 0x020fe2000c741270 */
[----:B------:R-:W4:Y:S02]  /*35070*/  LDCU UR8, c[0x0][0x39c] ;  /* 0x00007380ff0877ac */ /* 0x000f240008000800 */
[----:B------:R-:W5:Y:S04]  /*35080*/  LDL.LU R28, [R1+0x270] ;  /* 0x00027000011c7983 */ /* 0x000f680000300800 */
[----:B------:R-:W4:Y:S04]  /*35090*/  LDL.LU R27, [R1+0x27c] ;  /* 0x00027c00011b7983 */ /* 0x000f280000300800 */
[----:B-1----:R-:W4:Y:S01]  /*350a0*/  LDL.LU R23, [R1+0x26c] ;  /* 0x00026c0001177983 */ /* 0x002f220000300800 */
[----:B------:R-:W-:-:S04]  /*350b0*/  LEA R20, P5, R3, R0, 0x1 ;  /* 0x0000000003147211 */ /* 0x000fc800078a08ff */
[----:B------:R-:W-:Y:S02]  /*350c0*/  LEA.HI.X.SX32 R21, R3, R2, 0x1, P5 ;  /* 0x0000000203157211 */ /* 0x000fe400028f0eff */
[----:B------:R-:W-:-:S03]  /*350d0*/  PRMT R8, R4, 0x7632, R8 ;  /* 0x0000763204087816 */ /* 0x000fc60000000008 */
[----:B------:R1:W-:Y:S01]  /*350e0*/  @P4 STG.E.U16 desc[UR10][R20.64], R12 ;  /* 0x0000000c14004986 */ /* 0x0003e2000c10150a */
[----:B---3--:R-:W-:Y:S01]  /*350f0*/  ISETP.LT.AND P3, PT, R26, UR5, !P0 ;  /* 0x000000051a007c0c */ /* 0x008fe2000c761270 */
[----:B------:R-:W5:Y:S01]  /*35100*/  LDCU UR5, c[0x0][0x39c] ;  /* 0x00007380ff0577ac */ /* 0x000f620008000800 */
[----:B------:R-:W3:Y:S01]  /*35110*/  LDC R26, c[0x0][0x3b8] ;  /* 0x0000ee00ff1a7b82 */ /* 0x000ee20000000800 */
[----:B--2---:R-:W-:Y:S01]  /*35120*/  ISETP.LT.AND P1, PT, R24, UR6, !P0 ;  /* 0x0000000618007c0c */ /* 0x004fe2000c721270 */
[----:B------:R-:W2:Y:S06]  /*35130*/  LDCU UR6, c[0x0][0x39c] ;  /* 0x00007380ff0677ac */ /* 0x000eac0008000800 */
[----:B------:R-:W0:Y:S02]  /*35140*/  LDC R24, c[0x0][0x3b8] ;  /* 0x0000ee00ff187b82 */ /* 0x000e240000000800 */
[----:B0-----:R-:W-:-:S06]  /*35150*/  IMAD R22, R24, 0x4, R3 ;  /* 0x0000000418167824 */ /* 0x001fcc00078e0203 */
[----:B------:R-:W0:Y:S01]  /*35160*/  LDC R24, c[0x0][0x3b8] ;  /* 0x0000ee00ff187b82 */ /* 0x000e220000000800 */
[----:B------:R-:W-:Y:S01]  /*35170*/  IMAD R3, R25, 0x4, R22 ;  /* 0x0000000419037824 */ /* 0x000fe200078e0216 */
[----:B-1----:R-:W-:-:S03]  /*35180*/  LEA R20, P5, R22, R0, 0x1 ;  /* 0x0000000016147211 */ /* 0x002fc600078a08ff */
[----:B---3--:R-:W-:Y:S02]  /*35190*/  IMAD R4, R26, 0x4, R3 ;  /* 0x000000041a047824 */ /* 0x008fe400078e0203 */
[----:B------:R-:W3:Y:S01]  /*351a0*/  LDL.LU R26, [R1+0x278] ;  /* 0x00027800011a7983 */ /* 0x000ee20000300800 */
[----:B------:R-:W1:Y:S01]  /*351b0*/  LDC R25, c[0x0][0x3b8] ;  /* 0x0000ee00ff197b82 */ /* 0x000e620000000800 */
[----:B------:R-:W-:Y:S02]  /*351c0*/  LEA.HI.X.SX32 R21, R22, R2, 0x1, P5 ;  /* 0x0000000216157211 */ /* 0x000fe400028f0eff */
[----:B------:R-:W-:-:S03]  /*351d0*/  LEA R22, P5, R3, R0, 0x1 ;  /* 0x0000000003167211 */ /* 0x000fc600078a08ff */
[----:B------:R0:W-:Y:S01]  /*351e0*/  @P2 STG.E.U16 desc[UR10][R20.64], R16 ;  /* 0x0000001014002986 */ /* 0x0001e2000c10150a */
[----:B----4-:R-:W-:Y:S01]  /*351f0*/  ISETP.LT.AND P6, PT, R23, UR4, !P0 ;  /* 0x0000000417007c0c */ /* 0x010fe2000c7c1270 */
[----:B------:R-:W3:Y:S01]  /*35200*/  LDCU UR4, c[0x0][0x39c] ;  /* 0x00007380ff0477ac */ /* 0x000ee20008000800 */
[----:B------:R-:W-:Y:S02]  /*35210*/  LEA.HI.X.SX32 R23, R3, R2, 0x1, P5 ;  /* 0x0000000203177211 */ /* 0x000fe400028f0eff */
[----:B------:R-:W2:Y:S01]  /*35220*/  LDL.LU R3, [R1+0x274] ;  /* 0x0002740001037983 */ /* 0x000ea20000300800 */
[----:B0-----:R-:W-:-:S03]  /*35230*/  LEA R20, P5, R4, R0, 0x1 ;  /* 0x0000000004147211 */ /* 0x001fc600078a08ff */
[----:B------:R0:W-:Y:S01]  /*35240*/  @P3 STG.E.U16 desc[UR10][R22.64], R8 ;  /* 0x0000000816003986 */ /* 0x0001e2000c10150a */
[----:B------:R-:W-:Y:S01]  /*35250*/  LEA.HI.X.SX32 R21, R4, R2, 0x1, P5 ;  /* 0x0000000204157211 */ /* 0x000fe200028f0eff */
[----:B------:R-:W-:Y:S01]  /*35260*/  IMAD R4, R24, 0x4, R4 ;  /* 0x0000000418047824 */ /* 0x000fe200078e0204 */
[----:B-----5:R-:W-:Y:S01]  /*35270*/  ISETP.LT.AND P4, PT, R28, UR5, !P0 ;  /* 0x000000051c007c0c */ /* 0x020fe2000c781270 */
[----:B------:R-:W4:Y:S01]  /*35280*/  LDC R24, c[0x0][0x3b8] ;  /* 0x0000ee00ff187b82 */ /* 0x000f220000000800 */
[----:B0-----:R-:W-:-:S07]  /*35290*/  PRMT R8, R8, 0x7632, R8 ;  /* 0x0000763208087816 */ /* 0x001fce0000000008 */
[----:B------:R-:W0:Y:S01]  /*352a0*/  LDC R28, c[0x0][0x3b8] ;  /* 0x0000ee00ff1c7b82 */ /* 0x000e220000000800 */
[----:B------:R-:W-:Y:S01]  /*352b0*/  PRMT R12, R12, 0x7632, R12 ;  /* 0x000076320c0c7816 */ /* 0x000fe2000000000c */
[----:B------:R-:W5:Y:S01]  /*352c0*/  LDCU UR5, c[0x0][0x39c] ;  /* 0x00007380ff0577ac */ /* 0x000f620008000800 */
[----:B------:R1:W-:Y:S01]  /*352d0*/  @P1 STG.E.U16 desc[UR10][R20.64], R8 ;  /* 0x0000000814001986 */ /* 0x0003e2000c10150a */
[----:B------:R-:W-:-:S04]  /*352e0*/  LEA R22, P1, R4, R0, 0x1 ;  /* 0x0000000004167211 */ /* 0x000fc800078208ff */
[----:B------:R-:W-:Y:S01]  /*352f0*/  LEA.HI.X.SX32 R23, R4, R2, 0x1, P1 ;  /* 0x0000000204177211 */ /* 0x000fe200008f0eff */
[----:B-1----:R-:W-:Y:S02]  /*35300*/  IMAD R8, R25, 0x4, R4 ;  /* 0x0000000419087824 */ /* 0x002fe400078e0204 */
[----:B------:R-:W4:Y:S04]  /*35310*/  LDL.LU R25, [R1+0x280] ;  /* 0x0002800001197983 */ /* 0x000f280000300800 */
[----:B------:R-:W4:Y:S01]  /*35320*/  LDL.LU R4, [R1+0x288] ;  /* 0x0002880001047983 */ /* 0x000f220000300800 */
[----:B------:R-:W-:-:S03]  /*35330*/  LEA R20, P1, R8, R0, 0x1 ;  /* 0x0000000008147211 */ /* 0x000fc600078208ff */
[----:B------:R1:W-:Y:S01]  /*35340*/  @P6 STG.E.U16 desc[UR10][R22.64], R12 ;  /* 0x0000000c16006986 */ /* 0x0003e2000c10150a */
[----:B------:R-:W-:Y:S02]  /*35350*/  LEA.HI.X.SX32 R21, R8, R2, 0x1, P1 ;  /* 0x0000000208157211 */ /* 0x000fe400008f0eff */
[----:B------:R-:W-:-:S05]  /*35360*/  PRMT R16, R16, 0x7632, R16 ;  /* 0x0000763210107816 */ /* 0x000fca0000000010 */
[----:B------:R0:W-:Y:S04]  /*35370*/  @P4 STG.E.U16 desc[UR10][R20.64], R16 ;  /* 0x0000001014004986 */ /* 0x0001e8000c10150a */
[----:B-1----:R-:W5:Y:S01]  /*35380*/  LDL.LU R12, [R1+0x284] ;  /* 0x00028400010c7983 */ /* 0x002f620000300800 */
[----:B---3--:R-:W-:Y:S01]  /*35390*/  ISETP.LT.AND P3, PT, R26, UR4, !P0 ;  /* 0x000000041a007c0c */ /* 0x008fe2000c761270 */
[----:B------:R-:W1:Y:S01]  /*353a0*/  LDCU UR4, c[0x0][0x39c] ;  /* 0x00007380ff0477ac */ /* 0x000e620008000800 */
[----:B------:R-:W3:Y:S01]  /*353b0*/  LDC R26, c[0x0][0x3b8] ;  /* 0x0000ee00ff1a7b82 */ /* 0x000ee20000000800 */
[----:B--2---:R-:W-:Y:S01]  /*353c0*/  ISETP.LT.AND P2, PT, R3, UR6, !P0 ;  /* 0x0000000603007c0c */ /* 0x004fe2000c741270 */
[----:B------:R-:W4:Y:S01]  /*353d0*/  LDCU UR6, c[0x0][0x39c] ;  /* 0x00007380ff0677ac */ /* 0x000f220008000800 */
[----:B0-----:R-:W-:-:S02]  /*353e0*/  IMAD R3, R28, 0x4, R8 ;  /* 0x000000041c037824 */ /* 0x001fc400078e0208 */
[----:B------:R-:W2:Y:S01]  /*353f0*/  LDL.LU R28, [R1+0x294] ;  /* 0x00029400011c7983 */ /* 0x000ea20000300800 */
[----:B------:R-:W-:Y:S02]  /*35400*/  ISETP.LT.AND P5, PT, R27, UR7, !P0 ;  /* 0x000000071b007c0c */ /* 0x000fe4000c7a1270 */
[----:B------:R-:W0:Y:S01]  /*35410*/  LDC R8, c[0x0][0x3b8] ;  /* 0x0000ee00ff087b82 */ /* 0x000e220000000800 */
[C---:B------:R-:W-:Y:S01]  /*35420*/  LEA R22, P6, R3.reuse, R0, 0x1 ;  /* 0x0000000003167211 */ /* 0x040fe200078c08ff */
[----:B------:R-:W0:Y:S03]  /*35430*/  LDCU UR7, c[0x0][0x39c] ;  /* 0x00007380ff0777ac */ /* 0x000e260008000800 */
[----:B------:R-:W-:Y:S01]  /*35440*/  LEA.HI.X.SX32 R23, R3, R2, 0x1, P6 ;  /* 0x0000000203177211 */ /* 0x000fe200030f0eff */
[----:B---3--:R-:W-:Y:S02]  /*35450*/  IMAD R3, R26, 0x4, R3 ;  /* 0x000000041a037824 */ /* 0x008fe400078e0203 */
[----:B------:R-:W3:Y:S01]  /*35460*/  LDL.LU R26, [R1+0x290] ;  /* 0x00029000011a7983 */ /* 0x000ee20000300800 */
[----:B------:R-:W0:Y:S03]  /*35470*/  LDC R27, c[0x0][0x3b8] ;  /* 0x0000ee00ff1b7b82 */ /* 0x000e260000000800 */
[----:B------:R0:W-:Y:S01]  /*35480*/  @P2 STG.E.U16 desc[UR10][R22.64], R5 ;  /* 0x0000000516002986 */ /* 0x0001e2000c10150a */
[----:B----4-:R-:W-:Y:S01]  /*35490*/  ISETP.LT.AND P2, PT, R4, UR6, !P0 ;  /* 0x0000000604007c0c */ /* 0x010fe2000c741270 */
[----:B------:R-:W-:Y:S01]  /*354a0*/  IMAD R4, R24, 0x4, R3 ;  /* 0x0000000418047824 */ /* 0x000fe200078e0203 */
[----:B-1----:R-:W-:Y:S01]  /*354b0*/  ISETP.LT.AND P1, PT, R25, UR4, !P0 ;  /* 0x0000000419007c0c */ /* 0x002fe2000c721270 */
[----:B------:R-:W4:Y:S01]  /*354c0*/  LDL.LU R24, [R1+0x28c] ;  /* 0x00028c0001187983 */ /* 0x000f220000300800 */
[----:B------:R-:W4:Y:S01]  /*354d0*/  LDCU UR4, c[0x0][0x39c] ;  /* 0x00007380ff0477ac */ /* 0x000f220008000800 */
[C---:B------:R-:W-:Y:S01]  /*354e0*/  LEA R20, P6, R3.reuse, R0, 0x1 ;  /* 0x0000000003147211 */ /* 0x040fe200078c08ff */
[----:B------:R-:W1:Y:S01]  /*354f0*/  LDC R25, c[0x0][0x3b8] ;  /* 0x0000ee00ff197b82 */ /* 0x000e620000000800 */
[----:B------:R-:W2:Y:S02]  /*35500*/  LDCU UR6, c[0x0][0x39c] ;  /* 0x00007380ff0677ac */ /* 0x000ea40008000800 */
[----:B------:R-:W-:Y:S01]  /*35510*/  LEA.HI.X.SX32 R21, R3, R2, 0x1, P6 ;  /* 0x0000000203157211 */ /* 0x000fe200030f0eff */
[----:B0-----:R-:W-:-:S02]  /*35520*/  IMAD R3, R27, 0x4, R4 ;  /* 0x000000041b037824 */ /* 0x001fc400078e0204 */
[----:B------:R-:W4:Y:S01]  /*35530*/  LDL.LU R27, [R1+0x298] ;  /* 0x00029800011b7983 */ /* 0x000f220000300800 */
[----:B-----5:R-:W-:Y:S01]  /*35540*/  ISETP.LT.AND P4, PT, R12, UR5, !P0 ;  /* 0x000000050c007c0c */ /* 0x020fe2000c781270 */
[----:B------:R-:W3:Y:S02]  /*35550*/  LDCU UR5, c[0x0][0x39c] ;  /* 0x00007380ff0577ac */ /* 0x000ee40008000800 */
[----:B------:R0:W-:Y:S01]  /*35560*/  @P3 STG.E.U16 desc[UR10][R20.64], R9 ;  /* 0x0000000914003986 */ /* 0x0001e2000c10150a */
[C---:B------:R-:W-:Y:S01]  /*35570*/  LEA R22, P6, R4.reuse, R0, 0x1 ;  /* 0x0000000004167211 */ /* 0x040fe200078c08ff */
[----:B------:R-:W5:Y:S03]  /*35580*/  LDC R12, c[0x0][0x3b8] ;  /* 0x0000ee00ff0c7b82 */ /* 0x000f660000000800 */
[----:B------:R-:W-:Y:S02]  /*35590*/  LEA.HI.X.SX32 R23, R4, R2, 0x1, P6 ;  /* 0x0000000204177211 */ /* 0x000fe400030f0eff */
[----:B0-----:R-:W-:-:S04]  /*355a0*/  LEA R20, P6, R3, R0, 0x1 ;  /* 0x0000000003147211 */ /* 0x001fc800078c08ff */
[----:B------:R-:W-:Y:S01]  /*355b0*/  LEA.HI.X.SX32 R21, R3, R2, 0x1, P6 ;  /* 0x0000000203157211 */ /* 0x000fe200030f0eff */
[----:B------:R-:W-:Y:S04]  /*355c0*/  @P5 STG.E.U16 desc[UR10][R22.64], R13 ;  /* 0x0000000d16005986 */ /* 0x000fe8000c10150a */
[----:B------:R0:W-:Y:S01]  /*355d0*/  @P1 STG.E.U16 desc[UR10][R20.64], R17 ;  /* 0x0000001114001986 */ /* 0x0001e2000c10150a */
[----:B-1----:R-:W-:Y:S01]  /*355e0*/  IMAD R4, R25, 0x4, R3 ;  /* 0x0000000419047824 */ /* 0x002fe200078e0203 */
[----:B------:R-:W-:Y:S01]  /*355f0*/  PRMT R5, R5, 0x7632, R5 ;  /* 0x0000763205057816 */ /* 0x000fe20000000005 */
[----:B0-----:R-:W0:Y:S01]  /*35600*/  LDC R20, c[0x0][0x3b8] ;  /* 0x0000ee00ff147b82 */ /* 0x001e220000000800 */
[----:B---3--:R-:W-:Y:S01]  /*35610*/  ISETP.LT.AND P5, PT, R26, UR5, !P0 ;  /* 0x000000051a007c0c */ /* 0x008fe2000c7a1270 */
[----:B------:R-:W1:Y:S01]  /*35620*/  LDCU UR5, c[0x0][0x39c] ;  /* 0x00007380ff0577ac */ /* 0x000e620008000800 */
[----:B--2---:R-:W-:-:S05]  /*35630*/  ISETP.LT.AND P1, PT, R28, UR6, !P0 ;  /* 0x000000061c007c0c */ /* 0x004fca000c721270 */
[----:B------:R-:W2:Y:S01]  /*35640*/  LDC R21, c[0x0][0x3b8] ;  /* 0x0000ee00ff157b82 */ /* 0x000ea20000000800 */
[----:B----4-:R-:W-:Y:S01]  /*35650*/  ISETP.LT.AND P3, PT, R24, UR4, !P0 ;  /* 0x0000000418007c0c */ /* 0x010fe2000c761270 */
[----:B------:R-:W3:Y:S01]  /*35660*/  LDCU UR4, c[0x0][0x3b8] ;  /* 0x00007700ff0477ac */ /* 0x000ee20008000800 */
[----:B------:R-:W4:Y:S01]  /*35670*/  LDL.LU R24, [R1+0x29c] ;  /* 0x00029c0001187983 */ /* 0x000f220000300800 */
[C---:B------:R-:W-:Y:S01]  /*35680*/  LEA R22, P6, R4.reuse, R0, 0x1 ;  /* 0x0000000004167211 */ /* 0x040fe200078c08ff */
[----:B------:R-:W0:Y:S02]  /*35690*/  LDCU UR6, c[0x0][0x39c] ;  /* 0x00007380ff0677ac */ /* 0x000e240008000800 */
[----:B------:R-:W2:Y:S04]  /*356a0*/  LDL.LU R26, [R1+0x2a0] ;  /* 0x0002a000011a7983 */ /* 0x000ea80000300800 */
[----:B------:R-:W2:Y:S01]  /*356b0*/  LDL.LU R28, [R1+0x2a4] ;  /* 0x0002a400011c7983 */ /* 0x000ea20000300800 */
[----:B------:R-:W-:-:S05]  /*356c0*/  LEA.HI.X.SX32 R23, R4, R2, 0x1, P6 ;  /* 0x0000000204177211 */ /* 0x000fca00030f0eff */
[----:B------:R5:W-:Y:S01]  /*356d0*/  @P4 STG.E.U16 desc[UR10][R22.64], R5 ;  /* 0x0000000516004986 */ /* 0x000be2000c10150a */
[----:B------:R-:W-:Y:S01]  /*356e0*/  PRMT R13, R9, 0x7632, R13 ;  /* 0x00007632090d7816 */ /* 0x000fe2000000000d */
[----:B-----5:R-:W-:Y:S01]  /*356f0*/  IMAD R5, R12, 0x4, R4 ;  /* 0x000000040c057824 */ /* 0x020fe200078e0204 */
[----:B------:R-:W-:Y:S01]  /*35700*/  PRMT R17, R17, 0x7632, R17 ;  /* 0x0000763211117816 */ /* 0x000fe20000000011 */
[----:B------:R-:W5:Y:S02]  /*35710*/  LDC R22, c[0x0][0x3b8] ;  /* 0x0000ee00ff167b82 */ /* 0x000f640000000800 */
[----:B------:R-:W-:Y:S01]  /*35720*/  IMAD R3, R8, 0x4, R5 ;  /* 0x0000000408037824 */ /* 0x000fe200078e0205 */
[----:B------:R-:W-:Y:S01]  /*35730*/  LEA R4, P4, R5, R0, 0x1 ;  /* 0x0000000005047211 */ /* 0x000fe200078808ff */
[----:B------:R-:W-:-:S03]  /*35740*/  VIADD R12, R29, 0x1bc ;  /* 0x000001bc1d0c7836 */ /* 0x000fc60000000000 */
[----:B------:R-:W-:Y:S02]  /*35750*/  LEA R8, P6, R3, R0, 0x1 ;  /* 0x0000000003087211 */ /* 0x000fe400078c08ff */
[-C--:B------:R-:W-:Y:S02]  /*35760*/  LEA.HI.X.SX32 R5, R5, R2.reuse, 0x1, P4 ;  /* 0x0000000205057211 */ /* 0x080fe400020f0eff */
[----:B------:R-:W-:Y:S02]  /*35770*/  PRMT R16, R13, 0x7632, R16 ;  /* 0x000076320d107816 */ /* 0x000fe40000000010 */
[C---:B-1----:R-:W-:Y:S01]  /*35780*/  ISETP.LT.AND P4, PT, R12.reuse, UR5, !P0 ;  /* 0x000000050c007c0c */ /* 0x042fe2000c781270 */
[----:B---3--:R-:W-:Y:S01]  /*35790*/  IMAD R12, R12, UR4, RZ ;  /* 0x000000040c0c7c24 */ /* 0x008fe2000f8e02ff */
[----:B------:R-:W-:Y:S01]  /*357a0*/  LEA.HI.X.SX32 R9, R3, R2, 0x1, P6 ;  /* 0x0000000203097211 */ /* 0x000fe200030f0eff */
[----:B------:R1:W-:Y:S01]  /*357b0*/  @P2 STG.E.U16 desc[UR10][R4.64], R13 ;  /* 0x0000000d04002986 */ /* 0x0003e2000c10150a */
[----:B------:R-:W3:Y:S03]  /*357c0*/  LDCU UR4, c[0x0][0x39c] ;  /* 0x00007380ff0477ac */ /* 0x000ee60008000800 */
[----:B------:R3:W-:Y:S01]  /*357d0*/  @P3 STG.E.U16 desc[UR10][R8.64], R16 ;  /* 0x0000001008003986 */ /* 0x0007e2000c10150a */
[----:B0-----:R-:W-:Y:S01]  /*357e0*/  ISETP.LT.AND P2, PT, R27, UR6, !P0 ;  /* 0x000000061b007c0c */ /* 0x001fe2000c741270 */
[----:B------:R-:W-:Y:S01]  /*357f0*/  IMAD R3, R20, 0x8, R3 ;  /* 0x0000000814037824 */ /* 0x000fe200078e0203 */
[----:B------:R-:W0:Y:S01]  /*35800*/  LDCU UR5, c[0x0][0x39c] ;  /* 0x00007380ff0577ac */ /* 0x000e220008000800 */
[----:B------:R-:W0:Y:S01]  /*35810*/  LDL.LU R27, [R1+0x2a8] ;  /* 0x0002a800011b7983 */ /* 0x000e220000300800 */
[----:B------:R-:W2:Y:S01]  /*35820*/  LDC R20, c[0x0][0x3b8] ;  /* 0x0000ee00ff147b82 */ /* 0x000ea20000000800 */
[----:B------:R-:W0:Y:S01]  /*35830*/  LDCU UR6, c[0x0][0x39c] ;  /* 0x00007380ff0677ac */ /* 0x000e220008000800 */
[C---:B-1----:R-:W-:Y:S01]  /*35840*/  LEA R4, P3, R12.reuse, R0, 0x1 ;  /* 0x000000000c047211 */ /* 0x042fe200078608ff */
[----:B------:R-:W5:Y:S03]  /*35850*/  LDL.LU R25, [R1+0x2ac] ;  /* 0x0002ac0001197983 */ /* 0x000f660000300800 */
[----:B------:R-:W-:-:S02]  /*35860*/  LEA.HI.X.SX32 R5, R12, R2, 0x1, P3 ;  /* 0x000000020c057211 */ /* 0x000fc400018f0eff */
[----:B---3--:R-:W1:Y:S01]  /*35870*/  LDC R16, c[0x0][0x3b8] ;  /* 0x0000ee00ff107b82 */ /* 0x008e620000000800 */
[----:B------:R-:W-:-:S04]  /*35880*/  LEA R8, P6, R3, R0, 0x1 ;  /* 0x0000000003087211 */ /* 0x000fc800078c08ff */
[----:B------:R-:W-:Y:S01]  /*35890*/  LEA.HI.X.SX32 R9, R3, R2, 0x1, P6 ;  /* 0x0000000203097211 */ /* 0x000fe200030f0eff */
[----:B------:R2:W-:Y:S02]  /*358a0*/  @P4 STG.E.U16 desc[UR10][R4.64], R17 ;  /* 0x0000001104004986 */ /* 0x0005e4000c10150a */
[----:B------:R-:W3:Y:S02]  /*358b0*/  LDC R13, c[0x0][0x3b8] ;  /* 0x0000ee00ff0d7b82 */ /* 0x000ee40000000800 */
[----:B------:R5:W-:Y:S01]  /*358c0*/  @P5 STG.E.U16 desc[UR10][R8.64], R6 ;  /* 0x0000000608005986 */ /* 0x000be2000c10150a */
[----:B----4-:R-:W-:Y:S01]  /*358d0*/  ISETP.LT.AND P3, PT, R24, UR7, !P0 ;  /* 0x0000000718007c0c */ /* 0x010fe2000c761270 */
[----:B--2---:R-:W-:Y:S02]  /*358e0*/  IMAD R5, R21, 0x4, R3 ;  /* 0x0000000415057824 */ /* 0x004fe400078e0203 */
[----:B------:R-:W2:Y:S02]  /*358f0*/  LDL.LU R24, [R1+0x2b0] ;  /* 0x0002b00001187983 */ /* 0x000ea40000300800 */
[----:B------:R-:W4:Y:S01]  /*35900*/  LDC R3, c[0x0][0x3b8] ;  /* 0x0000ee00ff037b82 */ /* 0x000f220000000800 */
[----:B------:R-:W-:Y:S01]  /*35910*/  ISETP.LT.AND P4, PT, R26, UR8, !P0 ;  /* 0x000000081a007c0c */ /* 0x000fe2000c781270 */
[----:B------:R-:W0:Y:S01]  /*35920*/  LDCU UR7, c[0x0][0x39c] ;  /* 0x00007380ff0777ac */ /* 0x000e220008000800 */
[----:B------:R-:W2:Y:S01]  /*35930*/  LDL.LU R26, [R1+0x2b4] ;  /* 0x0002b400011a7983 */ /* 0x000ea20000300800 */
[----:B------:R-:W-:Y:S01]  /*35940*/  ISETP.LT.AND P5, PT, R28, UR4, !P0 ;  /* 0x000000041c007c0c */ /* 0x000fe2000c7a1270 */
[----:B-----5:R-:W-:-:S02]  /*35950*/  IMAD R9, R22, 0x4, R5 ;  /* 0x0000000416097824 */ /* 0x020fc400078e0205 */
[----:B------:R-:W5:Y:S01]  /*35960*/  LDL.LU R28, [R1+0x2b8] ;  /* 0x0002b800011c7983 */ /* 0x000f620000300800 */
[C---:B------:R-:W-:Y:S01]  /*35970*/  LEA R4, P6, R5.reuse, R0, 0x1 ;  /* 0x0000000005047211 */ /* 0x040fe200078c08ff */
[----:B------:R-:W2:Y:S01]  /*35980*/  LDCU UR4, c[0x0][0x39c] ;  /* 0x00007380ff0477ac */ /* 0x000ea20008000800 */
[----:B------:R-:W-:Y:S02]  /*35990*/  IMAD R12, R20, 0x4, R9 ;  /* 0x00000004140c7824 */ /* 0x000fe400078e0209 */
[----:B------:R-:W-:Y:S02]  /*359a0*/  LEA.HI.X.SX32 R5, R5, R2, 0x1, P6 ;  /* 0x0000000205057211 */ /* 0x000fe400030f0eff */
[----:B------:R-:W-:-:S03]  /*359b0*/  LEA R8, P6, R9, R0, 0x1 ;  /* 0x0000000009087211 */ /* 0x000fc600078c08ff */
[----:B------:R3:W-:Y:S01]  /*359c0*/  @P1 STG.E.U16 desc[UR10][R4.64], R10 ;  /* 0x0000000a04001986 */ /* 0x0007e2000c10150a */
[----:B------:R-:W-:Y:S01]  /*359d0*/  LEA.HI.X.SX32 R9, R9, R2, 0x1, P6 ;  /* 0x0000000209097211 */ /* 0x000fe200030f0eff */
[----:B-1----:R-:W-:Y:S02]  /*359e0*/  IMAD R17, R16, 0x4, R12 ;  /* 0x0000000410117824 */ /* 0x002fe400078e020c */
[----:B------:R-:W1:Y:S01]  /*359f0*/  LDC R16, c[0x0][0x3b8] ;  /* 0x0000ee00ff107b82 */ /* 0x000e620000000800 */
[----:B---3--:R-:W-:-:S04]  /*35a00*/  LEA R4, P6, R12, R0, 0x1 ;  /* 0x000000000c047211 */ /* 0x008fc800078c08ff */
[----:B------:R-:W-:Y:S01]  /*35a10*/  LEA.HI.X.SX32 R5, R12, R2, 0x1, P6 ;  /* 0x000000020c057211 */ /* 0x000fe200030f0eff */
[----:B------:R3:W-:Y:S01]  /*35a20*/  @P2 STG.E.U16 desc[UR10][R8.64], R14 ;  /* 0x0000000e08002986 */ /* 0x0007e2000c10150a */
[----:B----4-:R-:W-:Y:S01]  /*35a30*/  IMAD R21, R3, 0x4, R17 ;  /* 0x0000000403157824 */ /* 0x010fe200078e0211 */
[----:B------:R-:W4:Y:S02]  /*35a40*/  LDC R12, c[0x0][0x3b8] ;  /* 0x0000ee00ff0c7b82 */ /* 0x000f240000000800 */
[----:B------:R3:W-:Y:S06]  /*35a50*/  @P3 STG.E.U16 desc[UR10][R4.64], R18 ;  /* 0x0000001204003986 */ /* 0x0007ec000c10150a */
[----:B------:R-:W1:Y:S01]  /*35a60*/  LDC R3, c[0x0][0x3b8] ;  /* 0x0000ee00ff037b82 */ /* 0x000e620000000800 */
[----:B0-----:R-:W-:Y:S01]  /*35a70*/  ISETP.LT.AND P1, PT, R27, UR5, !P0 ;  /* 0x000000051b007c0c */ /* 0x001fe2000c721270 */
[----:B------:R-:W0:Y:S01]  /*35a80*/  LDCU UR5, c[0x0][0x39c] ;  /* 0x00007380ff0577ac */ /* 0x000e220008000800 */
[----:B------:R-:W5:Y:S01]  /*35a90*/  LDL.LU R27, [R1+0x2bc] ;  /* 0x0002bc00011b7983 */ /* 0x000f620000300800 */
[----:B------:R-:W-:Y:S01]  /*35aa0*/  ISETP.LT.AND P2, PT, R25, UR6, !P0 ;  /* 0x0000000619007c0c */ /* 0x000fe2000c741270 */
[----:B------:R-:W5:Y:S01]  /*35ab0*/  LDCU UR6, c[0x0][0x39c] ;  /* 0x00007380ff0677ac */ /* 0x000f620008000800 */
[----:B---3--:R-:W-:-:S02]  /*35ac0*/  LEA R8, P6, R17, R0, 0x1 ;  /* 0x0000000011087211 */ /* 0x008fc400078c08ff */
[----:B------:R-:W-:Y:S02]  /*35ad0*/  PRMT R5, R6, 0x7632, R5 ;  /* 0x0000763206057816 */ /* 0x000fe40000000005 */
[----:B------:R-:W-:Y:S01]  /*35ae0*/  LEA.HI.X.SX32 R9, R17, R2, 0x1, P6 ;  /* 0x0000000211097211 */ /* 0x000fe200030f0eff */
[----:B------:R-:W3:Y:S01]  /*35af0*/  LDC R6, c[0x0][0x3b8] ;  /* 0x0000ee00ff067b82 */ /* 0x000ee20000000800 */
[----:B------:R-:W-:-:S03]  /*35b00*/  LEA R4, P6, R21, R0, 0x1 ;  /* 0x0000000015047211 */ /* 0x000fc600078c08ff */
[----:B------:R0:W-:Y:S02]  /*35b10*/  @P4 STG.E.U16 desc[UR10][R8.64], R5 ;  /* 0x0000000508004986 */ /* 0x0001e4000c10150a */
[----:B0-----:R-:W-:Y:S02]  /*35b20*/  LEA.HI.X.SX32 R5, R21, R2, 0x1, P6 ;  /* 0x0000000215057211 */ /* 0x001fe400030f0eff */
[----:B------:R-:W-:Y:S01]  /*35b30*/  PRMT R9, R10, 0x7632, R9 ;  /* 0x000076320a097816 */ /* 0x000fe20000000009 */
[----:B------:R-:W-:Y:S01]  /*35b40*/  IMAD R13, R13, 0x4, R21 ;  /* 0x000000040d0d7824 */ /* 0x000fe200078e0215 */
[----:B------:R-:W0:Y:S03]  /*35b50*/  LDC R10, c[0x0][0x3b8] ;  /* 0x0000ee00ff0a7b82 */ /* 0x000e260000000800 */
[----:B------:R0:W-:Y:S01]  /*35b60*/  @P5 STG.E.U16 desc[UR10][R4.64], R9 ;  /* 0x0000000904005986 */ /* 0x0001e2000c10150a */
[----:B--2---:R-:W-:-:S02]  /*35b70*/  ISETP.LT.AND P3, PT, R24, UR4, !P0 ;  /* 0x0000000418007c0c */ /* 0x004fc4000c761270 */
[----:B------:R-:W-:Y:S01]  /*35b80*/  ISETP.LT.AND P4, PT, R26, UR5, !P0 ;  /* 0x000000051a007c0c */ /* 0x000fe2000c781270 */
[----:B------:R-:W2:Y:S01]  /*35b90*/  LDL.LU R24, [R1+0x2c0] ;  /* 0x0002c00001187983 */ /* 0x000ea20000300800 */
[C---:B------:R-:W-:Y:S01]  /*35ba0*/  LEA R8, P6, R13.reuse, R0, 0x1 ;  /* 0x000000000d087211 */ /* 0x040fe200078c08ff */
[----:B----4-:R-:W-:Y:S01]  /*35bb0*/  IMAD R17, R12, 0x4, R13 ;  /* 0x000000040c117824 */ /* 0x010fe200078e020d */
[----:B-----5:R-:W-:Y:S01]  /*35bc0*/  ISETP.LT.AND P5, PT, R28, UR6, !P0 ;  /* 0x000000061c007c0c */ /* 0x020fe2000c7a1270 */
[----:B------:R-:W4:Y:S01]  /*35bd0*/  LDL.LU R26, [R1+0x2c4] ;  /* 0x0002c400011a7983 */ /* 0x000f220000300800 */
[----:B------:R-:W5:Y:S03]  /*35be0*/  LDCU UR4, c[0x0][0x39c] ;  /* 0x00007380ff0477ac */ /* 0x000f660008000800 */
[----:B------:R-:W4:Y:S01]  /*35bf0*/  LDL.LU R28, [R1+0x260] ;  /* 0x00026000011c7983 */ /* 0x000f220000300800 */
[----:B------:R-:W2:Y:S01]  /*35c00*/  LDCU UR5, c[0x0][0x39c] ;  /* 0x00007380ff0577ac */ /* 0x000ea20008000800 */
[----:B0-----:R-:W-:-:S02]  /*35c10*/  LEA.HI.X.SX32 R9, R13, R2, 0x1, P6 ;  /* 0x000000020d097211 */ /* 0x001fc400030f0eff */
[C---:B------:R-:W-:Y:S01]  /*35c20*/  LEA R12, P6, R17.reuse, R0, 0x1 ;  /* 0x00000000110c7211 */ /* 0x040fe200078c08ff */
[----:B------:R-:W4:Y:S01]  /*35c30*/  LDCU UR6, c[0x0][0x39c] ;  /* 0x00007380ff0677ac */ /* 0x000f220008000800 */
[----:B------:R-:W-:Y:S02]  /*35c40*/  PRMT R14, R14, 0x7632, R14 ;  /* 0x000076320e0e7816 */ /* 0x000fe4000000000e */
[----:B------:R-:W-:Y:S01]  /*35c50*/  LEA.HI.X.SX32 R13, R17, R2, 0x1, P6 ;  /* 0x00000002110d7211 */ /* 0x000fe200030f0eff */
[----:B-1----:R-:W-:Y:S01]  /*35c60*/  IMAD R17, R3, 0x4, R17 ;  /* 0x0000000403117824 */ /* 0x002fe200078e0211 */
[----:B------:R-:W-:Y:S01]  /*35c70*/  PRMT R18, R18, 0x7632, R18 ;  /* 0x0000763212127816 */ /* 0x000fe20000000012 */
[----:B------:R-:W0:Y:S01]  /*35c80*/  LDC R3, c[0x0][0x3b8] ;  /* 0x0000ee00ff037b82 */ /* 0x000e220000000800 */
[----:B------:R1:W-:Y:S04]  /*35c90*/  @P1 STG.E.U16 desc[UR10][R8.64], R14 ;  /* 0x0000000e08001986 */ /* 0x0003e8000c10150a */
[----:B------:R1:W-:Y:S01]  /*35ca0*/  @P2 STG.E.U16 desc[UR10][R12.64], R18 ;  /* 0x000000120c002986 */ /* 0x0003e2000c10150a */
[----:B------:R-:W-:Y:S01]  /*35cb0*/  LEA R4, P2, R17, R0, 0x1 ;  /* 0x0000000011047211 */ /* 0x000fe200078408ff */
[----:B---3--:R-:W-:-:S02]  /*35cc0*/  IMAD R21, R6, 0x4, R17 ;  /* 0x0000000406157824 */ /* 0x008fc400078e0211 */
[----:B------:R-:W3:Y:S01]  /*35cd0*/  LDC R6, c[0x0][0x3b8] ;  /* 0x0000ee00ff067b82 */ /* 0x000ee20000000800 */
[----:B------:R-:W-:-:S07]  /*35ce0*/  LEA.HI.X.SX32 R5, R17, R2, 0x1, P2 ;  /* 0x0000000211057211 */ /* 0x000fce00010f0eff */
[----:B-1----:R-:W1:Y:S01]  /*35cf0*/  LDC R14, c[0x0][0x3b8] ;  /* 0x0000ee00ff0e7b82 */ /* 0x002e620000000800 */
[----:B------:R-:W-:Y:S02]  /*35d00*/  LEA R8, P6, R21, R0, 0x1 ;  /* 0x0000000015087211 */ /* 0x000fe400078c08ff */
[----:B-----5:R-:W-:Y:S01]  /*35d10*/  ISETP.LT.AND P1, PT, R27, UR4, !P0 ;  /* 0x000000041b007c0c */ /* 0x020fe2000c721270 */
[----:B------:R-:W5:Y:S01]  /*35d20*/  LDCU UR4, c[0x0][0x3b8] ;  /* 0x00007700ff0477ac */ /* 0x000f620008000800 */
[----:B------:R-:W-:Y:S01]  /*35d30*/  LEA.HI.X.SX32 R9, R21, R2, 0x1, P6 ;  /* 0x0000000215097211 */ /* 0x000fe200030f0eff */
[----:B------:R-:W-:Y:S01]  /*35d40*/  IMAD R21, R10, 0x4, R21 ;  /* 0x000000040a157824 */ /* 0x000fe200078e0215 */
[----:B------:R0:W-:Y:S03]  /*35d50*/  @P3 STG.E.U16 desc[UR10][R4.64], R7 ;  /* 0x0000000704003986 */ /* 0x0001e6000c10150a */
[----:B------:R-:W-:Y:S01]  /*35d60*/  IMAD R17, R16, 0x4, R21 ;  /* 0x0000000410117824 */ /* 0x000fe200078e0215 */
[----:B------:R-:W-:-:S02]  /*35d70*/  LEA R12, P6, R21, R0, 0x1 ;  /* 0x00000000150c7211 */ /* 0x000fc400078c08ff */
[----:B------:R-:W-:Y:S01]  /*35d80*/  PRMT R16, R7, 0x7632, R16 ;  /* 0x0000763207107816 */ /* 0x000fe20000000010 */
[----:B0-----:R-:W-:Y:S01]  /*35d90*/  IMAD R3, R3, 0x4, R17 ;  /* 0x0000000403037824 */ /* 0x001fe200078e0211 */
[----:B------:R0:W-:Y:S01]  /*35da0*/  @P4 STG.E.U16 desc[UR10][R8.64], R11 ;  /* 0x0000000b08004986 */ /* 0x0001e2000c10150a */
[----:B------:R-:W-:Y:S01]  /*35db0*/  LEA.HI.X.SX32 R13, R21, R2, 0x1, P6 ;  /* 0x00000002150d7211 */ /* 0x000fe200030f0eff */
[----:B------:R-:W-:Y:S01]  /*35dc0*/  VIADD R7, R29, 0x1fc ;  /* 0x000001fc1d077836 */ /* 0x000fe20000000000 */
[----:B------:R-:W-:-:S03]  /*35dd0*/  LEA R4, P6, R17, R0, 0x1 ;  /* 0x0000000011047211 */ /* 0x000fc600078c08ff */
[----:B-----5:R-:W-:Y:S01]  /*35de0*/  IMAD R21, R7, UR4, RZ ;  /* 0x0000000407157c24 */ /* 0x020fe2000f8e02ff */
[----:B------:R-:W-:Y:S01]  /*35df0*/  LEA.HI.X.SX32 R5, R17, R2, 0x1, P6 ;  /* 0x0000000211057211 */ /* 0x000fe200030f0eff */
[----:B------:R5:W-:Y:S01]  /*35e00*/  @P5 STG.E.U16 desc[UR10][R12.64], R15 ;  /* 0x0000000f0c005986 */ /* 0x000be2000c10150a */
[----:B0-----:R-:W-:-:S03]  /*35e10*/  LEA R8, P6, R3, R0, 0x1 ;  /* 0x0000000003087211 */ /* 0x001fc600078c08ff */
[----:B------:R0:W-:Y:S01]  /*35e20*/  @P1 STG.E.U16 desc[UR10][R4.64], R19 ;  /* 0x0000001304001986 */ /* 0x0001e2000c10150a */
[----:B------:R-:W-:Y:S02]  /*35e30*/  LEA.HI.X.SX32 R9, R3, R2, 0x1, P6 ;  /* 0x0000000203097211 */ /* 0x000fe400030f0eff */
[----:B------:R-:W-:Y:S02]  /*35e40*/  PRMT R18, R11, 0x7632, R18 ;  /* 0x000076320b127816 */ /* 0x000fe40000000012 */
[----:B-----5:R-:W-:Y:S02]  /*35e50*/  PRMT R15, R15, 0x7632, R15 ;  /* 0x000076320f0f7816 */ /* 0x020fe4000000000f */
[----:B--2---:R-:W-:Y:S01]  /*35e60*/  ISETP.LT.AND P2, PT, R24, UR5, !P0 ;  /* 0x0000000518007c0c */ /* 0x004fe2000c741270 */
[----:B------:R-:W2:Y:S01]  /*35e70*/  LDCU UR5, c[0x0][0x39c] ;  /* 0x00007380ff0577ac */ /* 0x000ea20008000800 */
[----:B----4-:R-:W-:Y:S02]  /*35e80*/  ISETP.LT.AND P3, PT, R26, UR6, !P0 ;  /* 0x000000061a007c0c */ /* 0x010fe4000c761270 */
[----:B------:R-:W-:-:S02]  /*35e90*/  ISETP.LT.AND P4, PT, R28, UR7, !P0 ;  /* 0x000000071c007c0c */ /* 0x000fc4000c781270 */
[----:B--2---:R-:W-:Y:S01]  /*35ea0*/  ISETP.LT.AND P0, PT, R7, UR5, !P0 ;  /* 0x0000000507007c0c */ /* 0x004fe2000c701270 */
[----:B-1----:R-:W-:-:S04]  /*35eb0*/  IMAD R7, R14, 0x4, R3 ;  /* 0x000000040e077824 */ /* 0x002fc800078e0203 */
[----:B---3--:R-:W-:Y:S01]  /*35ec0*/  IMAD R17, R6, 0x4, R7 ;  /* 0x0000000406117824 */ /* 0x008fe200078e0207 */
[-C--:B------:R-:W-:Y:S02]  /*35ed0*/  LEA R10, P5, R7, R0.reuse, 0x1 ;  /* 0x00000000070a7211 */ /* 0x080fe400078a08ff */
[-C--:B------:R-:W-:Y:S02]  /*35ee0*/  LEA R6, P1, R21, R0.reuse, 0x1 ;  /* 0x0000000015067211 */ /* 0x080fe400078208ff */
[----:B------:R-:W-:Y:S02]  /*35ef0*/  LEA R20, P6, R17, R0, 0x1 ;  /* 0x0000000011147211 */ /* 0x000fe400078c08ff */
[-C--:B------:R-:W-:Y:S02]  /*35f00*/  LEA.HI.X.SX32 R11, R7, R2.reuse, 0x1, P5 ;  /* 0x00000002070b7211 */ /* 0x080fe400028f0eff */
[-C--:B------:R-:W-:Y:S02]  /*35f10*/  LEA.HI.X.SX32 R7, R21, R2.reuse, 0x1, P1 ;  /* 0x0000000215077211 */ /* 0x080fe400008f0eff */
[----:B------:R-:W-:Y:S01]  /*35f20*/  LEA.HI.X.SX32 R21, R17, R2, 0x1, P6 ;  /* 0x0000000211157211 */ /* 0x000fe200030f0eff */
[----:B------:R0:W-:Y:S04]  /*35f30*/  @P2 STG.E.U16 desc[UR10][R8.64], R16 ;  /* 0x0000001008002986 */ /* 0x0001e8000c10150a */
[----:B------:R0:W-:Y:S04]  /*35f40*/  @P3 STG.E.U16 desc[UR10][R10.64], R18 ;  /* 0x000000120a003986 */ /* 0x0001e8000c10150a */
[----:B------:R0:W-:Y:S01]  /*35f50*/  @P4 STG.E.U16 desc[UR10][R20.64], R15 ;  /* 0x0000000f14004986 */ /* 0x0001e2000c10150a */
[----:B------:R-:W-:Y:S05]  /*35f60*/  @!P0 EXIT ;  /* 0x000000000000894d */ /* 0x000fea0003800000 */
[----:B------:R-:W-:-:S05]  /*35f70*/  PRMT R3, R19, 0x7632, R3 ;  /* 0x0000763213037816 */ /* 0x000fca0000000003 */
[----:B------:R-:W-:Y:S01]  /*35f80*/  STG.E.U16 desc[UR10][R6.64], R3 ;  /* 0x0000000306007986 */ /* 0x000fe2000c10150a */
[----:B------:R-:W-:Y:S05]  /*35f90*/  EXIT ;  /* 0x000000000000794d */ /* 0x000fea0003800000 */
.L_x_3:
[----:B------:R-:W-:-:S00]  /*35fa0*/  BRA `(.L_x_3) ;  /* 0xfffffffc00fc7947 */ /* 0x000fc0000383ffff */
[----:B------:R-:W-:-:S00]  /*35fb0*/  NOP ;  /* 0x0000000000007918 */ /* 0x000fc00000000000 */
        /* <DEDUP_REMOVED lines=12> */
.L_x_4:


//--------------------- .nv.shared.matmul_kernel  --------------------------
	.section	.nv.shared.matmul_kernel,"aw",@nobits
	.sectionflags	@""
	.align	16
	.zero		1024


//--------------------- .nv.shared.reserved.0     --------------------------
	.section	.nv.shared.reserved.0,"aw",@nobits
	.weak		__nv_reservedSMEM_offset_0_alias
	.size		__nv_reservedSMEM_offset_0_alias, 0, 64
	.other		__nv_reservedSMEM_offset_0_alias,@"STO_CUDA_RESERVED_SHARED STV_DEFAULT"
__nv_reservedSMEM_offset_0_alias:
	.zero		0
	.zero		64


//--------------------- .nv.constant0.matmul_kernel --------------------------
	.section	.nv.constant0.matmul_kernel,"a",@progbits
	.sectionflags	@""
	.align	4
.nv.constant0.matmul_kernel:
	.zero		976


//--------------------- SYMBOLS --------------------------

	.type		.nv.reservedSmem.offset0,@object
	.size		.nv.reservedSmem.offset0,0x4
	.type		.nv.reservedSmem.cap,@object
	.size		.nv.reservedSmem.cap,0x4
